//
// Generated by NVIDIA NVVM Compiler
//
// Compiler Build ID: CL-36424714
// Cuda compilation tools, release 13.0, V13.0.88
// Based on NVVM 20.0.0
//

.version 9.0
.target sm_100
.address_size 64

	// .globl	_Z11flashKernelP7__half2S0_S0_S0_S0_ii
// _ZZ11flashKernelP7__half2S0_S0_S0_S0_iiE2sK has been demoted
// _ZZ11flashKernelP7__half2S0_S0_S0_S0_iiE2sV has been demoted

.visible .entry _Z11flashKernelP7__half2S0_S0_S0_S0_ii(
	.param .u64 .ptr .align 1 _Z11flashKernelP7__half2S0_S0_S0_S0_ii_param_0,
	.param .u64 .ptr .align 1 _Z11flashKernelP7__half2S0_S0_S0_S0_ii_param_1,
	.param .u64 .ptr .align 1 _Z11flashKernelP7__half2S0_S0_S0_S0_ii_param_2,
	.param .u64 .ptr .align 1 _Z11flashKernelP7__half2S0_S0_S0_S0_ii_param_3,
	.param .u64 .ptr .align 1 _Z11flashKernelP7__half2S0_S0_S0_S0_ii_param_4,
	.param .u32 _Z11flashKernelP7__half2S0_S0_S0_S0_ii_param_5,
	.param .u32 _Z11flashKernelP7__half2S0_S0_S0_S0_ii_param_6
)
.maxntid 768
.minnctapersm 1
{
	.reg .pred 	%p<333>;
	.reg .b16 	%rs<2866>;
	.reg .b32 	%r<3517>;
	.reg .b32 	%f<909>;
	.reg .b64 	%rd<172>;
	// demoted variable
	.shared .align 4 .b8 _ZZ11flashKernelP7__half2S0_S0_S0_S0_iiE2sK[24576];
	// demoted variable
	.shared .align 4 .b8 _ZZ11flashKernelP7__half2S0_S0_S0_S0_iiE2sV[24576];
	ld.param.u32 	%r793, [_Z11flashKernelP7__half2S0_S0_S0_S0_ii_param_5];
	mov.u32 	%r796, %ctaid.x;
	mul.lo.s32 	%r797, %r796, 384;
	sub.s32 	%r798, %r793, %r797;
	min.s32 	%r1, %r798, 384;
	setp.lt.s32 	%p1, %r798, 1;
	@%p1 bra 	$L__BB0_16;
	mov.b32 	%r3050, 0;
$L__BB0_2:
	sub.s32 	%r67, %r1, %r3050;
	min.s32 	%r68, %r67, 96;
	setp.lt.s32 	%p2, %r67, 12;
	@%p2 bra 	$L__BB0_11;
	mul.hi.u32 	%r802, %r68, -1431655765;
	shr.u32 	%r803, %r802, 3;
	max.u32 	%r69, %r803, 1;
	and.b32  	%r70, %r69, 3;
	setp.lt.u32 	%p3, %r67, 48;
	mov.b32 	%r3052, 0;
	@%p3 bra 	$L__BB0_7;
	and.b32  	%r71, %r69, 12;
	mov.b32 	%r3051, 0;
$L__BB0_5:
	ld.param.u64 	%rd151, [_Z11flashKernelP7__half2S0_S0_S0_S0_ii_param_0];
	mul.lo.s32 	%r73, %r3051, 768;
	mov.u32 	%r805, %tid.y;
	shl.b32 	%r806, %r805, 5;
	mov.u32 	%r807, %tid.x;
	add.s32 	%r808, %r806, %r807;
	add.s32 	%r809, %r73, %r808;
	shl.b32 	%r810, %r809, 2;
	mov.u32 	%r811, _ZZ11flashKernelP7__half2S0_S0_S0_S0_iiE2sK;
	add.s32 	%r812, %r811, %r810;
	cvta.to.global.u64 	%rd14, %rd151;
	mov.u32 	%r813, %ctaid.x;
	mad.lo.s32 	%r814, %r813, 384, %r3050;
	shl.b32 	%r815, %r814, 6;
	mul.wide.s32 	%rd15, %r815, 4;
	add.s64 	%rd16, %rd14, %rd15;
	mul.wide.u32 	%rd17, %r809, 4;
	add.s64 	%rd18, %rd16, %rd17;
	ld.global.nc.u32 	%r816, [%rd18];
	st.shared.u32 	[%r812], %r816;
	cvt.u64.u32 	%rd19, %r73;
	cvt.u64.u32 	%rd20, %r808;
	add.s64 	%rd21, %rd19, %rd20;
	shl.b64 	%rd22, %rd21, 2;
	add.s64 	%rd23, %rd16, %rd22;
	ld.global.nc.u32 	%r817, [%rd23+3072];
	st.shared.u32 	[%r812+3072], %r817;
	ld.global.nc.u32 	%r818, [%rd23+6144];
	st.shared.u32 	[%r812+6144], %r818;
	ld.global.nc.u32 	%r819, [%rd23+9216];
	st.shared.u32 	[%r812+9216], %r819;
	add.s32 	%r3051, %r3051, 4;
	setp.ne.s32 	%p4, %r3051, %r71;
	@%p4 bra 	$L__BB0_5;
	add.s32 	%r3052, %r73, 3072;
$L__BB0_7:
	setp.eq.s32 	%p5, %r70, 0;
	@%p5 bra 	$L__BB0_11;
	ld.param.u64 	%rd152, [_Z11flashKernelP7__half2S0_S0_S0_S0_ii_param_0];
	mov.u32 	%r820, %tid.y;
	shl.b32 	%r821, %r820, 5;
	mov.u32 	%r822, %tid.x;
	add.s32 	%r823, %r821, %r822;
	add.s32 	%r824, %r3052, %r823;
	shl.b32 	%r825, %r824, 2;
	mov.u32 	%r826, _ZZ11flashKernelP7__half2S0_S0_S0_S0_iiE2sK;
	add.s32 	%r827, %r826, %r825;
	cvta.to.global.u64 	%rd24, %rd152;
	mov.u32 	%r828, %ctaid.x;
	mad.lo.s32 	%r829, %r828, 384, %r3050;
	shl.b32 	%r830, %r829, 6;
	mul.wide.s32 	%rd25, %r830, 4;
	add.s64 	%rd26, %rd24, %rd25;
	mul.wide.u32 	%rd27, %r824, 4;
	add.s64 	%rd28, %rd26, %rd27;
	ld.global.nc.u32 	%r831, [%rd28];
	st.shared.u32 	[%r827], %r831;
	setp.eq.s32 	%p6, %r70, 1;
	@%p6 bra 	$L__BB0_11;
	ld.param.u64 	%rd153, [_Z11flashKernelP7__half2S0_S0_S0_S0_ii_param_0];
	mov.u32 	%r838, _ZZ11flashKernelP7__half2S0_S0_S0_S0_iiE2sK;
	add.s32 	%r77, %r838, %r825;
	cvt.u64.u32 	%rd29, %r3052;
	cvt.u64.u32 	%rd30, %r823;
	add.s64 	%rd31, %rd29, %rd30;
	cvta.to.global.u64 	%rd32, %rd153;
	mov.u32 	%r839, %ctaid.x;
	mad.lo.s32 	%r840, %r839, 384, %r3050;
	shl.b32 	%r841, %r840, 6;
	mul.wide.s32 	%rd33, %r841, 4;
	add.s64 	%rd34, %rd32, %rd33;
	shl.b64 	%rd35, %rd31, 2;
	add.s64 	%rd1, %rd34, %rd35;
	ld.global.nc.u32 	%r842, [%rd1+3072];
	st.shared.u32 	[%r77+3072], %r842;
	setp.eq.s32 	%p7, %r70, 2;
	@%p7 bra 	$L__BB0_11;
	ld.global.nc.u32 	%r843, [%rd1+6144];
	st.shared.u32 	[%r77+6144], %r843;
$L__BB0_11:
	shl.b32 	%r844, %r68, 6;
	mul.hi.s32 	%r845, %r844, 715827883;
	shr.u32 	%r846, %r845, 31;
	shr.u32 	%r847, %r845, 7;
	add.s32 	%r848, %r847, %r846;
	mul.lo.s32 	%r849, %r848, 768;
	sub.s32 	%r78, %r844, %r849;
	mov.u32 	%r850, %tid.y;
	shl.b32 	%r851, %r850, 5;
	mov.u32 	%r79, %tid.x;
	add.s32 	%r852, %r851, %r79;
	setp.ge.s32 	%p8, %r852, %r78;
	@%p8 bra 	$L__BB0_13;
	ld.param.u64 	%rd154, [_Z11flashKernelP7__half2S0_S0_S0_S0_ii_param_0];
	sub.s32 	%r854, %r844, %r78;
	add.s32 	%r858, %r854, %r852;
	shl.b32 	%r859, %r858, 2;
	mov.u32 	%r860, _ZZ11flashKernelP7__half2S0_S0_S0_S0_iiE2sK;
	add.s32 	%r861, %r860, %r859;
	cvta.to.global.u64 	%rd36, %rd154;
	mov.u32 	%r862, %ctaid.x;
	mad.lo.s32 	%r863, %r862, 384, %r3050;
	shl.b32 	%r864, %r863, 6;
	mul.wide.s32 	%rd37, %r864, 4;
	add.s64 	%rd38, %rd36, %rd37;
	mul.wide.s32 	%rd39, %r858, 4;
	add.s64 	%rd40, %rd38, %rd39;
	ld.global.nc.u32 	%r865, [%rd40];
	st.shared.u32 	[%r861], %r865;
$L__BB0_13:
	and.b32  	%r866, %r79, 1;
	setp.eq.b32 	%p9, %r866, 1;
	bar.sync 	0;
	cvt.u16.u32 	%rs533, %r79;
	cvt.u16.u32 	%rs534, %r850;
	shl.b16 	%rs535, %rs534, 5;
	add.s16 	%rs536, %rs535, %rs533;
	shr.u16 	%rs537, %rs536, 1;
	cvt.u32.u16 	%r868, %rs537;
	setp.lt.u32 	%p10, %r868, %r3050;
	or.pred  	%p11, %p9, %p10;
	sub.s32 	%r80, %r868, %r3050;
	setp.ge.s32 	%p12, %r80, %r68;
	or.pred  	%p13, %p11, %p12;
	@%p13 bra 	$L__BB0_15;
	shl.b32 	%r869, %r80, 8;
	mov.u32 	%r870, _ZZ11flashKernelP7__half2S0_S0_S0_S0_iiE2sK;
	add.s32 	%r871, %r870, %r869;
	ld.shared.u32 	%r3331, [%r871];
	ld.shared.u32 	%r3330, [%r871+4];
	ld.shared.u32 	%r3329, [%r871+8];
	ld.shared.u32 	%r3328, [%r871+12];
	ld.shared.u32 	%r3327, [%r871+16];
	ld.shared.u32 	%r3326, [%r871+20];
	ld.shared.u32 	%r3325, [%r871+24];
	ld.shared.u32 	%r3324, [%r871+28];
	ld.shared.u32 	%r3323, [%r871+32];
	ld.shared.u32 	%r3322, [%r871+36];
	ld.shared.u32 	%r3321, [%r871+40];
	ld.shared.u32 	%r3320, [%r871+44];
	ld.shared.u32 	%r3319, [%r871+48];
	ld.shared.u32 	%r3318, [%r871+52];
	ld.shared.u32 	%r3317, [%r871+56];
	ld.shared.u32 	%r3316, [%r871+60];
	ld.shared.u32 	%r3347, [%r871+64];
	ld.shared.u32 	%r3346, [%r871+68];
	ld.shared.u32 	%r3345, [%r871+72];
	ld.shared.u32 	%r3344, [%r871+76];
	ld.shared.u32 	%r3343, [%r871+80];
	ld.shared.u32 	%r3342, [%r871+84];
	ld.shared.u32 	%r3341, [%r871+88];
	ld.shared.u32 	%r3340, [%r871+92];
	ld.shared.u32 	%r3339, [%r871+96];
	ld.shared.u32 	%r3338, [%r871+100];
	ld.shared.u32 	%r3337, [%r871+104];
	ld.shared.u32 	%r3336, [%r871+108];
	ld.shared.u32 	%r3335, [%r871+112];
	ld.shared.u32 	%r3334, [%r871+116];
	ld.shared.u32 	%r3333, [%r871+120];
	ld.shared.u32 	%r3332, [%r871+124];
	ld.shared.u32 	%r3363, [%r871+128];
	ld.shared.u32 	%r3362, [%r871+132];
	ld.shared.u32 	%r3361, [%r871+136];
	ld.shared.u32 	%r3360, [%r871+140];
	ld.shared.u32 	%r3359, [%r871+144];
	ld.shared.u32 	%r3358, [%r871+148];
	ld.shared.u32 	%r3357, [%r871+152];
	ld.shared.u32 	%r3356, [%r871+156];
	ld.shared.u32 	%r3355, [%r871+160];
	ld.shared.u32 	%r3354, [%r871+164];
	ld.shared.u32 	%r3353, [%r871+168];
	ld.shared.u32 	%r3352, [%r871+172];
	ld.shared.u32 	%r3351, [%r871+176];
	ld.shared.u32 	%r3350, [%r871+180];
	ld.shared.u32 	%r3349, [%r871+184];
	ld.shared.u32 	%r3348, [%r871+188];
	ld.shared.u32 	%r3379, [%r871+192];
	ld.shared.u32 	%r3378, [%r871+196];
	ld.shared.u32 	%r3377, [%r871+200];
	ld.shared.u32 	%r3376, [%r871+204];
	ld.shared.u32 	%r3375, [%r871+208];
	ld.shared.u32 	%r3374, [%r871+212];
	ld.shared.u32 	%r3373, [%r871+216];
	ld.shared.u32 	%r3372, [%r871+220];
	ld.shared.u32 	%r3371, [%r871+224];
	ld.shared.u32 	%r3370, [%r871+228];
	ld.shared.u32 	%r3369, [%r871+232];
	ld.shared.u32 	%r3368, [%r871+236];
	ld.shared.u32 	%r3367, [%r871+240];
	ld.shared.u32 	%r3366, [%r871+244];
	ld.shared.u32 	%r3365, [%r871+248];
	ld.shared.u32 	%r3364, [%r871+252];
$L__BB0_15:
	barrier.sync 	0;
	add.s32 	%r3050, %r3050, 96;
	setp.lt.s32 	%p14, %r3050, %r1;
	@%p14 bra 	$L__BB0_2;
$L__BB0_16:
	ld.param.u32 	%r2985, [_Z11flashKernelP7__half2S0_S0_S0_S0_ii_param_6];
	add.s32 	%r872, %r2985, -1;
	mov.u32 	%r873, %nctaid.y;
	div.u32 	%r874, %r872, %r873;
	add.s32 	%r875, %r874, 1;
	mov.u32 	%r876, %ctaid.y;
	mad.lo.s32 	%r274, %r876, %r874, %r876;
	sub.s32 	%r877, %r2985, %r274;
	min.s32 	%r275, %r875, %r877;
	setp.eq.s32 	%p15, %r275, 0;
	@%p15 bra 	$L__BB0_51;
	mov.b32 	%r3246, 0;
	mov.u32 	%r3245, %r275;
$L__BB0_18:
	sub.s32 	%r879, %r275, %r3246;
	min.u32 	%r342, %r879, 96;
	shl.b32 	%r343, %r342, 6;
	setp.lt.u32 	%p16, %r879, 12;
	@%p16 bra 	$L__BB0_27;
	cvt.u16.u32 	%rs541, %r342;
	mul.lo.s16 	%rs542, %rs541, 43;
	shr.u16 	%rs543, %rs542, 9;
	max.u16 	%rs544, %rs543, 1;
	cvt.u32.u16 	%r344, %rs544;
	and.b32  	%r345, %r344, 3;
	setp.lt.u32 	%p17, %r879, 48;
	mov.b32 	%r3248, 0;
	@%p17 bra 	$L__BB0_23;
	and.b32  	%r346, %r344, 12;
	mov.b32 	%r3247, 0;
$L__BB0_21:
	ld.param.u64 	%rd155, [_Z11flashKernelP7__half2S0_S0_S0_S0_ii_param_1];
	mul.lo.s32 	%r348, %r3247, 768;
	mov.u32 	%r883, %tid.y;
	shl.b32 	%r884, %r883, 5;
	mov.u32 	%r885, %tid.x;
	add.s32 	%r886, %r884, %r885;
	add.s32 	%r887, %r348, %r886;
	shl.b32 	%r888, %r887, 2;
	mov.u32 	%r889, _ZZ11flashKernelP7__half2S0_S0_S0_S0_iiE2sK;
	add.s32 	%r890, %r889, %r888;
	cvta.to.global.u64 	%rd41, %rd155;
	add.s32 	%r891, %r3246, %r274;
	shl.b32 	%r892, %r891, 6;
	mul.wide.u32 	%rd42, %r892, 4;
	add.s64 	%rd43, %rd41, %rd42;
	mul.wide.u32 	%rd44, %r887, 4;
	add.s64 	%rd45, %rd43, %rd44;
	ld.global.nc.u32 	%r893, [%rd45];
	st.shared.u32 	[%r890], %r893;
	cvt.u64.u32 	%rd46, %r348;
	cvt.u64.u32 	%rd47, %r886;
	add.s64 	%rd48, %rd46, %rd47;
	shl.b64 	%rd49, %rd48, 2;
	add.s64 	%rd50, %rd43, %rd49;
	ld.global.nc.u32 	%r894, [%rd50+3072];
	st.shared.u32 	[%r890+3072], %r894;
	ld.global.nc.u32 	%r895, [%rd50+6144];
	st.shared.u32 	[%r890+6144], %r895;
	ld.global.nc.u32 	%r896, [%rd50+9216];
	st.shared.u32 	[%r890+9216], %r896;
	add.s32 	%r3247, %r3247, 4;
	setp.ne.s32 	%p18, %r3247, %r346;
	@%p18 bra 	$L__BB0_21;
	add.s32 	%r3248, %r348, 3072;
$L__BB0_23:
	setp.eq.s32 	%p19, %r345, 0;
	@%p19 bra 	$L__BB0_27;
	ld.param.u64 	%rd156, [_Z11flashKernelP7__half2S0_S0_S0_S0_ii_param_1];
	mov.u32 	%r897, %tid.y;
	shl.b32 	%r898, %r897, 5;
	mov.u32 	%r899, %tid.x;
	add.s32 	%r900, %r898, %r899;
	add.s32 	%r901, %r3248, %r900;
	shl.b32 	%r902, %r901, 2;
	mov.u32 	%r903, _ZZ11flashKernelP7__half2S0_S0_S0_S0_iiE2sK;
	add.s32 	%r352, %r903, %r902;
	cvta.to.global.u64 	%rd51, %rd156;
	add.s32 	%r904, %r3246, %r274;
	shl.b32 	%r905, %r904, 6;
	mul.wide.u32 	%rd52, %r905, 4;
	add.s64 	%rd53, %rd51, %rd52;
	mul.wide.u32 	%rd54, %r901, 4;
	add.s64 	%rd55, %rd53, %rd54;
	ld.global.nc.u32 	%r906, [%rd55];
	st.shared.u32 	[%r352], %r906;
	setp.eq.s32 	%p20, %r345, 1;
	@%p20 bra 	$L__BB0_27;
	ld.param.u64 	%rd157, [_Z11flashKernelP7__half2S0_S0_S0_S0_ii_param_1];
	cvt.u64.u32 	%rd56, %r3248;
	mov.u32 	%r907, %tid.y;
	shl.b32 	%r908, %r907, 5;
	mov.u32 	%r909, %tid.x;
	add.s32 	%r910, %r908, %r909;
	cvt.u64.u32 	%rd57, %r910;
	add.s64 	%rd58, %rd56, %rd57;
	cvta.to.global.u64 	%rd59, %rd157;
	add.s32 	%r911, %r3246, %r274;
	shl.b32 	%r912, %r911, 6;
	mul.wide.u32 	%rd60, %r912, 4;
	add.s64 	%rd61, %rd59, %rd60;
	shl.b64 	%rd62, %rd58, 2;
	add.s64 	%rd2, %rd61, %rd62;
	ld.global.nc.u32 	%r913, [%rd2+3072];
	st.shared.u32 	[%r352+3072], %r913;
	setp.eq.s32 	%p21, %r345, 2;
	@%p21 bra 	$L__BB0_27;
	ld.global.nc.u32 	%r914, [%rd2+6144];
	st.shared.u32 	[%r352+6144], %r914;
$L__BB0_27:
	cvt.u16.u32 	%rs545, %r343;
	mul.hi.u16 	%rs546, %rs545, 2731;
	shr.u16 	%rs547, %rs546, 5;
	mul.lo.s16 	%rs548, %rs547, 768;
	sub.s16 	%rs549, %rs545, %rs548;
	cvt.u32.u16 	%r353, %rs549;
	mov.u32 	%r915, %tid.y;
	shl.b32 	%r916, %r915, 5;
	mov.u32 	%r917, %tid.x;
	add.s32 	%r918, %r916, %r917;
	setp.ge.u32 	%p22, %r918, %r353;
	@%p22 bra 	$L__BB0_29;
	ld.param.u64 	%rd158, [_Z11flashKernelP7__half2S0_S0_S0_S0_ii_param_1];
	sub.s32 	%r919, %r343, %r353;
	mov.u32 	%r920, %tid.y;
	shl.b32 	%r921, %r920, 5;
	mov.u32 	%r922, %tid.x;
	add.s32 	%r923, %r921, %r922;
	add.s32 	%r924, %r919, %r923;
	shl.b32 	%r925, %r924, 2;
	mov.u32 	%r926, _ZZ11flashKernelP7__half2S0_S0_S0_S0_iiE2sK;
	add.s32 	%r927, %r926, %r925;
	cvta.to.global.u64 	%rd63, %rd158;
	add.s32 	%r928, %r3246, %r274;
	shl.b32 	%r929, %r928, 6;
	mul.wide.u32 	%rd64, %r929, 4;
	add.s64 	%rd65, %rd63, %rd64;
	mul.wide.s32 	%rd66, %r924, 4;
	add.s64 	%rd67, %rd65, %rd66;
	ld.global.nc.u32 	%r930, [%rd67];
	st.shared.u32 	[%r927], %r930;
$L__BB0_29:
	sub.s32 	%r931, %r275, %r3246;
	setp.lt.u32 	%p23, %r931, 12;
	@%p23 bra 	$L__BB0_38;
	cvt.u16.u32 	%rs550, %r342;
	mul.lo.s16 	%rs551, %rs550, 43;
	shr.u16 	%rs552, %rs551, 9;
	max.u16 	%rs553, %rs552, 1;
	cvt.u32.u16 	%r354, %rs553;
	and.b32  	%r355, %r354, 3;
	setp.lt.u32 	%p24, %r931, 48;
	mov.b32 	%r3250, 0;
	@%p24 bra 	$L__BB0_34;
	and.b32  	%r356, %r354, 12;
	mov.b32 	%r3249, 0;
$L__BB0_32:
	ld.param.u64 	%rd159, [_Z11flashKernelP7__half2S0_S0_S0_S0_ii_param_2];
	mul.lo.s32 	%r358, %r3249, 768;
	mov.u32 	%r935, %tid.y;
	shl.b32 	%r936, %r935, 5;
	mov.u32 	%r937, %tid.x;
	add.s32 	%r938, %r936, %r937;
	add.s32 	%r939, %r358, %r938;
	shl.b32 	%r940, %r939, 2;
	mov.u32 	%r941, _ZZ11flashKernelP7__half2S0_S0_S0_S0_iiE2sV;
	add.s32 	%r942, %r941, %r940;
	cvta.to.global.u64 	%rd68, %rd159;
	add.s32 	%r943, %r3246, %r274;
	shl.b32 	%r944, %r943, 6;
	mul.wide.u32 	%rd69, %r944, 4;
	add.s64 	%rd70, %rd68, %rd69;
	mul.wide.u32 	%rd71, %r939, 4;
	add.s64 	%rd72, %rd70, %rd71;
	ld.global.nc.u32 	%r945, [%rd72];
	st.shared.u32 	[%r942], %r945;
	cvt.u64.u32 	%rd73, %r358;
	cvt.u64.u32 	%rd74, %r938;
	add.s64 	%rd75, %rd73, %rd74;
	shl.b64 	%rd76, %rd75, 2;
	add.s64 	%rd77, %rd70, %rd76;
	ld.global.nc.u32 	%r946, [%rd77+3072];
	st.shared.u32 	[%r942+3072], %r946;
	ld.global.nc.u32 	%r947, [%rd77+6144];
	st.shared.u32 	[%r942+6144], %r947;
	ld.global.nc.u32 	%r948, [%rd77+9216];
	st.shared.u32 	[%r942+9216], %r948;
	add.s32 	%r3249, %r3249, 4;
	setp.ne.s32 	%p25, %r3249, %r356;
	@%p25 bra 	$L__BB0_32;
	add.s32 	%r3250, %r358, 3072;
$L__BB0_34:
	setp.eq.s32 	%p26, %r355, 0;
	@%p26 bra 	$L__BB0_38;
	ld.param.u64 	%rd160, [_Z11flashKernelP7__half2S0_S0_S0_S0_ii_param_2];
	mov.u32 	%r949, %tid.y;
	shl.b32 	%r950, %r949, 5;
	mov.u32 	%r951, %tid.x;
	add.s32 	%r952, %r950, %r951;
	add.s32 	%r953, %r3250, %r952;
	shl.b32 	%r954, %r953, 2;
	mov.u32 	%r955, _ZZ11flashKernelP7__half2S0_S0_S0_S0_iiE2sV;
	add.s32 	%r362, %r955, %r954;
	cvta.to.global.u64 	%rd78, %rd160;
	add.s32 	%r956, %r3246, %r274;
	shl.b32 	%r957, %r956, 6;
	mul.wide.u32 	%rd79, %r957, 4;
	add.s64 	%rd80, %rd78, %rd79;
	mul.wide.u32 	%rd81, %r953, 4;
	add.s64 	%rd82, %rd80, %rd81;
	ld.global.nc.u32 	%r958, [%rd82];
	st.shared.u32 	[%r362], %r958;
	setp.eq.s32 	%p27, %r355, 1;
	@%p27 bra 	$L__BB0_38;
	ld.param.u64 	%rd161, [_Z11flashKernelP7__half2S0_S0_S0_S0_ii_param_2];
	cvt.u64.u32 	%rd83, %r3250;
	mov.u32 	%r959, %tid.y;
	shl.b32 	%r960, %r959, 5;
	mov.u32 	%r961, %tid.x;
	add.s32 	%r962, %r960, %r961;
	cvt.u64.u32 	%rd84, %r962;
	add.s64 	%rd85, %rd83, %rd84;
	cvta.to.global.u64 	%rd86, %rd161;
	add.s32 	%r963, %r3246, %r274;
	shl.b32 	%r964, %r963, 6;
	mul.wide.u32 	%rd87, %r964, 4;
	add.s64 	%rd88, %rd86, %rd87;
	shl.b64 	%rd89, %rd85, 2;
	add.s64 	%rd3, %rd88, %rd89;
	ld.global.nc.u32 	%r965, [%rd3+3072];
	st.shared.u32 	[%r362+3072], %r965;
	setp.eq.s32 	%p28, %r355, 2;
	@%p28 bra 	$L__BB0_38;
	ld.global.nc.u32 	%r966, [%rd3+6144];
	st.shared.u32 	[%r362+6144], %r966;
$L__BB0_38:
	mov.u32 	%r967, %tid.y;
	shl.b32 	%r968, %r967, 5;
	mov.u32 	%r969, %tid.x;
	add.s32 	%r970, %r968, %r969;
	setp.ge.u32 	%p29, %r970, %r353;
	@%p29 bra 	$L__BB0_40;
	ld.param.u64 	%rd162, [_Z11flashKernelP7__half2S0_S0_S0_S0_ii_param_2];
	sub.s32 	%r971, %r343, %r353;
	shl.b32 	%r973, %r967, 5;
	mov.u32 	%r974, %tid.x;
	add.s32 	%r975, %r973, %r974;
	add.s32 	%r976, %r971, %r975;
	shl.b32 	%r977, %r976, 2;
	mov.u32 	%r978, _ZZ11flashKernelP7__half2S0_S0_S0_S0_iiE2sV;
	add.s32 	%r979, %r978, %r977;
	cvta.to.global.u64 	%rd90, %rd162;
	add.s32 	%r980, %r3246, %r274;
	shl.b32 	%r981, %r980, 6;
	mul.wide.u32 	%rd91, %r981, 4;
	add.s64 	%rd92, %rd90, %rd91;
	mul.wide.s32 	%rd93, %r976, 4;
	add.s64 	%rd94, %rd92, %rd93;
	ld.global.nc.u32 	%r982, [%rd94];
	st.shared.u32 	[%r979], %r982;
$L__BB0_40:
	mov.u32 	%r984, %tid.x;
	cvt.u16.u32 	%rs554, %r984;
	cvt.u16.u32 	%rs555, %r967;
	shl.b16 	%rs556, %rs555, 5;
	add.s16 	%rs557, %rs556, %rs554;
	shr.u16 	%rs558, %rs557, 1;
	cvt.u32.u16 	%r985, %rs558;
	setp.ge.s32 	%p30, %r985, %r1;
	bar.sync 	0;
	sub.s32 	%r986, %r275, %r3246;
	setp.eq.s32 	%p31, %r986, 0;
	or.pred  	%p32, %p30, %p31;
	@%p32 bra 	$L__BB0_50;
	mov.b16 	%rs559, 0;
	// begin inline asm
	{  mov.b32 %r987, {%rs559,%rs559};}

	// end inline asm
	// begin inline asm
	{mov.u32 %r988, WARP_SZ;
}
	// end inline asm
	shl.b32 	%r990, %r988, 8;
	add.s32 	%r364, %r990, -512;
	min.u32 	%r991, %r3245, 96;
	max.u32 	%r365, %r991, 1;
	mov.b32 	%r3315, 0;
$L__BB0_42:
	mov.u16 	%rs4, %rs2732;
	mov.u16 	%rs3, %rs2733;
	mov.u32 	%r429, %r3379;
	mov.u32 	%r428, %r3378;
	mov.u32 	%r427, %r3377;
	mov.u32 	%r426, %r3376;
	mov.u32 	%r425, %r3375;
	mov.u32 	%r424, %r3374;
	mov.u32 	%r423, %r3373;
	mov.u32 	%r422, %r3372;
	mov.u32 	%r421, %r3371;
	mov.u32 	%r420, %r3370;
	mov.u32 	%r419, %r3369;
	mov.u32 	%r418, %r3368;
	mov.u32 	%r417, %r3367;
	mov.u32 	%r416, %r3366;
	mov.u32 	%r415, %r3365;
	mov.u32 	%r414, %r3364;
	mov.u32 	%r413, %r3363;
	mov.u32 	%r412, %r3362;
	mov.u32 	%r411, %r3361;
	mov.u32 	%r410, %r3360;
	mov.u32 	%r409, %r3359;
	mov.u32 	%r408, %r3358;
	mov.u32 	%r407, %r3357;
	mov.u32 	%r406, %r3356;
	mov.u32 	%r405, %r3355;
	mov.u32 	%r404, %r3354;
	mov.u32 	%r403, %r3353;
	mov.u32 	%r402, %r3352;
	mov.u32 	%r401, %r3351;
	mov.u32 	%r400, %r3350;
	mov.u32 	%r399, %r3349;
	mov.u32 	%r398, %r3348;
	mov.u32 	%r397, %r3347;
	mov.u32 	%r396, %r3346;
	mov.u32 	%r395, %r3345;
	mov.u32 	%r394, %r3344;
	mov.u32 	%r393, %r3343;
	mov.u32 	%r392, %r3342;
	mov.u32 	%r391, %r3341;
	mov.u32 	%r390, %r3340;
	mov.u32 	%r389, %r3339;
	mov.u32 	%r388, %r3338;
	mov.u32 	%r387, %r3337;
	mov.u32 	%r386, %r3336;
	mov.u32 	%r385, %r3335;
	mov.u32 	%r384, %r3334;
	mov.u32 	%r383, %r3333;
	mov.u32 	%r382, %r3332;
	mov.u32 	%r381, %r3331;
	mov.u32 	%r380, %r3330;
	mov.u32 	%r379, %r3329;
	mov.u32 	%r378, %r3328;
	mov.u32 	%r377, %r3327;
	mov.u32 	%r376, %r3326;
	mov.u32 	%r375, %r3325;
	mov.u32 	%r374, %r3324;
	mov.u32 	%r373, %r3323;
	mov.u32 	%r372, %r3322;
	mov.u32 	%r371, %r3321;
	mov.u32 	%r370, %r3320;
	mov.u32 	%r369, %r3319;
	mov.u32 	%r368, %r3318;
	mov.u32 	%r367, %r3317;
	mov.u32 	%r366, %r3316;
	mov.b32 	{%rs2730, %rs2731}, %r987;
	and.b32  	%r993, %r984, 1;
	setp.eq.b32 	%p33, %r993, 1;
	@%p33 bra 	$L__BB0_44;
	shl.b32 	%r1378, %r3315, 8;
	mov.u32 	%r1379, _ZZ11flashKernelP7__half2S0_S0_S0_S0_iiE2sK;
	add.s32 	%r1380, %r1379, %r1378;
	ld.shared.u32 	%r996, [%r1380];
	// begin inline asm
	{mul.f16x2 %r994,%r381,%r996;
}
	// end inline asm
	// begin inline asm
	{add.f16x2 %r997,%r987,%r994;
}
	// end inline asm
	ld.shared.u32 	%r1002, [%r1380+4];
	// begin inline asm
	{mul.f16x2 %r1000,%r380,%r1002;
}
	// end inline asm
	// begin inline asm
	{add.f16x2 %r1003,%r997,%r1000;
}
	// end inline asm
	ld.shared.u32 	%r1008, [%r1380+8];
	// begin inline asm
	{mul.f16x2 %r1006,%r379,%r1008;
}
	// end inline asm
	// begin inline asm
	{add.f16x2 %r1009,%r1003,%r1006;
}
	// end inline asm
	ld.shared.u32 	%r1014, [%r1380+12];
	// begin inline asm
	{mul.f16x2 %r1012,%r378,%r1014;
}
	// end inline asm
	// begin inline asm
	{add.f16x2 %r1015,%r1009,%r1012;
}
	// end inline asm
	ld.shared.u32 	%r1020, [%r1380+16];
	// begin inline asm
	{mul.f16x2 %r1018,%r377,%r1020;
}
	// end inline asm
	// begin inline asm
	{add.f16x2 %r1021,%r1015,%r1018;
}
	// end inline asm
	ld.shared.u32 	%r1026, [%r1380+20];
	// begin inline asm
	{mul.f16x2 %r1024,%r376,%r1026;
}
	// end inline asm
	// begin inline asm
	{add.f16x2 %r1027,%r1021,%r1024;
}
	// end inline asm
	ld.shared.u32 	%r1032, [%r1380+24];
	// begin inline asm
	{mul.f16x2 %r1030,%r375,%r1032;
}
	// end inline asm
	// begin inline asm
	{add.f16x2 %r1033,%r1027,%r1030;
}
	// end inline asm
	ld.shared.u32 	%r1038, [%r1380+28];
	// begin inline asm
	{mul.f16x2 %r1036,%r374,%r1038;
}
	// end inline asm
	// begin inline asm
	{add.f16x2 %r1039,%r1033,%r1036;
}
	// end inline asm
	ld.shared.u32 	%r1044, [%r1380+32];
	// begin inline asm
	{mul.f16x2 %r1042,%r373,%r1044;
}
	// end inline asm
	// begin inline asm
	{add.f16x2 %r1045,%r1039,%r1042;
}
	// end inline asm
	ld.shared.u32 	%r1050, [%r1380+36];
	// begin inline asm
	{mul.f16x2 %r1048,%r372,%r1050;
}
	// end inline asm
	// begin inline asm
	{add.f16x2 %r1051,%r1045,%r1048;
}
	// end inline asm
	ld.shared.u32 	%r1056, [%r1380+40];
	// begin inline asm
	{mul.f16x2 %r1054,%r371,%r1056;
}
	// end inline asm
	// begin inline asm
	{add.f16x2 %r1057,%r1051,%r1054;
}
	// end inline asm
	ld.shared.u32 	%r1062, [%r1380+44];
	// begin inline asm
	{mul.f16x2 %r1060,%r370,%r1062;
}
	// end inline asm
	// begin inline asm
	{add.f16x2 %r1063,%r1057,%r1060;
}
	// end inline asm
	ld.shared.u32 	%r1068, [%r1380+48];
	// begin inline asm
	{mul.f16x2 %r1066,%r369,%r1068;
}
	// end inline asm
	// begin inline asm
	{add.f16x2 %r1069,%r1063,%r1066;
}
	// end inline asm
	ld.shared.u32 	%r1074, [%r1380+52];
	// begin inline asm
	{mul.f16x2 %r1072,%r368,%r1074;
}
	// end inline asm
	// begin inline asm
	{add.f16x2 %r1075,%r1069,%r1072;
}
	// end inline asm
	ld.shared.u32 	%r1080, [%r1380+56];
	// begin inline asm
	{mul.f16x2 %r1078,%r367,%r1080;
}
	// end inline asm
	// begin inline asm
	{add.f16x2 %r1081,%r1075,%r1078;
}
	// end inline asm
	ld.shared.u32 	%r1086, [%r1380+60];
	// begin inline asm
	{mul.f16x2 %r1084,%r366,%r1086;
}
	// end inline asm
	// begin inline asm
	{add.f16x2 %r1087,%r1081,%r1084;
}
	// end inline asm
	ld.shared.u32 	%r1092, [%r1380+64];
	// begin inline asm
	{mul.f16x2 %r1090,%r397,%r1092;
}
	// end inline asm
	// begin inline asm
	{add.f16x2 %r1093,%r1087,%r1090;
}
	// end inline asm
	ld.shared.u32 	%r1098, [%r1380+68];
	// begin inline asm
	{mul.f16x2 %r1096,%r396,%r1098;
}
	// end inline asm
	// begin inline asm
	{add.f16x2 %r1099,%r1093,%r1096;
}
	// end inline asm
	ld.shared.u32 	%r1104, [%r1380+72];
	// begin inline asm
	{mul.f16x2 %r1102,%r395,%r1104;
}
	// end inline asm
	// begin inline asm
	{add.f16x2 %r1105,%r1099,%r1102;
}
	// end inline asm
	ld.shared.u32 	%r1110, [%r1380+76];
	// begin inline asm
	{mul.f16x2 %r1108,%r394,%r1110;
}
	// end inline asm
	// begin inline asm
	{add.f16x2 %r1111,%r1105,%r1108;
}
	// end inline asm
	ld.shared.u32 	%r1116, [%r1380+80];
	// begin inline asm
	{mul.f16x2 %r1114,%r393,%r1116;
}
	// end inline asm
	// begin inline asm
	{add.f16x2 %r1117,%r1111,%r1114;
}
	// end inline asm
	ld.shared.u32 	%r1122, [%r1380+84];
	// begin inline asm
	{mul.f16x2 %r1120,%r392,%r1122;
}
	// end inline asm
	// begin inline asm
	{add.f16x2 %r1123,%r1117,%r1120;
}
	// end inline asm
	ld.shared.u32 	%r1128, [%r1380+88];
	// begin inline asm
	{mul.f16x2 %r1126,%r391,%r1128;
}
	// end inline asm
	// begin inline asm
	{add.f16x2 %r1129,%r1123,%r1126;
}
	// end inline asm
	ld.shared.u32 	%r1134, [%r1380+92];
	// begin inline asm
	{mul.f16x2 %r1132,%r390,%r1134;
}
	// end inline asm
	// begin inline asm
	{add.f16x2 %r1135,%r1129,%r1132;
}
	// end inline asm
	ld.shared.u32 	%r1140, [%r1380+96];
	// begin inline asm
	{mul.f16x2 %r1138,%r389,%r1140;
}
	// end inline asm
	// begin inline asm
	{add.f16x2 %r1141,%r1135,%r1138;
}
	// end inline asm
	ld.shared.u32 	%r1146, [%r1380+100];
	// begin inline asm
	{mul.f16x2 %r1144,%r388,%r1146;
}
	// end inline asm
	// begin inline asm
	{add.f16x2 %r1147,%r1141,%r1144;
}
	// end inline asm
	ld.shared.u32 	%r1152, [%r1380+104];
	// begin inline asm
	{mul.f16x2 %r1150,%r387,%r1152;
}
	// end inline asm
	// begin inline asm
	{add.f16x2 %r1153,%r1147,%r1150;
}
	// end inline asm
	ld.shared.u32 	%r1158, [%r1380+108];
	// begin inline asm
	{mul.f16x2 %r1156,%r386,%r1158;
}
	// end inline asm
	// begin inline asm
	{add.f16x2 %r1159,%r1153,%r1156;
}
	// end inline asm
	ld.shared.u32 	%r1164, [%r1380+112];
	// begin inline asm
	{mul.f16x2 %r1162,%r385,%r1164;
}
	// end inline asm
	// begin inline asm
	{add.f16x2 %r1165,%r1159,%r1162;
}
	// end inline asm
	ld.shared.u32 	%r1170, [%r1380+116];
	// begin inline asm
	{mul.f16x2 %r1168,%r384,%r1170;
}
	// end inline asm
	// begin inline asm
	{add.f16x2 %r1171,%r1165,%r1168;
}
	// end inline asm
	ld.shared.u32 	%r1176, [%r1380+120];
	// begin inline asm
	{mul.f16x2 %r1174,%r383,%r1176;
}
	// end inline asm
	// begin inline asm
	{add.f16x2 %r1177,%r1171,%r1174;
}
	// end inline asm
	ld.shared.u32 	%r1182, [%r1380+124];
	// begin inline asm
	{mul.f16x2 %r1180,%r382,%r1182;
}
	// end inline asm
	// begin inline asm
	{add.f16x2 %r1183,%r1177,%r1180;
}
	// end inline asm
	ld.shared.u32 	%r1188, [%r1380+128];
	// begin inline asm
	{mul.f16x2 %r1186,%r413,%r1188;
}
	// end inline asm
	// begin inline asm
	{add.f16x2 %r1189,%r1183,%r1186;
}
	// end inline asm
	ld.shared.u32 	%r1194, [%r1380+132];
	// begin inline asm
	{mul.f16x2 %r1192,%r412,%r1194;
}
	// end inline asm
	// begin inline asm
	{add.f16x2 %r1195,%r1189,%r1192;
}
	// end inline asm
	ld.shared.u32 	%r1200, [%r1380+136];
	// begin inline asm
	{mul.f16x2 %r1198,%r411,%r1200;
}
	// end inline asm
	// begin inline asm
	{add.f16x2 %r1201,%r1195,%r1198;
}
	// end inline asm
	ld.shared.u32 	%r1206, [%r1380+140];
	// begin inline asm
	{mul.f16x2 %r1204,%r410,%r1206;
}
	// end inline asm
	// begin inline asm
	{add.f16x2 %r1207,%r1201,%r1204;
}
	// end inline asm
	ld.shared.u32 	%r1212, [%r1380+144];
	// begin inline asm
	{mul.f16x2 %r1210,%r409,%r1212;
}
	// end inline asm
	// begin inline asm
	{add.f16x2 %r1213,%r1207,%r1210;
}
	// end inline asm
	ld.shared.u32 	%r1218, [%r1380+148];
	// begin inline asm
	{mul.f16x2 %r1216,%r408,%r1218;
}
	// end inline asm
	// begin inline asm
	{add.f16x2 %r1219,%r1213,%r1216;
}
	// end inline asm
	ld.shared.u32 	%r1224, [%r1380+152];
	// begin inline asm
	{mul.f16x2 %r1222,%r407,%r1224;
}
	// end inline asm
	// begin inline asm
	{add.f16x2 %r1225,%r1219,%r1222;
}
	// end inline asm
	ld.shared.u32 	%r1230, [%r1380+156];
	// begin inline asm
	{mul.f16x2 %r1228,%r406,%r1230;
}
	// end inline asm
	// begin inline asm
	{add.f16x2 %r1231,%r1225,%r1228;
}
	// end inline asm
	ld.shared.u32 	%r1236, [%r1380+160];
	// begin inline asm
	{mul.f16x2 %r1234,%r405,%r1236;
}
	// end inline asm
	// begin inline asm
	{add.f16x2 %r1237,%r1231,%r1234;
}
	// end inline asm
	ld.shared.u32 	%r1242, [%r1380+164];
	// begin inline asm
	{mul.f16x2 %r1240,%r404,%r1242;
}
	// end inline asm
	// begin inline asm
	{add.f16x2 %r1243,%r1237,%r1240;
}
	// end inline asm
	ld.shared.u32 	%r1248, [%r1380+168];
	// begin inline asm
	{mul.f16x2 %r1246,%r403,%r1248;
}
	// end inline asm
	// begin inline asm
	{add.f16x2 %r1249,%r1243,%r1246;
}
	// end inline asm
	ld.shared.u32 	%r1254, [%r1380+172];
	// begin inline asm
	{mul.f16x2 %r1252,%r402,%r1254;
}
	// end inline asm
	// begin inline asm
	{add.f16x2 %r1255,%r1249,%r1252;
}
	// end inline asm
	ld.shared.u32 	%r1260, [%r1380+176];
	// begin inline asm
	{mul.f16x2 %r1258,%r401,%r1260;
}
	// end inline asm
	// begin inline asm
	{add.f16x2 %r1261,%r1255,%r1258;
}
	// end inline asm
	ld.shared.u32 	%r1266, [%r1380+180];
	// begin inline asm
	{mul.f16x2 %r1264,%r400,%r1266;
}
	// end inline asm
	// begin inline asm
	{add.f16x2 %r1267,%r1261,%r1264;
}
	// end inline asm
	ld.shared.u32 	%r1272, [%r1380+184];
	// begin inline asm
	{mul.f16x2 %r1270,%r399,%r1272;
}
	// end inline asm
	// begin inline asm
	{add.f16x2 %r1273,%r1267,%r1270;
}
	// end inline asm
	ld.shared.u32 	%r1278, [%r1380+188];
	// begin inline asm
	{mul.f16x2 %r1276,%r398,%r1278;
}
	// end inline asm
	// begin inline asm
	{add.f16x2 %r1279,%r1273,%r1276;
}
	// end inline asm
	ld.shared.u32 	%r1284, [%r1380+192];
	// begin inline asm
	{mul.f16x2 %r1282,%r429,%r1284;
}
	// end inline asm
	// begin inline asm
	{add.f16x2 %r1285,%r1279,%r1282;
}
	// end inline asm
	ld.shared.u32 	%r1290, [%r1380+196];
	// begin inline asm
	{mul.f16x2 %r1288,%r428,%r1290;
}
	// end inline asm
	// begin inline asm
	{add.f16x2 %r1291,%r1285,%r1288;
}
	// end inline asm
	ld.shared.u32 	%r1296, [%r1380+200];
	// begin inline asm
	{mul.f16x2 %r1294,%r427,%r1296;
}
	// end inline asm
	// begin inline asm
	{add.f16x2 %r1297,%r1291,%r1294;
}
	// end inline asm
	ld.shared.u32 	%r1302, [%r1380+204];
	// begin inline asm
	{mul.f16x2 %r1300,%r426,%r1302;
}
	// end inline asm
	// begin inline asm
	{add.f16x2 %r1303,%r1297,%r1300;
}
	// end inline asm
	ld.shared.u32 	%r1308, [%r1380+208];
	// begin inline asm
	{mul.f16x2 %r1306,%r425,%r1308;
}
	// end inline asm
	// begin inline asm
	{add.f16x2 %r1309,%r1303,%r1306;
}
	// end inline asm
	ld.shared.u32 	%r1314, [%r1380+212];
	// begin inline asm
	{mul.f16x2 %r1312,%r424,%r1314;
}
	// end inline asm
	// begin inline asm
	{add.f16x2 %r1315,%r1309,%r1312;
}
	// end inline asm
	ld.shared.u32 	%r1320, [%r1380+216];
	// begin inline asm
	{mul.f16x2 %r1318,%r423,%r1320;
}
	// end inline asm
	// begin inline asm
	{add.f16x2 %r1321,%r1315,%r1318;
}
	// end inline asm
	ld.shared.u32 	%r1326, [%r1380+220];
	// begin inline asm
	{mul.f16x2 %r1324,%r422,%r1326;
}
	// end inline asm
	// begin inline asm
	{add.f16x2 %r1327,%r1321,%r1324;
}
	// end inline asm
	ld.shared.u32 	%r1332, [%r1380+224];
	// begin inline asm
	{mul.f16x2 %r1330,%r421,%r1332;
}
	// end inline asm
	// begin inline asm
	{add.f16x2 %r1333,%r1327,%r1330;
}
	// end inline asm
	ld.shared.u32 	%r1338, [%r1380+228];
	// begin inline asm
	{mul.f16x2 %r1336,%r420,%r1338;
}
	// end inline asm
	// begin inline asm
	{add.f16x2 %r1339,%r1333,%r1336;
}
	// end inline asm
	ld.shared.u32 	%r1344, [%r1380+232];
	// begin inline asm
	{mul.f16x2 %r1342,%r419,%r1344;
}
	// end inline asm
	// begin inline asm
	{add.f16x2 %r1345,%r1339,%r1342;
}
	// end inline asm
	ld.shared.u32 	%r1350, [%r1380+236];
	// begin inline asm
	{mul.f16x2 %r1348,%r418,%r1350;
}
	// end inline asm
	// begin inline asm
	{add.f16x2 %r1351,%r1345,%r1348;
}
	// end inline asm
	ld.shared.u32 	%r1356, [%r1380+240];
	// begin inline asm
	{mul.f16x2 %r1354,%r417,%r1356;
}
	// end inline asm
	// begin inline asm
	{add.f16x2 %r1357,%r1351,%r1354;
}
	// end inline asm
	ld.shared.u32 	%r1362, [%r1380+244];
	// begin inline asm
	{mul.f16x2 %r1360,%r416,%r1362;
}
	// end inline asm
	// begin inline asm
	{add.f16x2 %r1363,%r1357,%r1360;
}
	// end inline asm
	ld.shared.u32 	%r1368, [%r1380+248];
	// begin inline asm
	{mul.f16x2 %r1366,%r415,%r1368;
}
	// end inline asm
	// begin inline asm
	{add.f16x2 %r1369,%r1363,%r1366;
}
	// end inline asm
	ld.shared.u32 	%r1374, [%r1380+252];
	// begin inline asm
	{mul.f16x2 %r1372,%r414,%r1374;
}
	// end inline asm
	// begin inline asm
	{add.f16x2 %r1375,%r1369,%r1372;
}
	// end inline asm
	mov.b32 	{%rs2730, %rs2731}, %r1375;
$L__BB0_44:
	and.b32  	%r1387, %r984, 1;
	setp.eq.b32 	%p34, %r1387, 1;
	not.pred 	%p35, %p34;
	mov.b32 	%r1382, {%rs2730, %rs2731};
	mov.b32 	%r1383, 1;
	mov.b32 	%r1385, 3;
	// begin inline asm
	{shfl.sync.up.b32 %r1381,%r1382,%r1383,%r364,%r1385;
}
	// end inline asm
	mov.u32 	%r3316, %r366;
	mov.u32 	%r3317, %r367;
	mov.u32 	%r3318, %r368;
	mov.u32 	%r3319, %r369;
	mov.u32 	%r3320, %r370;
	mov.u32 	%r3321, %r371;
	mov.u32 	%r3322, %r372;
	mov.u32 	%r3323, %r373;
	mov.u32 	%r3324, %r374;
	mov.u32 	%r3325, %r375;
	mov.u32 	%r3326, %r376;
	mov.u32 	%r3327, %r377;
	mov.u32 	%r3328, %r378;
	mov.u32 	%r3329, %r379;
	mov.u32 	%r3330, %r380;
	mov.u32 	%r3331, %r381;
	mov.u32 	%r3332, %r382;
	mov.u32 	%r3333, %r383;
	mov.u32 	%r3334, %r384;
	mov.u32 	%r3335, %r385;
	mov.u32 	%r3336, %r386;
	mov.u32 	%r3337, %r387;
	mov.u32 	%r3338, %r388;
	mov.u32 	%r3339, %r389;
	mov.u32 	%r3340, %r390;
	mov.u32 	%r3341, %r391;
	mov.u32 	%r3342, %r392;
	mov.u32 	%r3343, %r393;
	mov.u32 	%r3344, %r394;
	mov.u32 	%r3345, %r395;
	mov.u32 	%r3346, %r396;
	mov.u32 	%r3347, %r397;
	mov.u32 	%r3348, %r398;
	mov.u32 	%r3349, %r399;
	mov.u32 	%r3350, %r400;
	mov.u32 	%r3351, %r401;
	mov.u32 	%r3352, %r402;
	mov.u32 	%r3353, %r403;
	mov.u32 	%r3354, %r404;
	mov.u32 	%r3355, %r405;
	mov.u32 	%r3356, %r406;
	mov.u32 	%r3357, %r407;
	mov.u32 	%r3358, %r408;
	mov.u32 	%r3359, %r409;
	mov.u32 	%r3360, %r410;
	mov.u32 	%r3361, %r411;
	mov.u32 	%r3362, %r412;
	mov.u32 	%r3363, %r413;
	mov.u32 	%r3364, %r414;
	mov.u32 	%r3365, %r415;
	mov.u32 	%r3366, %r416;
	mov.u32 	%r3367, %r417;
	mov.u32 	%r3368, %r418;
	mov.u32 	%r3369, %r419;
	mov.u32 	%r3370, %r420;
	mov.u32 	%r3371, %r421;
	mov.u32 	%r3372, %r422;
	mov.u32 	%r3373, %r423;
	mov.u32 	%r3374, %r424;
	mov.u32 	%r3375, %r425;
	mov.u32 	%r3376, %r426;
	mov.u32 	%r3377, %r427;
	mov.u32 	%r3378, %r428;
	mov.u32 	%r3379, %r429;
	mov.u16 	%rs2732, %rs4;
	mov.u16 	%rs2733, %rs3;
	@%p35 bra 	$L__BB0_49;
	mov.b32 	{%rs561, %rs562}, %r1381;
	// begin inline asm
	{add.f16 %rs560,%rs561,%rs562;
}
	// end inline asm
	mov.f32 	%f134, 0f43000000;
	rsqrt.approx.f32 	%f133, %f134;
	// begin inline asm
	{  cvt.rp.f16.f32 %rs563, %f133;}

	// end inline asm
	// begin inline asm
	{mul.f16 %rs2733,%rs560,%rs563;
}
	// end inline asm
	neg.s32 	%r1388, %r3315;
	setp.eq.s32 	%p36, %r3246, %r1388;
	mov.b16 	%rs2732, 15360;
	mov.u32 	%r3316, %r987;
	mov.u32 	%r3317, %r987;
	mov.u32 	%r3318, %r987;
	mov.u32 	%r3319, %r987;
	mov.u32 	%r3320, %r987;
	mov.u32 	%r3321, %r987;
	mov.u32 	%r3322, %r987;
	mov.u32 	%r3323, %r987;
	mov.u32 	%r3324, %r987;
	mov.u32 	%r3325, %r987;
	mov.u32 	%r3326, %r987;
	mov.u32 	%r3327, %r987;
	mov.u32 	%r3328, %r987;
	mov.u32 	%r3329, %r987;
	mov.u32 	%r3330, %r987;
	mov.u32 	%r3331, %r987;
	mov.u32 	%r3332, %r987;
	mov.u32 	%r3333, %r987;
	mov.u32 	%r3334, %r987;
	mov.u32 	%r3335, %r987;
	mov.u32 	%r3336, %r987;
	mov.u32 	%r3337, %r987;
	mov.u32 	%r3338, %r987;
	mov.u32 	%r3339, %r987;
	mov.u32 	%r3340, %r987;
	mov.u32 	%r3341, %r987;
	mov.u32 	%r3342, %r987;
	mov.u32 	%r3343, %r987;
	mov.u32 	%r3344, %r987;
	mov.u32 	%r3345, %r987;
	mov.u32 	%r3346, %r987;
	mov.u32 	%r3347, %r987;
	mov.u32 	%r3348, %r987;
	mov.u32 	%r3349, %r987;
	mov.u32 	%r3350, %r987;
	mov.u32 	%r3351, %r987;
	mov.u32 	%r3352, %r987;
	mov.u32 	%r3353, %r987;
	mov.u32 	%r3354, %r987;
	mov.u32 	%r3355, %r987;
	mov.u32 	%r3356, %r987;
	mov.u32 	%r3357, %r987;
	mov.u32 	%r3358, %r987;
	mov.u32 	%r3359, %r987;
	mov.u32 	%r3360, %r987;
	mov.u32 	%r3361, %r987;
	mov.u32 	%r3362, %r987;
	mov.u32 	%r3363, %r987;
	mov.u32 	%r3364, %r987;
	mov.u32 	%r3365, %r987;
	mov.u32 	%r3366, %r987;
	mov.u32 	%r3367, %r987;
	mov.u32 	%r3368, %r987;
	mov.u32 	%r3369, %r987;
	mov.u32 	%r3370, %r987;
	mov.u32 	%r3371, %r987;
	mov.u32 	%r3372, %r987;
	mov.u32 	%r3373, %r987;
	mov.u32 	%r3374, %r987;
	mov.u32 	%r3375, %r987;
	mov.u32 	%r3376, %r987;
	mov.u32 	%r3377, %r987;
	mov.u32 	%r3378, %r987;
	mov.u32 	%r3379, %r987;
	@%p36 bra 	$L__BB0_49;
	// begin inline asm
	{ .reg .pred __$temp3;
  setp.lt.f16  __$temp3, %rs2733, %rs3;
  selp.u16 %rs568, 1, 0, __$temp3;}
	// end inline asm
	setp.eq.s16 	%p37, %rs568, 0;
	@%p37 bra 	$L__BB0_48;
	// begin inline asm
	{sub.f16 %rs571,%rs2733,%rs3;
}
	// end inline asm
	// begin inline asm
	{.reg.b32         f, C, nZ;       
 .reg.b16         h,r;            
  mov.b16         h,%rs571;           
  cvt.f32.f16     f,h;            
  mov.b32         C, 0x3fb8aa3bU; 
  mov.b32         nZ, 0x80000000U;
  fma.rn.f32      f,f,C,nZ;       
  ex2.approx.ftz.f32  f,f;        
  cvt.rn.f16.f32      r,f;        
{.reg.b16 spc, ulp, p;
  mov.b16 spc,0X1F79U;
  mov.b16 ulp,0x9400U;
  set.eq.f16.f16 p,h, spc;
  fma.rn.f16 r,p,ulp,r;
}
{.reg.b16 spc, ulp, p;
  mov.b16 spc,0X25CFU;
  mov.b16 ulp,0x9400U;
  set.eq.f16.f16 p,h, spc;
  fma.rn.f16 r,p,ulp,r;
}
{.reg.b16 spc, ulp, p;
  mov.b16 spc,0XC13BU;
  mov.b16 ulp,0x0400U;
  set.eq.f16.f16 p,h, spc;
  fma.rn.f16 r,p,ulp,r;
}
{.reg.b16 spc, ulp, p;
  mov.b16 spc,0XC1EFU;
  mov.b16 ulp,0x0200U;
  set.eq.f16.f16 p,h, spc;
  fma.rn.f16 r,p,ulp,r;
}
  mov.b16         %rs574,r;           
}
	// end inline asm
	// begin inline asm
	{add.f16 %rs2732,%rs4,%rs574;
}
	// end inline asm
	// begin inline asm
	{  mov.b32 %r1389, {%rs574,%rs574};}

	// end inline asm
	shl.b32 	%r1774, %r3315, 8;
	mov.u32 	%r1775, _ZZ11flashKernelP7__half2S0_S0_S0_S0_iiE2sV;
	add.s32 	%r1776, %r1775, %r1774;
	ld.shared.u32 	%r1392, [%r1776];
	// begin inline asm
	{mul.f16x2 %r1390,%r1389,%r1392;
}
	// end inline asm
	// begin inline asm
	{add.f16x2 %r3331,%r381,%r1390;
}
	// end inline asm
	ld.shared.u32 	%r1398, [%r1776+4];
	// begin inline asm
	{mul.f16x2 %r1396,%r1389,%r1398;
}
	// end inline asm
	// begin inline asm
	{add.f16x2 %r3330,%r380,%r1396;
}
	// end inline asm
	ld.shared.u32 	%r1404, [%r1776+8];
	// begin inline asm
	{mul.f16x2 %r1402,%r1389,%r1404;
}
	// end inline asm
	// begin inline asm
	{add.f16x2 %r3329,%r379,%r1402;
}
	// end inline asm
	ld.shared.u32 	%r1410, [%r1776+12];
	// begin inline asm
	{mul.f16x2 %r1408,%r1389,%r1410;
}
	// end inline asm
	// begin inline asm
	{add.f16x2 %r3328,%r378,%r1408;
}
	// end inline asm
	ld.shared.u32 	%r1416, [%r1776+16];
	// begin inline asm
	{mul.f16x2 %r1414,%r1389,%r1416;
}
	// end inline asm
	// begin inline asm
	{add.f16x2 %r3327,%r377,%r1414;
}
	// end inline asm
	ld.shared.u32 	%r1422, [%r1776+20];
	// begin inline asm
	{mul.f16x2 %r1420,%r1389,%r1422;
}
	// end inline asm
	// begin inline asm
	{add.f16x2 %r3326,%r376,%r1420;
}
	// end inline asm
	ld.shared.u32 	%r1428, [%r1776+24];
	// begin inline asm
	{mul.f16x2 %r1426,%r1389,%r1428;
}
	// end inline asm
	// begin inline asm
	{add.f16x2 %r3325,%r375,%r1426;
}
	// end inline asm
	ld.shared.u32 	%r1434, [%r1776+28];
	// begin inline asm
	{mul.f16x2 %r1432,%r1389,%r1434;
}
	// end inline asm
	// begin inline asm
	{add.f16x2 %r3324,%r374,%r1432;
}
	// end inline asm
	ld.shared.u32 	%r1440, [%r1776+32];
	// begin inline asm
	{mul.f16x2 %r1438,%r1389,%r1440;
}
	// end inline asm
	// begin inline asm
	{add.f16x2 %r3323,%r373,%r1438;
}
	// end inline asm
	ld.shared.u32 	%r1446, [%r1776+36];
	// begin inline asm
	{mul.f16x2 %r1444,%r1389,%r1446;
}
	// end inline asm
	// begin inline asm
	{add.f16x2 %r3322,%r372,%r1444;
}
	// end inline asm
	ld.shared.u32 	%r1452, [%r1776+40];
	// begin inline asm
	{mul.f16x2 %r1450,%r1389,%r1452;
}
	// end inline asm
	// begin inline asm
	{add.f16x2 %r3321,%r371,%r1450;
}
	// end inline asm
	ld.shared.u32 	%r1458, [%r1776+44];
	// begin inline asm
	{mul.f16x2 %r1456,%r1389,%r1458;
}
	// end inline asm
	// begin inline asm
	{add.f16x2 %r3320,%r370,%r1456;
}
	// end inline asm
	ld.shared.u32 	%r1464, [%r1776+48];
	// begin inline asm
	{mul.f16x2 %r1462,%r1389,%r1464;
}
	// end inline asm
	// begin inline asm
	{add.f16x2 %r3319,%r369,%r1462;
}
	// end inline asm
	ld.shared.u32 	%r1470, [%r1776+52];
	// begin inline asm
	{mul.f16x2 %r1468,%r1389,%r1470;
}
	// end inline asm
	// begin inline asm
	{add.f16x2 %r3318,%r368,%r1468;
}
	// end inline asm
	ld.shared.u32 	%r1476, [%r1776+56];
	// begin inline asm
	{mul.f16x2 %r1474,%r1389,%r1476;
}
	// end inline asm
	// begin inline asm
	{add.f16x2 %r3317,%r367,%r1474;
}
	// end inline asm
	ld.shared.u32 	%r1482, [%r1776+60];
	// begin inline asm
	{mul.f16x2 %r1480,%r1389,%r1482;
}
	// end inline asm
	// begin inline asm
	{add.f16x2 %r3316,%r366,%r1480;
}
	// end inline asm
	ld.shared.u32 	%r1488, [%r1776+64];
	// begin inline asm
	{mul.f16x2 %r1486,%r1389,%r1488;
}
	// end inline asm
	// begin inline asm
	{add.f16x2 %r3347,%r397,%r1486;
}
	// end inline asm
	ld.shared.u32 	%r1494, [%r1776+68];
	// begin inline asm
	{mul.f16x2 %r1492,%r1389,%r1494;
}
	// end inline asm
	// begin inline asm
	{add.f16x2 %r3346,%r396,%r1492;
}
	// end inline asm
	ld.shared.u32 	%r1500, [%r1776+72];
	// begin inline asm
	{mul.f16x2 %r1498,%r1389,%r1500;
}
	// end inline asm
	// begin inline asm
	{add.f16x2 %r3345,%r395,%r1498;
}
	// end inline asm
	ld.shared.u32 	%r1506, [%r1776+76];
	// begin inline asm
	{mul.f16x2 %r1504,%r1389,%r1506;
}
	// end inline asm
	// begin inline asm
	{add.f16x2 %r3344,%r394,%r1504;
}
	// end inline asm
	ld.shared.u32 	%r1512, [%r1776+80];
	// begin inline asm
	{mul.f16x2 %r1510,%r1389,%r1512;
}
	// end inline asm
	// begin inline asm
	{add.f16x2 %r3343,%r393,%r1510;
}
	// end inline asm
	ld.shared.u32 	%r1518, [%r1776+84];
	// begin inline asm
	{mul.f16x2 %r1516,%r1389,%r1518;
}
	// end inline asm
	// begin inline asm
	{add.f16x2 %r3342,%r392,%r1516;
}
	// end inline asm
	ld.shared.u32 	%r1524, [%r1776+88];
	// begin inline asm
	{mul.f16x2 %r1522,%r1389,%r1524;
}
	// end inline asm
	// begin inline asm
	{add.f16x2 %r3341,%r391,%r1522;
}
	// end inline asm
	ld.shared.u32 	%r1530, [%r1776+92];
	// begin inline asm
	{mul.f16x2 %r1528,%r1389,%r1530;
}
	// end inline asm
	// begin inline asm
	{add.f16x2 %r3340,%r390,%r1528;
}
	// end inline asm
	ld.shared.u32 	%r1536, [%r1776+96];
	// begin inline asm
	{mul.f16x2 %r1534,%r1389,%r1536;
}
	// end inline asm
	// begin inline asm
	{add.f16x2 %r3339,%r389,%r1534;
}
	// end inline asm
	ld.shared.u32 	%r1542, [%r1776+100];
	// begin inline asm
	{mul.f16x2 %r1540,%r1389,%r1542;
}
	// end inline asm
	// begin inline asm
	{add.f16x2 %r3338,%r388,%r1540;
}
	// end inline asm
	ld.shared.u32 	%r1548, [%r1776+104];
	// begin inline asm
	{mul.f16x2 %r1546,%r1389,%r1548;
}
	// end inline asm
	// begin inline asm
	{add.f16x2 %r3337,%r387,%r1546;
}
	// end inline asm
	ld.shared.u32 	%r1554, [%r1776+108];
	// begin inline asm
	{mul.f16x2 %r1552,%r1389,%r1554;
}
	// end inline asm
	// begin inline asm
	{add.f16x2 %r3336,%r386,%r1552;
}
	// end inline asm
	ld.shared.u32 	%r1560, [%r1776+112];
	// begin inline asm
	{mul.f16x2 %r1558,%r1389,%r1560;
}
	// end inline asm
	// begin inline asm
	{add.f16x2 %r3335,%r385,%r1558;
}
	// end inline asm
	ld.shared.u32 	%r1566, [%r1776+116];
	// begin inline asm
	{mul.f16x2 %r1564,%r1389,%r1566;
}
	// end inline asm
	// begin inline asm
	{add.f16x2 %r3334,%r384,%r1564;
}
	// end inline asm
	ld.shared.u32 	%r1572, [%r1776+120];
	// begin inline asm
	{mul.f16x2 %r1570,%r1389,%r1572;
}
	// end inline asm
	// begin inline asm
	{add.f16x2 %r3333,%r383,%r1570;
}
	// end inline asm
	ld.shared.u32 	%r1578, [%r1776+124];
	// begin inline asm
	{mul.f16x2 %r1576,%r1389,%r1578;
}
	// end inline asm
	// begin inline asm
	{add.f16x2 %r3332,%r382,%r1576;
}
	// end inline asm
	ld.shared.u32 	%r1584, [%r1776+128];
	// begin inline asm
	{mul.f16x2 %r1582,%r1389,%r1584;
}
	// end inline asm
	// begin inline asm
	{add.f16x2 %r3363,%r413,%r1582;
}
	// end inline asm
	ld.shared.u32 	%r1590, [%r1776+132];
	// begin inline asm
	{mul.f16x2 %r1588,%r1389,%r1590;
}
	// end inline asm
	// begin inline asm
	{add.f16x2 %r3362,%r412,%r1588;
}
	// end inline asm
	ld.shared.u32 	%r1596, [%r1776+136];
	// begin inline asm
	{mul.f16x2 %r1594,%r1389,%r1596;
}
	// end inline asm
	// begin inline asm
	{add.f16x2 %r3361,%r411,%r1594;
}
	// end inline asm
	ld.shared.u32 	%r1602, [%r1776+140];
	// begin inline asm
	{mul.f16x2 %r1600,%r1389,%r1602;
}
	// end inline asm
	// begin inline asm
	{add.f16x2 %r3360,%r410,%r1600;
}
	// end inline asm
	ld.shared.u32 	%r1608, [%r1776+144];
	// begin inline asm
	{mul.f16x2 %r1606,%r1389,%r1608;
}
	// end inline asm
	// begin inline asm
	{add.f16x2 %r3359,%r409,%r1606;
}
	// end inline asm
	ld.shared.u32 	%r1614, [%r1776+148];
	// begin inline asm
	{mul.f16x2 %r1612,%r1389,%r1614;
}
	// end inline asm
	// begin inline asm
	{add.f16x2 %r3358,%r408,%r1612;
}
	// end inline asm
	ld.shared.u32 	%r1620, [%r1776+152];
	// begin inline asm
	{mul.f16x2 %r1618,%r1389,%r1620;
}
	// end inline asm
	// begin inline asm
	{add.f16x2 %r3357,%r407,%r1618;
}
	// end inline asm
	ld.shared.u32 	%r1626, [%r1776+156];
	// begin inline asm
	{mul.f16x2 %r1624,%r1389,%r1626;
}
	// end inline asm
	// begin inline asm
	{add.f16x2 %r3356,%r406,%r1624;
}
	// end inline asm
	ld.shared.u32 	%r1632, [%r1776+160];
	// begin inline asm
	{mul.f16x2 %r1630,%r1389,%r1632;
}
	// end inline asm
	// begin inline asm
	{add.f16x2 %r3355,%r405,%r1630;
}
	// end inline asm
	ld.shared.u32 	%r1638, [%r1776+164];
	// begin inline asm
	{mul.f16x2 %r1636,%r1389,%r1638;
}
	// end inline asm
	// begin inline asm
	{add.f16x2 %r3354,%r404,%r1636;
}
	// end inline asm
	ld.shared.u32 	%r1644, [%r1776+168];
	// begin inline asm
	{mul.f16x2 %r1642,%r1389,%r1644;
}
	// end inline asm
	// begin inline asm
	{add.f16x2 %r3353,%r403,%r1642;
}
	// end inline asm
	ld.shared.u32 	%r1650, [%r1776+172];
	// begin inline asm
	{mul.f16x2 %r1648,%r1389,%r1650;
}
	// end inline asm
	// begin inline asm
	{add.f16x2 %r3352,%r402,%r1648;
}
	// end inline asm
	ld.shared.u32 	%r1656, [%r1776+176];
	// begin inline asm
	{mul.f16x2 %r1654,%r1389,%r1656;
}
	// end inline asm
	// begin inline asm
	{add.f16x2 %r3351,%r401,%r1654;
}
	// end inline asm
	ld.shared.u32 	%r1662, [%r1776+180];
	// begin inline asm
	{mul.f16x2 %r1660,%r1389,%r1662;
}
	// end inline asm
	// begin inline asm
	{add.f16x2 %r3350,%r400,%r1660;
}
	// end inline asm
	ld.shared.u32 	%r1668, [%r1776+184];
	// begin inline asm
	{mul.f16x2 %r1666,%r1389,%r1668;
}
	// end inline asm
	// begin inline asm
	{add.f16x2 %r3349,%r399,%r1666;
}
	// end inline asm
	ld.shared.u32 	%r1674, [%r1776+188];
	// begin inline asm
	{mul.f16x2 %r1672,%r1389,%r1674;
}
	// end inline asm
	// begin inline asm
	{add.f16x2 %r3348,%r398,%r1672;
}
	// end inline asm
	ld.shared.u32 	%r1680, [%r1776+192];
	// begin inline asm
	{mul.f16x2 %r1678,%r1389,%r1680;
}
	// end inline asm
	// begin inline asm
	{add.f16x2 %r3379,%r429,%r1678;
}
	// end inline asm
	ld.shared.u32 	%r1686, [%r1776+196];
	// begin inline asm
	{mul.f16x2 %r1684,%r1389,%r1686;
}
	// end inline asm
	// begin inline asm
	{add.f16x2 %r3378,%r428,%r1684;
}
	// end inline asm
	ld.shared.u32 	%r1692, [%r1776+200];
	// begin inline asm
	{mul.f16x2 %r1690,%r1389,%r1692;
}
	// end inline asm
	// begin inline asm
	{add.f16x2 %r3377,%r427,%r1690;
}
	// end inline asm
	ld.shared.u32 	%r1698, [%r1776+204];
	// begin inline asm
	{mul.f16x2 %r1696,%r1389,%r1698;
}
	// end inline asm
	// begin inline asm
	{add.f16x2 %r3376,%r426,%r1696;
}
	// end inline asm
	ld.shared.u32 	%r1704, [%r1776+208];
	// begin inline asm
	{mul.f16x2 %r1702,%r1389,%r1704;
}
	// end inline asm
	// begin inline asm
	{add.f16x2 %r3375,%r425,%r1702;
}
	// end inline asm
	ld.shared.u32 	%r1710, [%r1776+212];
	// begin inline asm
	{mul.f16x2 %r1708,%r1389,%r1710;
}
	// end inline asm
	// begin inline asm
	{add.f16x2 %r3374,%r424,%r1708;
}
	// end inline asm
	ld.shared.u32 	%r1716, [%r1776+216];
	// begin inline asm
	{mul.f16x2 %r1714,%r1389,%r1716;
}
	// end inline asm
	// begin inline asm
	{add.f16x2 %r3373,%r423,%r1714;
}
	// end inline asm
	ld.shared.u32 	%r1722, [%r1776+220];
	// begin inline asm
	{mul.f16x2 %r1720,%r1389,%r1722;
}
	// end inline asm
	// begin inline asm
	{add.f16x2 %r3372,%r422,%r1720;
}
	// end inline asm
	ld.shared.u32 	%r1728, [%r1776+224];
	// begin inline asm
	{mul.f16x2 %r1726,%r1389,%r1728;
}
	// end inline asm
	// begin inline asm
	{add.f16x2 %r3371,%r421,%r1726;
}
	// end inline asm
	ld.shared.u32 	%r1734, [%r1776+228];
	// begin inline asm
	{mul.f16x2 %r1732,%r1389,%r1734;
}
	// end inline asm
	// begin inline asm
	{add.f16x2 %r3370,%r420,%r1732;
}
	// end inline asm
	ld.shared.u32 	%r1740, [%r1776+232];
	// begin inline asm
	{mul.f16x2 %r1738,%r1389,%r1740;
}
	// end inline asm
	// begin inline asm
	{add.f16x2 %r3369,%r419,%r1738;
}
	// end inline asm
	ld.shared.u32 	%r1746, [%r1776+236];
	// begin inline asm
	{mul.f16x2 %r1744,%r1389,%r1746;
}
	// end inline asm
	// begin inline asm
	{add.f16x2 %r3368,%r418,%r1744;
}
	// end inline asm
	ld.shared.u32 	%r1752, [%r1776+240];
	// begin inline asm
	{mul.f16x2 %r1750,%r1389,%r1752;
}
	// end inline asm
	// begin inline asm
	{add.f16x2 %r3367,%r417,%r1750;
}
	// end inline asm
	ld.shared.u32 	%r1758, [%r1776+244];
	// begin inline asm
	{mul.f16x2 %r1756,%r1389,%r1758;
}
	// end inline asm
	// begin inline asm
	{add.f16x2 %r3366,%r416,%r1756;
}
	// end inline asm
	ld.shared.u32 	%r1764, [%r1776+248];
	// begin inline asm
	{mul.f16x2 %r1762,%r1389,%r1764;
}
	// end inline asm
	// begin inline asm
	{add.f16x2 %r3365,%r415,%r1762;
}
	// end inline asm
	ld.shared.u32 	%r1770, [%r1776+252];
	// begin inline asm
	{mul.f16x2 %r1768,%r1389,%r1770;
}
	// end inline asm
	// begin inline asm
	{add.f16x2 %r3364,%r414,%r1768;
}
	// end inline asm
	mov.u16 	%rs2733, %rs3;
	bra.uni 	$L__BB0_49;
$L__BB0_48:
	// begin inline asm
	{sub.f16 %rs580,%rs3,%rs2733;
}
	// end inline asm
	// begin inline asm
	{.reg.b32         f, C, nZ;       
 .reg.b16         h,r;            
  mov.b16         h,%rs580;           
  cvt.f32.f16     f,h;            
  mov.b32         C, 0x3fb8aa3bU; 
  mov.b32         nZ, 0x80000000U;
  fma.rn.f32      f,f,C,nZ;       
  ex2.approx.ftz.f32  f,f;        
  cvt.rn.f16.f32      r,f;        
{.reg.b16 spc, ulp, p;
  mov.b16 spc,0X1F79U;
  mov.b16 ulp,0x9400U;
  set.eq.f16.f16 p,h, spc;
  fma.rn.f16 r,p,ulp,r;
}
{.reg.b16 spc, ulp, p;
  mov.b16 spc,0X25CFU;
  mov.b16 ulp,0x9400U;
  set.eq.f16.f16 p,h, spc;
  fma.rn.f16 r,p,ulp,r;
}
{.reg.b16 spc, ulp, p;
  mov.b16 spc,0XC13BU;
  mov.b16 ulp,0x0400U;
  set.eq.f16.f16 p,h, spc;
  fma.rn.f16 r,p,ulp,r;
}
{.reg.b16 spc, ulp, p;
  mov.b16 spc,0XC1EFU;
  mov.b16 ulp,0x0200U;
  set.eq.f16.f16 p,h, spc;
  fma.rn.f16 r,p,ulp,r;
}
  mov.b16         %rs583,r;           
}
	// end inline asm
	// begin inline asm
	{mul.f16 %rs585,%rs583,%rs4;
}
	// end inline asm
	mov.b16 	%rs590, 15360;
	// begin inline asm
	{add.f16 %rs2732,%rs585,%rs590;
}
	// end inline asm
	// begin inline asm
	{  mov.b32 %r1777, {%rs583,%rs583};}

	// end inline asm
	// begin inline asm
	{mul.f16x2 %r1778,%r1777,%r381;
}
	// end inline asm
	shl.b32 	%r2162, %r3315, 8;
	mov.u32 	%r2163, _ZZ11flashKernelP7__half2S0_S0_S0_S0_iiE2sV;
	add.s32 	%r2164, %r2163, %r2162;
	ld.shared.u32 	%r1783, [%r2164];
	// begin inline asm
	{add.f16x2 %r3331,%r1778,%r1783;
}
	// end inline asm
	// begin inline asm
	{mul.f16x2 %r1784,%r1777,%r380;
}
	// end inline asm
	ld.shared.u32 	%r1789, [%r2164+4];
	// begin inline asm
	{add.f16x2 %r3330,%r1784,%r1789;
}
	// end inline asm
	// begin inline asm
	{mul.f16x2 %r1790,%r1777,%r379;
}
	// end inline asm
	ld.shared.u32 	%r1795, [%r2164+8];
	// begin inline asm
	{add.f16x2 %r3329,%r1790,%r1795;
}
	// end inline asm
	// begin inline asm
	{mul.f16x2 %r1796,%r1777,%r378;
}
	// end inline asm
	ld.shared.u32 	%r1801, [%r2164+12];
	// begin inline asm
	{add.f16x2 %r3328,%r1796,%r1801;
}
	// end inline asm
	// begin inline asm
	{mul.f16x2 %r1802,%r1777,%r377;
}
	// end inline asm
	ld.shared.u32 	%r1807, [%r2164+16];
	// begin inline asm
	{add.f16x2 %r3327,%r1802,%r1807;
}
	// end inline asm
	// begin inline asm
	{mul.f16x2 %r1808,%r1777,%r376;
}
	// end inline asm
	ld.shared.u32 	%r1813, [%r2164+20];
	// begin inline asm
	{add.f16x2 %r3326,%r1808,%r1813;
}
	// end inline asm
	// begin inline asm
	{mul.f16x2 %r1814,%r1777,%r375;
}
	// end inline asm
	ld.shared.u32 	%r1819, [%r2164+24];
	// begin inline asm
	{add.f16x2 %r3325,%r1814,%r1819;
}
	// end inline asm
	// begin inline asm
	{mul.f16x2 %r1820,%r1777,%r374;
}
	// end inline asm
	ld.shared.u32 	%r1825, [%r2164+28];
	// begin inline asm
	{add.f16x2 %r3324,%r1820,%r1825;
}
	// end inline asm
	// begin inline asm
	{mul.f16x2 %r1826,%r1777,%r373;
}
	// end inline asm
	ld.shared.u32 	%r1831, [%r2164+32];
	// begin inline asm
	{add.f16x2 %r3323,%r1826,%r1831;
}
	// end inline asm
	// begin inline asm
	{mul.f16x2 %r1832,%r1777,%r372;
}
	// end inline asm
	ld.shared.u32 	%r1837, [%r2164+36];
	// begin inline asm
	{add.f16x2 %r3322,%r1832,%r1837;
}
	// end inline asm
	// begin inline asm
	{mul.f16x2 %r1838,%r1777,%r371;
}
	// end inline asm
	ld.shared.u32 	%r1843, [%r2164+40];
	// begin inline asm
	{add.f16x2 %r3321,%r1838,%r1843;
}
	// end inline asm
	// begin inline asm
	{mul.f16x2 %r1844,%r1777,%r370;
}
	// end inline asm
	ld.shared.u32 	%r1849, [%r2164+44];
	// begin inline asm
	{add.f16x2 %r3320,%r1844,%r1849;
}
	// end inline asm
	// begin inline asm
	{mul.f16x2 %r1850,%r1777,%r369;
}
	// end inline asm
	ld.shared.u32 	%r1855, [%r2164+48];
	// begin inline asm
	{add.f16x2 %r3319,%r1850,%r1855;
}
	// end inline asm
	// begin inline asm
	{mul.f16x2 %r1856,%r1777,%r368;
}
	// end inline asm
	ld.shared.u32 	%r1861, [%r2164+52];
	// begin inline asm
	{add.f16x2 %r3318,%r1856,%r1861;
}
	// end inline asm
	// begin inline asm
	{mul.f16x2 %r1862,%r1777,%r367;
}
	// end inline asm
	ld.shared.u32 	%r1867, [%r2164+56];
	// begin inline asm
	{add.f16x2 %r3317,%r1862,%r1867;
}
	// end inline asm
	// begin inline asm
	{mul.f16x2 %r1868,%r1777,%r366;
}
	// end inline asm
	ld.shared.u32 	%r1873, [%r2164+60];
	// begin inline asm
	{add.f16x2 %r3316,%r1868,%r1873;
}
	// end inline asm
	// begin inline asm
	{mul.f16x2 %r1874,%r1777,%r397;
}
	// end inline asm
	ld.shared.u32 	%r1879, [%r2164+64];
	// begin inline asm
	{add.f16x2 %r3347,%r1874,%r1879;
}
	// end inline asm
	// begin inline asm
	{mul.f16x2 %r1880,%r1777,%r396;
}
	// end inline asm
	ld.shared.u32 	%r1885, [%r2164+68];
	// begin inline asm
	{add.f16x2 %r3346,%r1880,%r1885;
}
	// end inline asm
	// begin inline asm
	{mul.f16x2 %r1886,%r1777,%r395;
}
	// end inline asm
	ld.shared.u32 	%r1891, [%r2164+72];
	// begin inline asm
	{add.f16x2 %r3345,%r1886,%r1891;
}
	// end inline asm
	// begin inline asm
	{mul.f16x2 %r1892,%r1777,%r394;
}
	// end inline asm
	ld.shared.u32 	%r1897, [%r2164+76];
	// begin inline asm
	{add.f16x2 %r3344,%r1892,%r1897;
}
	// end inline asm
	// begin inline asm
	{mul.f16x2 %r1898,%r1777,%r393;
}
	// end inline asm
	ld.shared.u32 	%r1903, [%r2164+80];
	// begin inline asm
	{add.f16x2 %r3343,%r1898,%r1903;
}
	// end inline asm
	// begin inline asm
	{mul.f16x2 %r1904,%r1777,%r392;
}
	// end inline asm
	ld.shared.u32 	%r1909, [%r2164+84];
	// begin inline asm
	{add.f16x2 %r3342,%r1904,%r1909;
}
	// end inline asm
	// begin inline asm
	{mul.f16x2 %r1910,%r1777,%r391;
}
	// end inline asm
	ld.shared.u32 	%r1915, [%r2164+88];
	// begin inline asm
	{add.f16x2 %r3341,%r1910,%r1915;
}
	// end inline asm
	// begin inline asm
	{mul.f16x2 %r1916,%r1777,%r390;
}
	// end inline asm
	ld.shared.u32 	%r1921, [%r2164+92];
	// begin inline asm
	{add.f16x2 %r3340,%r1916,%r1921;
}
	// end inline asm
	// begin inline asm
	{mul.f16x2 %r1922,%r1777,%r389;
}
	// end inline asm
	ld.shared.u32 	%r1927, [%r2164+96];
	// begin inline asm
	{add.f16x2 %r3339,%r1922,%r1927;
}
	// end inline asm
	// begin inline asm
	{mul.f16x2 %r1928,%r1777,%r388;
}
	// end inline asm
	ld.shared.u32 	%r1933, [%r2164+100];
	// begin inline asm
	{add.f16x2 %r3338,%r1928,%r1933;
}
	// end inline asm
	// begin inline asm
	{mul.f16x2 %r1934,%r1777,%r387;
}
	// end inline asm
	ld.shared.u32 	%r1939, [%r2164+104];
	// begin inline asm
	{add.f16x2 %r3337,%r1934,%r1939;
}
	// end inline asm
	// begin inline asm
	{mul.f16x2 %r1940,%r1777,%r386;
}
	// end inline asm
	ld.shared.u32 	%r1945, [%r2164+108];
	// begin inline asm
	{add.f16x2 %r3336,%r1940,%r1945;
}
	// end inline asm
	// begin inline asm
	{mul.f16x2 %r1946,%r1777,%r385;
}
	// end inline asm
	ld.shared.u32 	%r1951, [%r2164+112];
	// begin inline asm
	{add.f16x2 %r3335,%r1946,%r1951;
}
	// end inline asm
	// begin inline asm
	{mul.f16x2 %r1952,%r1777,%r384;
}
	// end inline asm
	ld.shared.u32 	%r1957, [%r2164+116];
	// begin inline asm
	{add.f16x2 %r3334,%r1952,%r1957;
}
	// end inline asm
	// begin inline asm
	{mul.f16x2 %r1958,%r1777,%r383;
}
	// end inline asm
	ld.shared.u32 	%r1963, [%r2164+120];
	// begin inline asm
	{add.f16x2 %r3333,%r1958,%r1963;
}
	// end inline asm
	// begin inline asm
	{mul.f16x2 %r1964,%r1777,%r382;
}
	// end inline asm
	ld.shared.u32 	%r1969, [%r2164+124];
	// begin inline asm
	{add.f16x2 %r3332,%r1964,%r1969;
}
	// end inline asm
	// begin inline asm
	{mul.f16x2 %r1970,%r1777,%r413;
}
	// end inline asm
	ld.shared.u32 	%r1975, [%r2164+128];
	// begin inline asm
	{add.f16x2 %r3363,%r1970,%r1975;
}
	// end inline asm
	// begin inline asm
	{mul.f16x2 %r1976,%r1777,%r412;
}
	// end inline asm
	ld.shared.u32 	%r1981, [%r2164+132];
	// begin inline asm
	{add.f16x2 %r3362,%r1976,%r1981;
}
	// end inline asm
	// begin inline asm
	{mul.f16x2 %r1982,%r1777,%r411;
}
	// end inline asm
	ld.shared.u32 	%r1987, [%r2164+136];
	// begin inline asm
	{add.f16x2 %r3361,%r1982,%r1987;
}
	// end inline asm
	// begin inline asm
	{mul.f16x2 %r1988,%r1777,%r410;
}
	// end inline asm
	ld.shared.u32 	%r1993, [%r2164+140];
	// begin inline asm
	{add.f16x2 %r3360,%r1988,%r1993;
}
	// end inline asm
	// begin inline asm
	{mul.f16x2 %r1994,%r1777,%r409;
}
	// end inline asm
	ld.shared.u32 	%r1999, [%r2164+144];
	// begin inline asm
	{add.f16x2 %r3359,%r1994,%r1999;
}
	// end inline asm
	// begin inline asm
	{mul.f16x2 %r2000,%r1777,%r408;
}
	// end inline asm
	ld.shared.u32 	%r2005, [%r2164+148];
	// begin inline asm
	{add.f16x2 %r3358,%r2000,%r2005;
}
	// end inline asm
	// begin inline asm
	{mul.f16x2 %r2006,%r1777,%r407;
}
	// end inline asm
	ld.shared.u32 	%r2011, [%r2164+152];
	// begin inline asm
	{add.f16x2 %r3357,%r2006,%r2011;
}
	// end inline asm
	// begin inline asm
	{mul.f16x2 %r2012,%r1777,%r406;
}
	// end inline asm
	ld.shared.u32 	%r2017, [%r2164+156];
	// begin inline asm
	{add.f16x2 %r3356,%r2012,%r2017;
}
	// end inline asm
	// begin inline asm
	{mul.f16x2 %r2018,%r1777,%r405;
}
	// end inline asm
	ld.shared.u32 	%r2023, [%r2164+160];
	// begin inline asm
	{add.f16x2 %r3355,%r2018,%r2023;
}
	// end inline asm
	// begin inline asm
	{mul.f16x2 %r2024,%r1777,%r404;
}
	// end inline asm
	ld.shared.u32 	%r2029, [%r2164+164];
	// begin inline asm
	{add.f16x2 %r3354,%r2024,%r2029;
}
	// end inline asm
	// begin inline asm
	{mul.f16x2 %r2030,%r1777,%r403;
}
	// end inline asm
	ld.shared.u32 	%r2035, [%r2164+168];
	// begin inline asm
	{add.f16x2 %r3353,%r2030,%r2035;
}
	// end inline asm
	// begin inline asm
	{mul.f16x2 %r2036,%r1777,%r402;
}
	// end inline asm
	ld.shared.u32 	%r2041, [%r2164+172];
	// begin inline asm
	{add.f16x2 %r3352,%r2036,%r2041;
}
	// end inline asm
	// begin inline asm
	{mul.f16x2 %r2042,%r1777,%r401;
}
	// end inline asm
	ld.shared.u32 	%r2047, [%r2164+176];
	// begin inline asm
	{add.f16x2 %r3351,%r2042,%r2047;
}
	// end inline asm
	// begin inline asm
	{mul.f16x2 %r2048,%r1777,%r400;
}
	// end inline asm
	ld.shared.u32 	%r2053, [%r2164+180];
	// begin inline asm
	{add.f16x2 %r3350,%r2048,%r2053;
}
	// end inline asm
	// begin inline asm
	{mul.f16x2 %r2054,%r1777,%r399;
}
	// end inline asm
	ld.shared.u32 	%r2059, [%r2164+184];
	// begin inline asm
	{add.f16x2 %r3349,%r2054,%r2059;
}
	// end inline asm
	// begin inline asm
	{mul.f16x2 %r2060,%r1777,%r398;
}
	// end inline asm
	ld.shared.u32 	%r2065, [%r2164+188];
	// begin inline asm
	{add.f16x2 %r3348,%r2060,%r2065;
}
	// end inline asm
	// begin inline asm
	{mul.f16x2 %r2066,%r1777,%r429;
}
	// end inline asm
	ld.shared.u32 	%r2071, [%r2164+192];
	// begin inline asm
	{add.f16x2 %r3379,%r2066,%r2071;
}
	// end inline asm
	// begin inline asm
	{mul.f16x2 %r2072,%r1777,%r428;
}
	// end inline asm
	ld.shared.u32 	%r2077, [%r2164+196];
	// begin inline asm
	{add.f16x2 %r3378,%r2072,%r2077;
}
	// end inline asm
	// begin inline asm
	{mul.f16x2 %r2078,%r1777,%r427;
}
	// end inline asm
	ld.shared.u32 	%r2083, [%r2164+200];
	// begin inline asm
	{add.f16x2 %r3377,%r2078,%r2083;
}
	// end inline asm
	// begin inline asm
	{mul.f16x2 %r2084,%r1777,%r426;
}
	// end inline asm
	ld.shared.u32 	%r2089, [%r2164+204];
	// begin inline asm
	{add.f16x2 %r3376,%r2084,%r2089;
}
	// end inline asm
	// begin inline asm
	{mul.f16x2 %r2090,%r1777,%r425;
}
	// end inline asm
	ld.shared.u32 	%r2095, [%r2164+208];
	// begin inline asm
	{add.f16x2 %r3375,%r2090,%r2095;
}
	// end inline asm
	// begin inline asm
	{mul.f16x2 %r2096,%r1777,%r424;
}
	// end inline asm
	ld.shared.u32 	%r2101, [%r2164+212];
	// begin inline asm
	{add.f16x2 %r3374,%r2096,%r2101;
}
	// end inline asm
	// begin inline asm
	{mul.f16x2 %r2102,%r1777,%r423;
}
	// end inline asm
	ld.shared.u32 	%r2107, [%r2164+216];
	// begin inline asm
	{add.f16x2 %r3373,%r2102,%r2107;
}
	// end inline asm
	// begin inline asm
	{mul.f16x2 %r2108,%r1777,%r422;
}
	// end inline asm
	ld.shared.u32 	%r2113, [%r2164+220];
	// begin inline asm
	{add.f16x2 %r3372,%r2108,%r2113;
}
	// end inline asm
	// begin inline asm
	{mul.f16x2 %r2114,%r1777,%r421;
}
	// end inline asm
	ld.shared.u32 	%r2119, [%r2164+224];
	// begin inline asm
	{add.f16x2 %r3371,%r2114,%r2119;
}
	// end inline asm
	// begin inline asm
	{mul.f16x2 %r2120,%r1777,%r420;
}
	// end inline asm
	ld.shared.u32 	%r2125, [%r2164+228];
	// begin inline asm
	{add.f16x2 %r3370,%r2120,%r2125;
}
	// end inline asm
	// begin inline asm
	{mul.f16x2 %r2126,%r1777,%r419;
}
	// end inline asm
	ld.shared.u32 	%r2131, [%r2164+232];
	// begin inline asm
	{add.f16x2 %r3369,%r2126,%r2131;
}
	// end inline asm
	// begin inline asm
	{mul.f16x2 %r2132,%r1777,%r418;
}
	// end inline asm
	ld.shared.u32 	%r2137, [%r2164+236];
	// begin inline asm
	{add.f16x2 %r3368,%r2132,%r2137;
}
	// end inline asm
	// begin inline asm
	{mul.f16x2 %r2138,%r1777,%r417;
}
	// end inline asm
	ld.shared.u32 	%r2143, [%r2164+240];
	// begin inline asm
	{add.f16x2 %r3367,%r2138,%r2143;
}
	// end inline asm
	// begin inline asm
	{mul.f16x2 %r2144,%r1777,%r416;
}
	// end inline asm
	ld.shared.u32 	%r2149, [%r2164+244];
	// begin inline asm
	{add.f16x2 %r3366,%r2144,%r2149;
}
	// end inline asm
	// begin inline asm
	{mul.f16x2 %r2150,%r1777,%r415;
}
	// end inline asm
	ld.shared.u32 	%r2155, [%r2164+248];
	// begin inline asm
	{add.f16x2 %r3365,%r2150,%r2155;
}
	// end inline asm
	// begin inline asm
	{mul.f16x2 %r2156,%r1777,%r414;
}
	// end inline asm
	ld.shared.u32 	%r2161, [%r2164+252];
	// begin inline asm
	{add.f16x2 %r3364,%r2156,%r2161;
}
	// end inline asm
$L__BB0_49:
	add.s32 	%r3315, %r3315, 1;
	setp.ne.s32 	%p38, %r3315, %r365;
	@%p38 bra 	$L__BB0_42;
$L__BB0_50:
	barrier.sync 	0;
	add.s32 	%r3246, %r3246, 96;
	setp.lt.u32 	%p39, %r3246, %r275;
	add.s32 	%r3245, %r3245, -96;
	@%p39 bra 	$L__BB0_18;
$L__BB0_51:
	ld.param.u32 	%r2981, [_Z11flashKernelP7__half2S0_S0_S0_S0_ii_param_5];
	mov.u32 	%r2166, %tid.y;
	shl.b32 	%r2167, %r2166, 5;
	mov.u32 	%r755, %tid.x;
	add.s32 	%r756, %r2167, %r755;
	mov.u32 	%r757, %ctaid.y;
	mov.u32 	%r2168, %ctaid.x;
	mul.lo.s32 	%r2169, %r2168, 384;
	sub.s32 	%r758, %r2981, %r2169;
	// begin inline asm
	{  mov.b32 %r2165, {%rs2733,%rs2732};}

	// end inline asm
	mov.u32 	%r2170, %nctaid.y;
	setp.ne.s32 	%p40, %r2170, 1;
	@%p40 bra 	$L__BB0_454;
	and.b32  	%r2254, %r755, 1;
	setp.eq.b32 	%p57, %r2254, 1;
	not.pred 	%p58, %p57;
	shr.u32 	%r2255, %r756, 1;
	setp.ge.s32 	%p59, %r2255, %r1;
	or.pred  	%p60, %p58, %p59;
	@%p60 bra 	$L__BB0_54;
	ld.param.u32 	%r2984, [_Z11flashKernelP7__half2S0_S0_S0_S0_ii_param_5];
	ld.param.u64 	%rd170, [_Z11flashKernelP7__half2S0_S0_S0_S0_ii_param_4];
	mad.lo.s32 	%r2259, %r2168, 384, %r2255;
	mad.lo.s32 	%r2260, %r2984, %r757, %r2259;
	cvta.to.global.u64 	%rd121, %rd170;
	mul.wide.u32 	%rd122, %r2260, 4;
	add.s64 	%rd123, %rd121, %rd122;
	st.global.u32 	[%rd123], %r2165;
$L__BB0_54:
	setp.lt.s32 	%p61, %r758, 1;
	@%p61 bra 	$L__BB0_471;
	{ .reg .b16 tmp; mov.b32 {tmp, %rs20}, %r2165; }
	mov.b32 	%r3508, 0;
	cvt.u16.u32 	%rs600, %r755;
	cvt.u16.u32 	%rs601, %r2166;
	shl.b16 	%rs602, %rs601, 5;
	add.s16 	%rs603, %rs602, %rs600;
	shr.u16 	%rs604, %rs603, 1;
	cvt.u32.u16 	%r2266, %rs604;
$L__BB0_56:
	setp.eq.b32 	%p62, %r2254, 1;
	not.pred 	%p63, %p62;
	sub.s32 	%r2264, %r1, %r3508;
	min.s32 	%r761, %r2264, 96;
	setp.lt.u32 	%p64, %r2266, %r3508;
	or.pred  	%p65, %p63, %p64;
	sub.s32 	%r2267, %r2266, %r3508;
	setp.ge.s32 	%p66, %r2267, %r761;
	or.pred  	%p67, %p65, %p66;
	@%p67 bra 	$L__BB0_442;
	// begin inline asm
	{  mov.b32 %r2268, {%rs20,%rs20};}

	// end inline asm
	// begin inline asm
	{.reg .f16 low,high;
 mov.b32 {low,high}, %r2268;
 mov.b16 %rs607, low;}
	// end inline asm
	// begin inline asm
	{  cvt.f32.f16 %f135, %rs607;}

	// end inline asm
	// begin inline asm
	{rcp.approx.ftz.f32 %f136, %f135;
}
	// end inline asm
	neg.f32 	%f2, %f135;
	// begin inline asm
	{.reg .f16 low,high;
 mov.b32 {low,high}, %r2268;
 mov.b16 %rs609, high;}
	// end inline asm
	// begin inline asm
	{  cvt.f32.f16 %f138, %rs609;}

	// end inline asm
	// begin inline asm
	{rcp.approx.ftz.f32 %f139, %f138;
}
	// end inline asm
	neg.f32 	%f4, %f138;
	// begin inline asm
	{.reg .f16 low,high;
 mov.b32 {low,high}, %r3331;
 mov.b16 %rs611, low;}
	// end inline asm
	// begin inline asm
	{  cvt.f32.f16 %f141, %rs611;}

	// end inline asm
	mul.f32 	%f142, %f141, %f136;
	// begin inline asm
	{  cvt.rn.f16.f32 %rs2738, %f142;}

	// end inline asm
	// begin inline asm
	{abs.f16 %rs614,%rs2738;
}
	// end inline asm
	mov.b16 	%rs618, 143;
	// begin inline asm
	{ .reg .pred __$temp3;
  setp.lt.f16  __$temp3, %rs614, %rs618;
  selp.u16 %rs616, 1, 0, __$temp3;}
	// end inline asm
	setp.eq.s16 	%p68, %rs616, 0;
	@%p68 bra 	$L__BB0_60;
	mov.f32 	%f143, 0f00000000;
	// begin inline asm
	{  cvt.rn.f16.f32 %rs619, %f143;}

	// end inline asm
	// begin inline asm
	{ .reg .pred __$temp3;
  setp.lt.f16  __$temp3, %rs619, %rs614;
  selp.u16 %rs620, 1, 0, __$temp3;}
	// end inline asm
	setp.eq.s16 	%p69, %rs620, 0;
	@%p69 bra 	$L__BB0_60;
	fma.rn.f32 	%f146, %f2, %f142, %f141;
	fma.rn.f32 	%f144, %f136, %f146, %f142;
	// begin inline asm
	{  cvt.rn.f16.f32 %rs2738, %f144;}

	// end inline asm
$L__BB0_60:
	// begin inline asm
	{.reg .f16 low,high;
 mov.b32 {low,high}, %r3331;
 mov.b16 %rs624, high;}
	// end inline asm
	// begin inline asm
	{  cvt.f32.f16 %f147, %rs624;}

	// end inline asm
	mul.f32 	%f148, %f147, %f139;
	// begin inline asm
	{  cvt.rn.f16.f32 %rs2739, %f148;}

	// end inline asm
	// begin inline asm
	{abs.f16 %rs627,%rs2739;
}
	// end inline asm
	mov.b16 	%rs631, 143;
	// begin inline asm
	{ .reg .pred __$temp3;
  setp.lt.f16  __$temp3, %rs627, %rs631;
  selp.u16 %rs629, 1, 0, __$temp3;}
	// end inline asm
	setp.eq.s16 	%p70, %rs629, 0;
	@%p70 bra 	$L__BB0_63;
	mov.f32 	%f149, 0f00000000;
	// begin inline asm
	{  cvt.rn.f16.f32 %rs632, %f149;}

	// end inline asm
	// begin inline asm
	{ .reg .pred __$temp3;
  setp.lt.f16  __$temp3, %rs632, %rs627;
  selp.u16 %rs633, 1, 0, __$temp3;}
	// end inline asm
	setp.eq.s16 	%p71, %rs633, 0;
	@%p71 bra 	$L__BB0_63;
	mul.f32 	%f151, %f147, %f139;
	fma.rn.f32 	%f152, %f4, %f151, %f147;
	fma.rn.f32 	%f150, %f139, %f152, %f151;
	// begin inline asm
	{  cvt.rn.f16.f32 %rs2739, %f150;}

	// end inline asm
$L__BB0_63:
	// begin inline asm
	{  mov.b32 %r2273, {%rs2738,%rs2739};}

	// end inline asm
	mov.u32 	%r2275, %tid.y;
	mov.u32 	%r2276, %tid.x;
	cvt.u16.u32 	%rs647, %r2276;
	cvt.u16.u32 	%rs648, %r2275;
	shl.b16 	%rs649, %rs648, 5;
	add.s16 	%rs650, %rs649, %rs647;
	shr.u16 	%rs651, %rs650, 1;
	cvt.u32.u16 	%r2277, %rs651;
	sub.s32 	%r2278, %r2277, %r3508;
	shl.b32 	%r2279, %r2278, 8;
	mov.u32 	%r2280, _ZZ11flashKernelP7__half2S0_S0_S0_S0_iiE2sK;
	add.s32 	%r2281, %r2280, %r2279;
	st.shared.u32 	[%r2281], %r2273;
	// begin inline asm
	{.reg .f16 low,high;
 mov.b32 {low,high}, %r3330;
 mov.b16 %rs639, low;}
	// end inline asm
	// begin inline asm
	{  cvt.f32.f16 %f153, %rs639;}

	// end inline asm
	mul.f32 	%f154, %f153, %f136;
	// begin inline asm
	{  cvt.rn.f16.f32 %rs2740, %f154;}

	// end inline asm
	// begin inline asm
	{abs.f16 %rs642,%rs2740;
}
	// end inline asm
	mov.b16 	%rs646, 143;
	// begin inline asm
	{ .reg .pred __$temp3;
  setp.lt.f16  __$temp3, %rs642, %rs646;
  selp.u16 %rs644, 1, 0, __$temp3;}
	// end inline asm
	setp.eq.s16 	%p72, %rs644, 0;
	@%p72 bra 	$L__BB0_66;
	mov.f32 	%f155, 0f00000000;
	// begin inline asm
	{  cvt.rn.f16.f32 %rs652, %f155;}

	// end inline asm
	// begin inline asm
	{ .reg .pred __$temp3;
  setp.lt.f16  __$temp3, %rs652, %rs642;
  selp.u16 %rs653, 1, 0, __$temp3;}
	// end inline asm
	setp.eq.s16 	%p73, %rs653, 0;
	@%p73 bra 	$L__BB0_66;
	fma.rn.f32 	%f158, %f2, %f154, %f153;
	fma.rn.f32 	%f156, %f136, %f158, %f154;
	// begin inline asm
	{  cvt.rn.f16.f32 %rs2740, %f156;}

	// end inline asm
$L__BB0_66:
	// begin inline asm
	{.reg .f16 low,high;
 mov.b32 {low,high}, %r3330;
 mov.b16 %rs657, high;}
	// end inline asm
	// begin inline asm
	{  cvt.f32.f16 %f159, %rs657;}

	// end inline asm
	mul.f32 	%f160, %f159, %f139;
	// begin inline asm
	{  cvt.rn.f16.f32 %rs2741, %f160;}

	// end inline asm
	// begin inline asm
	{abs.f16 %rs660,%rs2741;
}
	// end inline asm
	mov.b16 	%rs664, 143;
	// begin inline asm
	{ .reg .pred __$temp3;
  setp.lt.f16  __$temp3, %rs660, %rs664;
  selp.u16 %rs662, 1, 0, __$temp3;}
	// end inline asm
	setp.eq.s16 	%p74, %rs662, 0;
	@%p74 bra 	$L__BB0_69;
	mov.f32 	%f161, 0f00000000;
	// begin inline asm
	{  cvt.rn.f16.f32 %rs665, %f161;}

	// end inline asm
	// begin inline asm
	{ .reg .pred __$temp3;
  setp.lt.f16  __$temp3, %rs665, %rs660;
  selp.u16 %rs666, 1, 0, __$temp3;}
	// end inline asm
	setp.eq.s16 	%p75, %rs666, 0;
	@%p75 bra 	$L__BB0_69;
	mul.f32 	%f163, %f159, %f139;
	fma.rn.f32 	%f164, %f4, %f163, %f159;
	fma.rn.f32 	%f162, %f139, %f164, %f163;
	// begin inline asm
	{  cvt.rn.f16.f32 %rs2741, %f162;}

	// end inline asm
$L__BB0_69:
	// begin inline asm
	{  mov.b32 %r2283, {%rs2740,%rs2741};}

	// end inline asm
	mov.u32 	%r2285, %tid.y;
	mov.u32 	%r2286, %tid.x;
	cvt.u16.u32 	%rs680, %r2286;
	cvt.u16.u32 	%rs681, %r2285;
	shl.b16 	%rs682, %rs681, 5;
	add.s16 	%rs683, %rs682, %rs680;
	shr.u16 	%rs684, %rs683, 1;
	cvt.u32.u16 	%r2287, %rs684;
	sub.s32 	%r2288, %r2287, %r3508;
	shl.b32 	%r2289, %r2288, 8;
	mov.u32 	%r2290, _ZZ11flashKernelP7__half2S0_S0_S0_S0_iiE2sK;
	add.s32 	%r2291, %r2290, %r2289;
	st.shared.u32 	[%r2291+4], %r2283;
	// begin inline asm
	{.reg .f16 low,high;
 mov.b32 {low,high}, %r3329;
 mov.b16 %rs672, low;}
	// end inline asm
	// begin inline asm
	{  cvt.f32.f16 %f165, %rs672;}

	// end inline asm
	mul.f32 	%f166, %f165, %f136;
	// begin inline asm
	{  cvt.rn.f16.f32 %rs2742, %f166;}

	// end inline asm
	// begin inline asm
	{abs.f16 %rs675,%rs2742;
}
	// end inline asm
	mov.b16 	%rs679, 143;
	// begin inline asm
	{ .reg .pred __$temp3;
  setp.lt.f16  __$temp3, %rs675, %rs679;
  selp.u16 %rs677, 1, 0, __$temp3;}
	// end inline asm
	setp.eq.s16 	%p76, %rs677, 0;
	@%p76 bra 	$L__BB0_72;
	mov.f32 	%f167, 0f00000000;
	// begin inline asm
	{  cvt.rn.f16.f32 %rs685, %f167;}

	// end inline asm
	// begin inline asm
	{ .reg .pred __$temp3;
  setp.lt.f16  __$temp3, %rs685, %rs675;
  selp.u16 %rs686, 1, 0, __$temp3;}
	// end inline asm
	setp.eq.s16 	%p77, %rs686, 0;
	@%p77 bra 	$L__BB0_72;
	fma.rn.f32 	%f170, %f2, %f166, %f165;
	fma.rn.f32 	%f168, %f136, %f170, %f166;
	// begin inline asm
	{  cvt.rn.f16.f32 %rs2742, %f168;}

	// end inline asm
$L__BB0_72:
	// begin inline asm
	{.reg .f16 low,high;
 mov.b32 {low,high}, %r3329;
 mov.b16 %rs690, high;}
	// end inline asm
	// begin inline asm
	{  cvt.f32.f16 %f171, %rs690;}

	// end inline asm
	mul.f32 	%f172, %f171, %f139;
	// begin inline asm
	{  cvt.rn.f16.f32 %rs2743, %f172;}

	// end inline asm
	// begin inline asm
	{abs.f16 %rs693,%rs2743;
}
	// end inline asm
	mov.b16 	%rs697, 143;
	// begin inline asm
	{ .reg .pred __$temp3;
  setp.lt.f16  __$temp3, %rs693, %rs697;
  selp.u16 %rs695, 1, 0, __$temp3;}
	// end inline asm
	setp.eq.s16 	%p78, %rs695, 0;
	@%p78 bra 	$L__BB0_75;
	mov.f32 	%f173, 0f00000000;
	// begin inline asm
	{  cvt.rn.f16.f32 %rs698, %f173;}

	// end inline asm
	// begin inline asm
	{ .reg .pred __$temp3;
  setp.lt.f16  __$temp3, %rs698, %rs693;
  selp.u16 %rs699, 1, 0, __$temp3;}
	// end inline asm
	setp.eq.s16 	%p79, %rs699, 0;
	@%p79 bra 	$L__BB0_75;
	mul.f32 	%f175, %f171, %f139;
	fma.rn.f32 	%f176, %f4, %f175, %f171;
	fma.rn.f32 	%f174, %f139, %f176, %f175;
	// begin inline asm
	{  cvt.rn.f16.f32 %rs2743, %f174;}

	// end inline asm
$L__BB0_75:
	// begin inline asm
	{  mov.b32 %r2293, {%rs2742,%rs2743};}

	// end inline asm
	mov.u32 	%r2295, %tid.y;
	mov.u32 	%r2296, %tid.x;
	cvt.u16.u32 	%rs713, %r2296;
	cvt.u16.u32 	%rs714, %r2295;
	shl.b16 	%rs715, %rs714, 5;
	add.s16 	%rs716, %rs715, %rs713;
	shr.u16 	%rs717, %rs716, 1;
	cvt.u32.u16 	%r2297, %rs717;
	sub.s32 	%r2298, %r2297, %r3508;
	shl.b32 	%r2299, %r2298, 8;
	mov.u32 	%r2300, _ZZ11flashKernelP7__half2S0_S0_S0_S0_iiE2sK;
	add.s32 	%r2301, %r2300, %r2299;
	st.shared.u32 	[%r2301+8], %r2293;
	// begin inline asm
	{.reg .f16 low,high;
 mov.b32 {low,high}, %r3328;
 mov.b16 %rs705, low;}
	// end inline asm
	// begin inline asm
	{  cvt.f32.f16 %f177, %rs705;}

	// end inline asm
	mul.f32 	%f178, %f177, %f136;
	// begin inline asm
	{  cvt.rn.f16.f32 %rs2744, %f178;}

	// end inline asm
	// begin inline asm
	{abs.f16 %rs708,%rs2744;
}
	// end inline asm
	mov.b16 	%rs712, 143;
	// begin inline asm
	{ .reg .pred __$temp3;
  setp.lt.f16  __$temp3, %rs708, %rs712;
  selp.u16 %rs710, 1, 0, __$temp3;}
	// end inline asm
	setp.eq.s16 	%p80, %rs710, 0;
	@%p80 bra 	$L__BB0_78;
	mov.f32 	%f179, 0f00000000;
	// begin inline asm
	{  cvt.rn.f16.f32 %rs718, %f179;}

	// end inline asm
	// begin inline asm
	{ .reg .pred __$temp3;
  setp.lt.f16  __$temp3, %rs718, %rs708;
  selp.u16 %rs719, 1, 0, __$temp3;}
	// end inline asm
	setp.eq.s16 	%p81, %rs719, 0;
	@%p81 bra 	$L__BB0_78;
	fma.rn.f32 	%f182, %f2, %f178, %f177;
	fma.rn.f32 	%f180, %f136, %f182, %f178;
	// begin inline asm
	{  cvt.rn.f16.f32 %rs2744, %f180;}

	// end inline asm
$L__BB0_78:
	// begin inline asm
	{.reg .f16 low,high;
 mov.b32 {low,high}, %r3328;
 mov.b16 %rs723, high;}
	// end inline asm
	// begin inline asm
	{  cvt.f32.f16 %f183, %rs723;}

	// end inline asm
	mul.f32 	%f184, %f183, %f139;
	// begin inline asm
	{  cvt.rn.f16.f32 %rs2745, %f184;}

	// end inline asm
	// begin inline asm
	{abs.f16 %rs726,%rs2745;
}
	// end inline asm
	mov.b16 	%rs730, 143;
	// begin inline asm
	{ .reg .pred __$temp3;
  setp.lt.f16  __$temp3, %rs726, %rs730;
  selp.u16 %rs728, 1, 0, __$temp3;}
	// end inline asm
	setp.eq.s16 	%p82, %rs728, 0;
	@%p82 bra 	$L__BB0_81;
	mov.f32 	%f185, 0f00000000;
	// begin inline asm
	{  cvt.rn.f16.f32 %rs731, %f185;}

	// end inline asm
	// begin inline asm
	{ .reg .pred __$temp3;
  setp.lt.f16  __$temp3, %rs731, %rs726;
  selp.u16 %rs732, 1, 0, __$temp3;}
	// end inline asm
	setp.eq.s16 	%p83, %rs732, 0;
	@%p83 bra 	$L__BB0_81;
	mul.f32 	%f187, %f183, %f139;
	fma.rn.f32 	%f188, %f4, %f187, %f183;
	fma.rn.f32 	%f186, %f139, %f188, %f187;
	// begin inline asm
	{  cvt.rn.f16.f32 %rs2745, %f186;}

	// end inline asm
$L__BB0_81:
	// begin inline asm
	{  mov.b32 %r2303, {%rs2744,%rs2745};}

	// end inline asm
	mov.u32 	%r2305, %tid.y;
	mov.u32 	%r2306, %tid.x;
	cvt.u16.u32 	%rs746, %r2306;
	cvt.u16.u32 	%rs747, %r2305;
	shl.b16 	%rs748, %rs747, 5;
	add.s16 	%rs749, %rs748, %rs746;
	shr.u16 	%rs750, %rs749, 1;
	cvt.u32.u16 	%r2307, %rs750;
	sub.s32 	%r2308, %r2307, %r3508;
	shl.b32 	%r2309, %r2308, 8;
	mov.u32 	%r2310, _ZZ11flashKernelP7__half2S0_S0_S0_S0_iiE2sK;
	add.s32 	%r2311, %r2310, %r2309;
	st.shared.u32 	[%r2311+12], %r2303;
	// begin inline asm
	{.reg .f16 low,high;
 mov.b32 {low,high}, %r3327;
 mov.b16 %rs738, low;}
	// end inline asm
	// begin inline asm
	{  cvt.f32.f16 %f189, %rs738;}

	// end inline asm
	mul.f32 	%f190, %f189, %f136;
	// begin inline asm
	{  cvt.rn.f16.f32 %rs2746, %f190;}

	// end inline asm
	// begin inline asm
	{abs.f16 %rs741,%rs2746;
}
	// end inline asm
	mov.b16 	%rs745, 143;
	// begin inline asm
	{ .reg .pred __$temp3;
  setp.lt.f16  __$temp3, %rs741, %rs745;
  selp.u16 %rs743, 1, 0, __$temp3;}
	// end inline asm
	setp.eq.s16 	%p84, %rs743, 0;
	@%p84 bra 	$L__BB0_84;
	mov.f32 	%f191, 0f00000000;
	// begin inline asm
	{  cvt.rn.f16.f32 %rs751, %f191;}

	// end inline asm
	// begin inline asm
	{ .reg .pred __$temp3;
  setp.lt.f16  __$temp3, %rs751, %rs741;
  selp.u16 %rs752, 1, 0, __$temp3;}
	// end inline asm
	setp.eq.s16 	%p85, %rs752, 0;
	@%p85 bra 	$L__BB0_84;
	fma.rn.f32 	%f194, %f2, %f190, %f189;
	fma.rn.f32 	%f192, %f136, %f194, %f190;
	// begin inline asm
	{  cvt.rn.f16.f32 %rs2746, %f192;}

	// end inline asm
$L__BB0_84:
	// begin inline asm
	{.reg .f16 low,high;
 mov.b32 {low,high}, %r3327;
 mov.b16 %rs756, high;}
	// end inline asm
	// begin inline asm
	{  cvt.f32.f16 %f195, %rs756;}

	// end inline asm
	mul.f32 	%f196, %f195, %f139;
	// begin inline asm
	{  cvt.rn.f16.f32 %rs2747, %f196;}

	// end inline asm
	// begin inline asm
	{abs.f16 %rs759,%rs2747;
}
	// end inline asm
	mov.b16 	%rs763, 143;
	// begin inline asm
	{ .reg .pred __$temp3;
  setp.lt.f16  __$temp3, %rs759, %rs763;
  selp.u16 %rs761, 1, 0, __$temp3;}
	// end inline asm
	setp.eq.s16 	%p86, %rs761, 0;
	@%p86 bra 	$L__BB0_87;
	mov.f32 	%f197, 0f00000000;
	// begin inline asm
	{  cvt.rn.f16.f32 %rs764, %f197;}

	// end inline asm
	// begin inline asm
	{ .reg .pred __$temp3;
  setp.lt.f16  __$temp3, %rs764, %rs759;
  selp.u16 %rs765, 1, 0, __$temp3;}
	// end inline asm
	setp.eq.s16 	%p87, %rs765, 0;
	@%p87 bra 	$L__BB0_87;
	mul.f32 	%f199, %f195, %f139;
	fma.rn.f32 	%f200, %f4, %f199, %f195;
	fma.rn.f32 	%f198, %f139, %f200, %f199;
	// begin inline asm
	{  cvt.rn.f16.f32 %rs2747, %f198;}

	// end inline asm
$L__BB0_87:
	// begin inline asm
	{  mov.b32 %r2313, {%rs2746,%rs2747};}

	// end inline asm
	mov.u32 	%r2315, %tid.y;
	mov.u32 	%r2316, %tid.x;
	cvt.u16.u32 	%rs779, %r2316;
	cvt.u16.u32 	%rs780, %r2315;
	shl.b16 	%rs781, %rs780, 5;
	add.s16 	%rs782, %rs781, %rs779;
	shr.u16 	%rs783, %rs782, 1;
	cvt.u32.u16 	%r2317, %rs783;
	sub.s32 	%r2318, %r2317, %r3508;
	shl.b32 	%r2319, %r2318, 8;
	mov.u32 	%r2320, _ZZ11flashKernelP7__half2S0_S0_S0_S0_iiE2sK;
	add.s32 	%r2321, %r2320, %r2319;
	st.shared.u32 	[%r2321+16], %r2313;
	// begin inline asm
	{.reg .f16 low,high;
 mov.b32 {low,high}, %r3326;
 mov.b16 %rs771, low;}
	// end inline asm
	// begin inline asm
	{  cvt.f32.f16 %f201, %rs771;}

	// end inline asm
	mul.f32 	%f202, %f201, %f136;
	// begin inline asm
	{  cvt.rn.f16.f32 %rs2748, %f202;}

	// end inline asm
	// begin inline asm
	{abs.f16 %rs774,%rs2748;
}
	// end inline asm
	mov.b16 	%rs778, 143;
	// begin inline asm
	{ .reg .pred __$temp3;
  setp.lt.f16  __$temp3, %rs774, %rs778;
  selp.u16 %rs776, 1, 0, __$temp3;}
	// end inline asm
	setp.eq.s16 	%p88, %rs776, 0;
	@%p88 bra 	$L__BB0_90;
	mov.f32 	%f203, 0f00000000;
	// begin inline asm
	{  cvt.rn.f16.f32 %rs784, %f203;}

	// end inline asm
	// begin inline asm
	{ .reg .pred __$temp3;
  setp.lt.f16  __$temp3, %rs784, %rs774;
  selp.u16 %rs785, 1, 0, __$temp3;}
	// end inline asm
	setp.eq.s16 	%p89, %rs785, 0;
	@%p89 bra 	$L__BB0_90;
	fma.rn.f32 	%f206, %f2, %f202, %f201;
	fma.rn.f32 	%f204, %f136, %f206, %f202;
	// begin inline asm
	{  cvt.rn.f16.f32 %rs2748, %f204;}

	// end inline asm
$L__BB0_90:
	// begin inline asm
	{.reg .f16 low,high;
 mov.b32 {low,high}, %r3326;
 mov.b16 %rs789, high;}
	// end inline asm
	// begin inline asm
	{  cvt.f32.f16 %f207, %rs789;}

	// end inline asm
	mul.f32 	%f208, %f207, %f139;
	// begin inline asm
	{  cvt.rn.f16.f32 %rs2749, %f208;}

	// end inline asm
	// begin inline asm
	{abs.f16 %rs792,%rs2749;
}
	// end inline asm
	mov.b16 	%rs796, 143;
	// begin inline asm
	{ .reg .pred __$temp3;
  setp.lt.f16  __$temp3, %rs792, %rs796;
  selp.u16 %rs794, 1, 0, __$temp3;}
	// end inline asm
	setp.eq.s16 	%p90, %rs794, 0;
	@%p90 bra 	$L__BB0_93;
	mov.f32 	%f209, 0f00000000;
	// begin inline asm
	{  cvt.rn.f16.f32 %rs797, %f209;}

	// end inline asm
	// begin inline asm
	{ .reg .pred __$temp3;
  setp.lt.f16  __$temp3, %rs797, %rs792;
  selp.u16 %rs798, 1, 0, __$temp3;}
	// end inline asm
	setp.eq.s16 	%p91, %rs798, 0;
	@%p91 bra 	$L__BB0_93;
	mul.f32 	%f211, %f207, %f139;
	fma.rn.f32 	%f212, %f4, %f211, %f207;
	fma.rn.f32 	%f210, %f139, %f212, %f211;
	// begin inline asm
	{  cvt.rn.f16.f32 %rs2749, %f210;}

	// end inline asm
$L__BB0_93:
	// begin inline asm
	{  mov.b32 %r2323, {%rs2748,%rs2749};}

	// end inline asm
	mov.u32 	%r2325, %tid.y;
	mov.u32 	%r2326, %tid.x;
	cvt.u16.u32 	%rs812, %r2326;
	cvt.u16.u32 	%rs813, %r2325;
	shl.b16 	%rs814, %rs813, 5;
	add.s16 	%rs815, %rs814, %rs812;
	shr.u16 	%rs816, %rs815, 1;
	cvt.u32.u16 	%r2327, %rs816;
	sub.s32 	%r2328, %r2327, %r3508;
	shl.b32 	%r2329, %r2328, 8;
	mov.u32 	%r2330, _ZZ11flashKernelP7__half2S0_S0_S0_S0_iiE2sK;
	add.s32 	%r2331, %r2330, %r2329;
	st.shared.u32 	[%r2331+20], %r2323;
	// begin inline asm
	{.reg .f16 low,high;
 mov.b32 {low,high}, %r3325;
 mov.b16 %rs804, low;}
	// end inline asm
	// begin inline asm
	{  cvt.f32.f16 %f213, %rs804;}

	// end inline asm
	mul.f32 	%f214, %f213, %f136;
	// begin inline asm
	{  cvt.rn.f16.f32 %rs2750, %f214;}

	// end inline asm
	// begin inline asm
	{abs.f16 %rs807,%rs2750;
}
	// end inline asm
	mov.b16 	%rs811, 143;
	// begin inline asm
	{ .reg .pred __$temp3;
  setp.lt.f16  __$temp3, %rs807, %rs811;
  selp.u16 %rs809, 1, 0, __$temp3;}
	// end inline asm
	setp.eq.s16 	%p92, %rs809, 0;
	@%p92 bra 	$L__BB0_96;
	mov.f32 	%f215, 0f00000000;
	// begin inline asm
	{  cvt.rn.f16.f32 %rs817, %f215;}

	// end inline asm
	// begin inline asm
	{ .reg .pred __$temp3;
  setp.lt.f16  __$temp3, %rs817, %rs807;
  selp.u16 %rs818, 1, 0, __$temp3;}
	// end inline asm
	setp.eq.s16 	%p93, %rs818, 0;
	@%p93 bra 	$L__BB0_96;
	fma.rn.f32 	%f218, %f2, %f214, %f213;
	fma.rn.f32 	%f216, %f136, %f218, %f214;
	// begin inline asm
	{  cvt.rn.f16.f32 %rs2750, %f216;}

	// end inline asm
$L__BB0_96:
	// begin inline asm
	{.reg .f16 low,high;
 mov.b32 {low,high}, %r3325;
 mov.b16 %rs822, high;}
	// end inline asm
	// begin inline asm
	{  cvt.f32.f16 %f219, %rs822;}

	// end inline asm
	mul.f32 	%f220, %f219, %f139;
	// begin inline asm
	{  cvt.rn.f16.f32 %rs2751, %f220;}

	// end inline asm
	// begin inline asm
	{abs.f16 %rs825,%rs2751;
}
	// end inline asm
	mov.b16 	%rs829, 143;
	// begin inline asm
	{ .reg .pred __$temp3;
  setp.lt.f16  __$temp3, %rs825, %rs829;
  selp.u16 %rs827, 1, 0, __$temp3;}
	// end inline asm
	setp.eq.s16 	%p94, %rs827, 0;
	@%p94 bra 	$L__BB0_99;
	mov.f32 	%f221, 0f00000000;
	// begin inline asm
	{  cvt.rn.f16.f32 %rs830, %f221;}

	// end inline asm
	// begin inline asm
	{ .reg .pred __$temp3;
  setp.lt.f16  __$temp3, %rs830, %rs825;
  selp.u16 %rs831, 1, 0, __$temp3;}
	// end inline asm
	setp.eq.s16 	%p95, %rs831, 0;
	@%p95 bra 	$L__BB0_99;
	mul.f32 	%f223, %f219, %f139;
	fma.rn.f32 	%f224, %f4, %f223, %f219;
	fma.rn.f32 	%f222, %f139, %f224, %f223;
	// begin inline asm
	{  cvt.rn.f16.f32 %rs2751, %f222;}

	// end inline asm
$L__BB0_99:
	// begin inline asm
	{  mov.b32 %r2333, {%rs2750,%rs2751};}

	// end inline asm
	mov.u32 	%r2335, %tid.y;
	mov.u32 	%r2336, %tid.x;
	cvt.u16.u32 	%rs845, %r2336;
	cvt.u16.u32 	%rs846, %r2335;
	shl.b16 	%rs847, %rs846, 5;
	add.s16 	%rs848, %rs847, %rs845;
	shr.u16 	%rs849, %rs848, 1;
	cvt.u32.u16 	%r2337, %rs849;
	sub.s32 	%r2338, %r2337, %r3508;
	shl.b32 	%r2339, %r2338, 8;
	mov.u32 	%r2340, _ZZ11flashKernelP7__half2S0_S0_S0_S0_iiE2sK;
	add.s32 	%r2341, %r2340, %r2339;
	st.shared.u32 	[%r2341+24], %r2333;
	// begin inline asm
	{.reg .f16 low,high;
 mov.b32 {low,high}, %r3324;
 mov.b16 %rs837, low;}
	// end inline asm
	// begin inline asm
	{  cvt.f32.f16 %f225, %rs837;}

	// end inline asm
	mul.f32 	%f226, %f225, %f136;
	// begin inline asm
	{  cvt.rn.f16.f32 %rs2752, %f226;}

	// end inline asm
	// begin inline asm
	{abs.f16 %rs840,%rs2752;
}
	// end inline asm
	mov.b16 	%rs844, 143;
	// begin inline asm
	{ .reg .pred __$temp3;
  setp.lt.f16  __$temp3, %rs840, %rs844;
  selp.u16 %rs842, 1, 0, __$temp3;}
	// end inline asm
	setp.eq.s16 	%p96, %rs842, 0;
	@%p96 bra 	$L__BB0_102;
	mov.f32 	%f227, 0f00000000;
	// begin inline asm
	{  cvt.rn.f16.f32 %rs850, %f227;}

	// end inline asm
	// begin inline asm
	{ .reg .pred __$temp3;
  setp.lt.f16  __$temp3, %rs850, %rs840;
  selp.u16 %rs851, 1, 0, __$temp3;}
	// end inline asm
	setp.eq.s16 	%p97, %rs851, 0;
	@%p97 bra 	$L__BB0_102;
	fma.rn.f32 	%f230, %f2, %f226, %f225;
	fma.rn.f32 	%f228, %f136, %f230, %f226;
	// begin inline asm
	{  cvt.rn.f16.f32 %rs2752, %f228;}

	// end inline asm
$L__BB0_102:
	// begin inline asm
	{.reg .f16 low,high;
 mov.b32 {low,high}, %r3324;
 mov.b16 %rs855, high;}
	// end inline asm
	// begin inline asm
	{  cvt.f32.f16 %f231, %rs855;}

	// end inline asm
	mul.f32 	%f232, %f231, %f139;
	// begin inline asm
	{  cvt.rn.f16.f32 %rs2753, %f232;}

	// end inline asm
	// begin inline asm
	{abs.f16 %rs858,%rs2753;
}
	// end inline asm
	mov.b16 	%rs862, 143;
	// begin inline asm
	{ .reg .pred __$temp3;
  setp.lt.f16  __$temp3, %rs858, %rs862;
  selp.u16 %rs860, 1, 0, __$temp3;}
	// end inline asm
	setp.eq.s16 	%p98, %rs860, 0;
	@%p98 bra 	$L__BB0_105;
	mov.f32 	%f233, 0f00000000;
	// begin inline asm
	{  cvt.rn.f16.f32 %rs863, %f233;}

	// end inline asm
	// begin inline asm
	{ .reg .pred __$temp3;
  setp.lt.f16  __$temp3, %rs863, %rs858;
  selp.u16 %rs864, 1, 0, __$temp3;}
	// end inline asm
	setp.eq.s16 	%p99, %rs864, 0;
	@%p99 bra 	$L__BB0_105;
	mul.f32 	%f235, %f231, %f139;
	fma.rn.f32 	%f236, %f4, %f235, %f231;
	fma.rn.f32 	%f234, %f139, %f236, %f235;
	// begin inline asm
	{  cvt.rn.f16.f32 %rs2753, %f234;}

	// end inline asm
$L__BB0_105:
	// begin inline asm
	{  mov.b32 %r2343, {%rs2752,%rs2753};}

	// end inline asm
	mov.u32 	%r2345, %tid.y;
	mov.u32 	%r2346, %tid.x;
	cvt.u16.u32 	%rs878, %r2346;
	cvt.u16.u32 	%rs879, %r2345;
	shl.b16 	%rs880, %rs879, 5;
	add.s16 	%rs881, %rs880, %rs878;
	shr.u16 	%rs882, %rs881, 1;
	cvt.u32.u16 	%r2347, %rs882;
	sub.s32 	%r2348, %r2347, %r3508;
	shl.b32 	%r2349, %r2348, 8;
	mov.u32 	%r2350, _ZZ11flashKernelP7__half2S0_S0_S0_S0_iiE2sK;
	add.s32 	%r2351, %r2350, %r2349;
	st.shared.u32 	[%r2351+28], %r2343;
	// begin inline asm
	{.reg .f16 low,high;
 mov.b32 {low,high}, %r3323;
 mov.b16 %rs870, low;}
	// end inline asm
	// begin inline asm
	{  cvt.f32.f16 %f237, %rs870;}

	// end inline asm
	mul.f32 	%f238, %f237, %f136;
	// begin inline asm
	{  cvt.rn.f16.f32 %rs2754, %f238;}

	// end inline asm
	// begin inline asm
	{abs.f16 %rs873,%rs2754;
}
	// end inline asm
	mov.b16 	%rs877, 143;
	// begin inline asm
	{ .reg .pred __$temp3;
  setp.lt.f16  __$temp3, %rs873, %rs877;
  selp.u16 %rs875, 1, 0, __$temp3;}
	// end inline asm
	setp.eq.s16 	%p100, %rs875, 0;
	@%p100 bra 	$L__BB0_108;
	mov.f32 	%f239, 0f00000000;
	// begin inline asm
	{  cvt.rn.f16.f32 %rs883, %f239;}

	// end inline asm
	// begin inline asm
	{ .reg .pred __$temp3;
  setp.lt.f16  __$temp3, %rs883, %rs873;
  selp.u16 %rs884, 1, 0, __$temp3;}
	// end inline asm
	setp.eq.s16 	%p101, %rs884, 0;
	@%p101 bra 	$L__BB0_108;
	fma.rn.f32 	%f242, %f2, %f238, %f237;
	fma.rn.f32 	%f240, %f136, %f242, %f238;
	// begin inline asm
	{  cvt.rn.f16.f32 %rs2754, %f240;}

	// end inline asm
$L__BB0_108:
	// begin inline asm
	{.reg .f16 low,high;
 mov.b32 {low,high}, %r3323;
 mov.b16 %rs888, high;}
	// end inline asm
	// begin inline asm
	{  cvt.f32.f16 %f243, %rs888;}

	// end inline asm
	mul.f32 	%f244, %f243, %f139;
	// begin inline asm
	{  cvt.rn.f16.f32 %rs2755, %f244;}

	// end inline asm
	// begin inline asm
	{abs.f16 %rs891,%rs2755;
}
	// end inline asm
	mov.b16 	%rs895, 143;
	// begin inline asm
	{ .reg .pred __$temp3;
  setp.lt.f16  __$temp3, %rs891, %rs895;
  selp.u16 %rs893, 1, 0, __$temp3;}
	// end inline asm
	setp.eq.s16 	%p102, %rs893, 0;
	@%p102 bra 	$L__BB0_111;
	mov.f32 	%f245, 0f00000000;
	// begin inline asm
	{  cvt.rn.f16.f32 %rs896, %f245;}

	// end inline asm
	// begin inline asm
	{ .reg .pred __$temp3;
  setp.lt.f16  __$temp3, %rs896, %rs891;
  selp.u16 %rs897, 1, 0, __$temp3;}
	// end inline asm
	setp.eq.s16 	%p103, %rs897, 0;
	@%p103 bra 	$L__BB0_111;
	mul.f32 	%f247, %f243, %f139;
	fma.rn.f32 	%f248, %f4, %f247, %f243;
	fma.rn.f32 	%f246, %f139, %f248, %f247;
	// begin inline asm
	{  cvt.rn.f16.f32 %rs2755, %f246;}

	// end inline asm
$L__BB0_111:
	// begin inline asm
	{  mov.b32 %r2353, {%rs2754,%rs2755};}

	// end inline asm
	mov.u32 	%r2355, %tid.y;
	mov.u32 	%r2356, %tid.x;
	cvt.u16.u32 	%rs911, %r2356;
	cvt.u16.u32 	%rs912, %r2355;
	shl.b16 	%rs913, %rs912, 5;
	add.s16 	%rs914, %rs913, %rs911;
	shr.u16 	%rs915, %rs914, 1;
	cvt.u32.u16 	%r2357, %rs915;
	sub.s32 	%r2358, %r2357, %r3508;
	shl.b32 	%r2359, %r2358, 8;
	mov.u32 	%r2360, _ZZ11flashKernelP7__half2S0_S0_S0_S0_iiE2sK;
	add.s32 	%r2361, %r2360, %r2359;
	st.shared.u32 	[%r2361+32], %r2353;
	// begin inline asm
	{.reg .f16 low,high;
 mov.b32 {low,high}, %r3322;
 mov.b16 %rs903, low;}
	// end inline asm
	// begin inline asm
	{  cvt.f32.f16 %f249, %rs903;}

	// end inline asm
	mul.f32 	%f250, %f249, %f136;
	// begin inline asm
	{  cvt.rn.f16.f32 %rs2756, %f250;}

	// end inline asm
	// begin inline asm
	{abs.f16 %rs906,%rs2756;
}
	// end inline asm
	mov.b16 	%rs910, 143;
	// begin inline asm
	{ .reg .pred __$temp3;
  setp.lt.f16  __$temp3, %rs906, %rs910;
  selp.u16 %rs908, 1, 0, __$temp3;}
	// end inline asm
	setp.eq.s16 	%p104, %rs908, 0;
	@%p104 bra 	$L__BB0_114;
	mov.f32 	%f251, 0f00000000;
	// begin inline asm
	{  cvt.rn.f16.f32 %rs916, %f251;}

	// end inline asm
	// begin inline asm
	{ .reg .pred __$temp3;
  setp.lt.f16  __$temp3, %rs916, %rs906;
  selp.u16 %rs917, 1, 0, __$temp3;}
	// end inline asm
	setp.eq.s16 	%p105, %rs917, 0;
	@%p105 bra 	$L__BB0_114;
	fma.rn.f32 	%f254, %f2, %f250, %f249;
	fma.rn.f32 	%f252, %f136, %f254, %f250;
	// begin inline asm
	{  cvt.rn.f16.f32 %rs2756, %f252;}

	// end inline asm
$L__BB0_114:
	// begin inline asm
	{.reg .f16 low,high;
 mov.b32 {low,high}, %r3322;
 mov.b16 %rs921, high;}
	// end inline asm
	// begin inline asm
	{  cvt.f32.f16 %f255, %rs921;}

	// end inline asm
	mul.f32 	%f256, %f255, %f139;
	// begin inline asm
	{  cvt.rn.f16.f32 %rs2757, %f256;}

	// end inline asm
	// begin inline asm
	{abs.f16 %rs924,%rs2757;
}
	// end inline asm
	mov.b16 	%rs928, 143;
	// begin inline asm
	{ .reg .pred __$temp3;
  setp.lt.f16  __$temp3, %rs924, %rs928;
  selp.u16 %rs926, 1, 0, __$temp3;}
	// end inline asm
	setp.eq.s16 	%p106, %rs926, 0;
	@%p106 bra 	$L__BB0_117;
	mov.f32 	%f257, 0f00000000;
	// begin inline asm
	{  cvt.rn.f16.f32 %rs929, %f257;}

	// end inline asm
	// begin inline asm
	{ .reg .pred __$temp3;
  setp.lt.f16  __$temp3, %rs929, %rs924;
  selp.u16 %rs930, 1, 0, __$temp3;}
	// end inline asm
	setp.eq.s16 	%p107, %rs930, 0;
	@%p107 bra 	$L__BB0_117;
	mul.f32 	%f259, %f255, %f139;
	fma.rn.f32 	%f260, %f4, %f259, %f255;
	fma.rn.f32 	%f258, %f139, %f260, %f259;
	// begin inline asm
	{  cvt.rn.f16.f32 %rs2757, %f258;}

	// end inline asm
$L__BB0_117:
	// begin inline asm
	{  mov.b32 %r2363, {%rs2756,%rs2757};}

	// end inline asm
	mov.u32 	%r2365, %tid.y;
	mov.u32 	%r2366, %tid.x;
	cvt.u16.u32 	%rs944, %r2366;
	cvt.u16.u32 	%rs945, %r2365;
	shl.b16 	%rs946, %rs945, 5;
	add.s16 	%rs947, %rs946, %rs944;
	shr.u16 	%rs948, %rs947, 1;
	cvt.u32.u16 	%r2367, %rs948;
	sub.s32 	%r2368, %r2367, %r3508;
	shl.b32 	%r2369, %r2368, 8;
	mov.u32 	%r2370, _ZZ11flashKernelP7__half2S0_S0_S0_S0_iiE2sK;
	add.s32 	%r2371, %r2370, %r2369;
	st.shared.u32 	[%r2371+36], %r2363;
	// begin inline asm
	{.reg .f16 low,high;
 mov.b32 {low,high}, %r3321;
 mov.b16 %rs936, low;}
	// end inline asm
	// begin inline asm
	{  cvt.f32.f16 %f261, %rs936;}

	// end inline asm
	mul.f32 	%f262, %f261, %f136;
	// begin inline asm
	{  cvt.rn.f16.f32 %rs2758, %f262;}

	// end inline asm
	// begin inline asm
	{abs.f16 %rs939,%rs2758;
}
	// end inline asm
	mov.b16 	%rs943, 143;
	// begin inline asm
	{ .reg .pred __$temp3;
  setp.lt.f16  __$temp3, %rs939, %rs943;
  selp.u16 %rs941, 1, 0, __$temp3;}
	// end inline asm
	setp.eq.s16 	%p108, %rs941, 0;
	@%p108 bra 	$L__BB0_120;
	mov.f32 	%f263, 0f00000000;
	// begin inline asm
	{  cvt.rn.f16.f32 %rs949, %f263;}

	// end inline asm
	// begin inline asm
	{ .reg .pred __$temp3;
  setp.lt.f16  __$temp3, %rs949, %rs939;
  selp.u16 %rs950, 1, 0, __$temp3;}
	// end inline asm
	setp.eq.s16 	%p109, %rs950, 0;
	@%p109 bra 	$L__BB0_120;
	fma.rn.f32 	%f266, %f2, %f262, %f261;
	fma.rn.f32 	%f264, %f136, %f266, %f262;
	// begin inline asm
	{  cvt.rn.f16.f32 %rs2758, %f264;}

	// end inline asm
$L__BB0_120:
	// begin inline asm
	{.reg .f16 low,high;
 mov.b32 {low,high}, %r3321;
 mov.b16 %rs954, high;}
	// end inline asm
	// begin inline asm
	{  cvt.f32.f16 %f267, %rs954;}

	// end inline asm
	mul.f32 	%f268, %f267, %f139;
	// begin inline asm
	{  cvt.rn.f16.f32 %rs2759, %f268;}

	// end inline asm
	// begin inline asm
	{abs.f16 %rs957,%rs2759;
}
	// end inline asm
	mov.b16 	%rs961, 143;
	// begin inline asm
	{ .reg .pred __$temp3;
  setp.lt.f16  __$temp3, %rs957, %rs961;
  selp.u16 %rs959, 1, 0, __$temp3;}
	// end inline asm
	setp.eq.s16 	%p110, %rs959, 0;
	@%p110 bra 	$L__BB0_123;
	mov.f32 	%f269, 0f00000000;
	// begin inline asm
	{  cvt.rn.f16.f32 %rs962, %f269;}

	// end inline asm
	// begin inline asm
	{ .reg .pred __$temp3;
  setp.lt.f16  __$temp3, %rs962, %rs957;
  selp.u16 %rs963, 1, 0, __$temp3;}
	// end inline asm
	setp.eq.s16 	%p111, %rs963, 0;
	@%p111 bra 	$L__BB0_123;
	mul.f32 	%f271, %f267, %f139;
	fma.rn.f32 	%f272, %f4, %f271, %f267;
	fma.rn.f32 	%f270, %f139, %f272, %f271;
	// begin inline asm
	{  cvt.rn.f16.f32 %rs2759, %f270;}

	// end inline asm
$L__BB0_123:
	// begin inline asm
	{  mov.b32 %r2373, {%rs2758,%rs2759};}

	// end inline asm
	mov.u32 	%r2375, %tid.y;
	mov.u32 	%r2376, %tid.x;
	cvt.u16.u32 	%rs977, %r2376;
	cvt.u16.u32 	%rs978, %r2375;
	shl.b16 	%rs979, %rs978, 5;
	add.s16 	%rs980, %rs979, %rs977;
	shr.u16 	%rs981, %rs980, 1;
	cvt.u32.u16 	%r2377, %rs981;
	sub.s32 	%r2378, %r2377, %r3508;
	shl.b32 	%r2379, %r2378, 8;
	mov.u32 	%r2380, _ZZ11flashKernelP7__half2S0_S0_S0_S0_iiE2sK;
	add.s32 	%r2381, %r2380, %r2379;
	st.shared.u32 	[%r2381+40], %r2373;
	// begin inline asm
	{.reg .f16 low,high;
 mov.b32 {low,high}, %r3320;
 mov.b16 %rs969, low;}
	// end inline asm
	// begin inline asm
	{  cvt.f32.f16 %f273, %rs969;}

	// end inline asm
	mul.f32 	%f274, %f273, %f136;
	// begin inline asm
	{  cvt.rn.f16.f32 %rs2760, %f274;}

	// end inline asm
	// begin inline asm
	{abs.f16 %rs972,%rs2760;
}
	// end inline asm
	mov.b16 	%rs976, 143;
	// begin inline asm
	{ .reg .pred __$temp3;
  setp.lt.f16  __$temp3, %rs972, %rs976;
  selp.u16 %rs974, 1, 0, __$temp3;}
	// end inline asm
	setp.eq.s16 	%p112, %rs974, 0;
	@%p112 bra 	$L__BB0_126;
	mov.f32 	%f275, 0f00000000;
	// begin inline asm
	{  cvt.rn.f16.f32 %rs982, %f275;}

	// end inline asm
	// begin inline asm
	{ .reg .pred __$temp3;
  setp.lt.f16  __$temp3, %rs982, %rs972;
  selp.u16 %rs983, 1, 0, __$temp3;}
	// end inline asm
	setp.eq.s16 	%p113, %rs983, 0;
	@%p113 bra 	$L__BB0_126;
	fma.rn.f32 	%f278, %f2, %f274, %f273;
	fma.rn.f32 	%f276, %f136, %f278, %f274;
	// begin inline asm
	{  cvt.rn.f16.f32 %rs2760, %f276;}

	// end inline asm
$L__BB0_126:
	// begin inline asm
	{.reg .f16 low,high;
 mov.b32 {low,high}, %r3320;
 mov.b16 %rs987, high;}
	// end inline asm
	// begin inline asm
	{  cvt.f32.f16 %f279, %rs987;}

	// end inline asm
	mul.f32 	%f280, %f279, %f139;
	// begin inline asm
	{  cvt.rn.f16.f32 %rs2761, %f280;}

	// end inline asm
	// begin inline asm
	{abs.f16 %rs990,%rs2761;
}
	// end inline asm
	mov.b16 	%rs994, 143;
	// begin inline asm
	{ .reg .pred __$temp3;
  setp.lt.f16  __$temp3, %rs990, %rs994;
  selp.u16 %rs992, 1, 0, __$temp3;}
	// end inline asm
	setp.eq.s16 	%p114, %rs992, 0;
	@%p114 bra 	$L__BB0_129;
	mov.f32 	%f281, 0f00000000;
	// begin inline asm
	{  cvt.rn.f16.f32 %rs995, %f281;}

	// end inline asm
	// begin inline asm
	{ .reg .pred __$temp3;
  setp.lt.f16  __$temp3, %rs995, %rs990;
  selp.u16 %rs996, 1, 0, __$temp3;}
	// end inline asm
	setp.eq.s16 	%p115, %rs996, 0;
	@%p115 bra 	$L__BB0_129;
	mul.f32 	%f283, %f279, %f139;
	fma.rn.f32 	%f284, %f4, %f283, %f279;
	fma.rn.f32 	%f282, %f139, %f284, %f283;
	// begin inline asm
	{  cvt.rn.f16.f32 %rs2761, %f282;}

	// end inline asm
$L__BB0_129:
	// begin inline asm
	{  mov.b32 %r2383, {%rs2760,%rs2761};}

	// end inline asm
	mov.u32 	%r2385, %tid.y;
	mov.u32 	%r2386, %tid.x;
	cvt.u16.u32 	%rs1010, %r2386;
	cvt.u16.u32 	%rs1011, %r2385;
	shl.b16 	%rs1012, %rs1011, 5;
	add.s16 	%rs1013, %rs1012, %rs1010;
	shr.u16 	%rs1014, %rs1013, 1;
	cvt.u32.u16 	%r2387, %rs1014;
	sub.s32 	%r2388, %r2387, %r3508;
	shl.b32 	%r2389, %r2388, 8;
	mov.u32 	%r2390, _ZZ11flashKernelP7__half2S0_S0_S0_S0_iiE2sK;
	add.s32 	%r2391, %r2390, %r2389;
	st.shared.u32 	[%r2391+44], %r2383;
	// begin inline asm
	{.reg .f16 low,high;
 mov.b32 {low,high}, %r3319;
 mov.b16 %rs1002, low;}
	// end inline asm
	// begin inline asm
	{  cvt.f32.f16 %f285, %rs1002;}

	// end inline asm
	mul.f32 	%f286, %f285, %f136;
	// begin inline asm
	{  cvt.rn.f16.f32 %rs2762, %f286;}

	// end inline asm
	// begin inline asm
	{abs.f16 %rs1005,%rs2762;
}
	// end inline asm
	mov.b16 	%rs1009, 143;
	// begin inline asm
	{ .reg .pred __$temp3;
  setp.lt.f16  __$temp3, %rs1005, %rs1009;
  selp.u16 %rs1007, 1, 0, __$temp3;}
	// end inline asm
	setp.eq.s16 	%p116, %rs1007, 0;
	@%p116 bra 	$L__BB0_132;
	mov.f32 	%f287, 0f00000000;
	// begin inline asm
	{  cvt.rn.f16.f32 %rs1015, %f287;}

	// end inline asm
	// begin inline asm
	{ .reg .pred __$temp3;
  setp.lt.f16  __$temp3, %rs1015, %rs1005;
  selp.u16 %rs1016, 1, 0, __$temp3;}
	// end inline asm
	setp.eq.s16 	%p117, %rs1016, 0;
	@%p117 bra 	$L__BB0_132;
	fma.rn.f32 	%f290, %f2, %f286, %f285;
	fma.rn.f32 	%f288, %f136, %f290, %f286;
	// begin inline asm
	{  cvt.rn.f16.f32 %rs2762, %f288;}

	// end inline asm
$L__BB0_132:
	// begin inline asm
	{.reg .f16 low,high;
 mov.b32 {low,high}, %r3319;
 mov.b16 %rs1020, high;}
	// end inline asm
	// begin inline asm
	{  cvt.f32.f16 %f291, %rs1020;}

	// end inline asm
	mul.f32 	%f292, %f291, %f139;
	// begin inline asm
	{  cvt.rn.f16.f32 %rs2763, %f292;}

	// end inline asm
	// begin inline asm
	{abs.f16 %rs1023,%rs2763;
}
	// end inline asm
	mov.b16 	%rs1027, 143;
	// begin inline asm
	{ .reg .pred __$temp3;
  setp.lt.f16  __$temp3, %rs1023, %rs1027;
  selp.u16 %rs1025, 1, 0, __$temp3;}
	// end inline asm
	setp.eq.s16 	%p118, %rs1025, 0;
	@%p118 bra 	$L__BB0_135;
	mov.f32 	%f293, 0f00000000;
	// begin inline asm
	{  cvt.rn.f16.f32 %rs1028, %f293;}

	// end inline asm
	// begin inline asm
	{ .reg .pred __$temp3;
  setp.lt.f16  __$temp3, %rs1028, %rs1023;
  selp.u16 %rs1029, 1, 0, __$temp3;}
	// end inline asm
	setp.eq.s16 	%p119, %rs1029, 0;
	@%p119 bra 	$L__BB0_135;
	mul.f32 	%f295, %f291, %f139;
	fma.rn.f32 	%f296, %f4, %f295, %f291;
	fma.rn.f32 	%f294, %f139, %f296, %f295;
	// begin inline asm
	{  cvt.rn.f16.f32 %rs2763, %f294;}

	// end inline asm
$L__BB0_135:
	// begin inline asm
	{  mov.b32 %r2393, {%rs2762,%rs2763};}

	// end inline asm
	mov.u32 	%r2395, %tid.y;
	mov.u32 	%r2396, %tid.x;
	cvt.u16.u32 	%rs1043, %r2396;
	cvt.u16.u32 	%rs1044, %r2395;
	shl.b16 	%rs1045, %rs1044, 5;
	add.s16 	%rs1046, %rs1045, %rs1043;
	shr.u16 	%rs1047, %rs1046, 1;
	cvt.u32.u16 	%r2397, %rs1047;
	sub.s32 	%r2398, %r2397, %r3508;
	shl.b32 	%r2399, %r2398, 8;
	mov.u32 	%r2400, _ZZ11flashKernelP7__half2S0_S0_S0_S0_iiE2sK;
	add.s32 	%r2401, %r2400, %r2399;
	st.shared.u32 	[%r2401+48], %r2393;
	// begin inline asm
	{.reg .f16 low,high;
 mov.b32 {low,high}, %r3318;
 mov.b16 %rs1035, low;}
	// end inline asm
	// begin inline asm
	{  cvt.f32.f16 %f297, %rs1035;}

	// end inline asm
	mul.f32 	%f298, %f297, %f136;
	// begin inline asm
	{  cvt.rn.f16.f32 %rs2764, %f298;}

	// end inline asm
	// begin inline asm
	{abs.f16 %rs1038,%rs2764;
}
	// end inline asm
	mov.b16 	%rs1042, 143;
	// begin inline asm
	{ .reg .pred __$temp3;
  setp.lt.f16  __$temp3, %rs1038, %rs1042;
  selp.u16 %rs1040, 1, 0, __$temp3;}
	// end inline asm
	setp.eq.s16 	%p120, %rs1040, 0;
	@%p120 bra 	$L__BB0_138;
	mov.f32 	%f299, 0f00000000;
	// begin inline asm
	{  cvt.rn.f16.f32 %rs1048, %f299;}

	// end inline asm
	// begin inline asm
	{ .reg .pred __$temp3;
  setp.lt.f16  __$temp3, %rs1048, %rs1038;
  selp.u16 %rs1049, 1, 0, __$temp3;}
	// end inline asm
	setp.eq.s16 	%p121, %rs1049, 0;
	@%p121 bra 	$L__BB0_138;
	fma.rn.f32 	%f302, %f2, %f298, %f297;
	fma.rn.f32 	%f300, %f136, %f302, %f298;
	// begin inline asm
	{  cvt.rn.f16.f32 %rs2764, %f300;}

	// end inline asm
$L__BB0_138:
	// begin inline asm
	{.reg .f16 low,high;
 mov.b32 {low,high}, %r3318;
 mov.b16 %rs1053, high;}
	// end inline asm
	// begin inline asm
	{  cvt.f32.f16 %f303, %rs1053;}

	// end inline asm
	mul.f32 	%f304, %f303, %f139;
	// begin inline asm
	{  cvt.rn.f16.f32 %rs2765, %f304;}

	// end inline asm
	// begin inline asm
	{abs.f16 %rs1056,%rs2765;
}
	// end inline asm
	mov.b16 	%rs1060, 143;
	// begin inline asm
	{ .reg .pred __$temp3;
  setp.lt.f16  __$temp3, %rs1056, %rs1060;
  selp.u16 %rs1058, 1, 0, __$temp3;}
	// end inline asm
	setp.eq.s16 	%p122, %rs1058, 0;
	@%p122 bra 	$L__BB0_141;
	mov.f32 	%f305, 0f00000000;
	// begin inline asm
	{  cvt.rn.f16.f32 %rs1061, %f305;}

	// end inline asm
	// begin inline asm
	{ .reg .pred __$temp3;
  setp.lt.f16  __$temp3, %rs1061, %rs1056;
  selp.u16 %rs1062, 1, 0, __$temp3;}
	// end inline asm
	setp.eq.s16 	%p123, %rs1062, 0;
	@%p123 bra 	$L__BB0_141;
	mul.f32 	%f307, %f303, %f139;
	fma.rn.f32 	%f308, %f4, %f307, %f303;
	fma.rn.f32 	%f306, %f139, %f308, %f307;
	// begin inline asm
	{  cvt.rn.f16.f32 %rs2765, %f306;}

	// end inline asm
$L__BB0_141:
	// begin inline asm
	{  mov.b32 %r2403, {%rs2764,%rs2765};}

	// end inline asm
	mov.u32 	%r2405, %tid.y;
	mov.u32 	%r2406, %tid.x;
	cvt.u16.u32 	%rs1076, %r2406;
	cvt.u16.u32 	%rs1077, %r2405;
	shl.b16 	%rs1078, %rs1077, 5;
	add.s16 	%rs1079, %rs1078, %rs1076;
	shr.u16 	%rs1080, %rs1079, 1;
	cvt.u32.u16 	%r2407, %rs1080;
	sub.s32 	%r2408, %r2407, %r3508;
	shl.b32 	%r2409, %r2408, 8;
	mov.u32 	%r2410, _ZZ11flashKernelP7__half2S0_S0_S0_S0_iiE2sK;
	add.s32 	%r2411, %r2410, %r2409;
	st.shared.u32 	[%r2411+52], %r2403;
	// begin inline asm
	{.reg .f16 low,high;
 mov.b32 {low,high}, %r3317;
 mov.b16 %rs1068, low;}
	// end inline asm
	// begin inline asm
	{  cvt.f32.f16 %f309, %rs1068;}

	// end inline asm
	mul.f32 	%f310, %f309, %f136;
	// begin inline asm
	{  cvt.rn.f16.f32 %rs2766, %f310;}

	// end inline asm
	// begin inline asm
	{abs.f16 %rs1071,%rs2766;
}
	// end inline asm
	mov.b16 	%rs1075, 143;
	// begin inline asm
	{ .reg .pred __$temp3;
  setp.lt.f16  __$temp3, %rs1071, %rs1075;
  selp.u16 %rs1073, 1, 0, __$temp3;}
	// end inline asm
	setp.eq.s16 	%p124, %rs1073, 0;
	@%p124 bra 	$L__BB0_144;
	mov.f32 	%f311, 0f00000000;
	// begin inline asm
	{  cvt.rn.f16.f32 %rs1081, %f311;}

	// end inline asm
	// begin inline asm
	{ .reg .pred __$temp3;
  setp.lt.f16  __$temp3, %rs1081, %rs1071;
  selp.u16 %rs1082, 1, 0, __$temp3;}
	// end inline asm
	setp.eq.s16 	%p125, %rs1082, 0;
	@%p125 bra 	$L__BB0_144;
	fma.rn.f32 	%f314, %f2, %f310, %f309;
	fma.rn.f32 	%f312, %f136, %f314, %f310;
	// begin inline asm
	{  cvt.rn.f16.f32 %rs2766, %f312;}

	// end inline asm
$L__BB0_144:
	// begin inline asm
	{.reg .f16 low,high;
 mov.b32 {low,high}, %r3317;
 mov.b16 %rs1086, high;}
	// end inline asm
	// begin inline asm
	{  cvt.f32.f16 %f315, %rs1086;}

	// end inline asm
	mul.f32 	%f316, %f315, %f139;
	// begin inline asm
	{  cvt.rn.f16.f32 %rs2767, %f316;}

	// end inline asm
	// begin inline asm
	{abs.f16 %rs1089,%rs2767;
}
	// end inline asm
	mov.b16 	%rs1093, 143;
	// begin inline asm
	{ .reg .pred __$temp3;
  setp.lt.f16  __$temp3, %rs1089, %rs1093;
  selp.u16 %rs1091, 1, 0, __$temp3;}
	// end inline asm
	setp.eq.s16 	%p126, %rs1091, 0;
	@%p126 bra 	$L__BB0_147;
	mov.f32 	%f317, 0f00000000;
	// begin inline asm
	{  cvt.rn.f16.f32 %rs1094, %f317;}

	// end inline asm
	// begin inline asm
	{ .reg .pred __$temp3;
  setp.lt.f16  __$temp3, %rs1094, %rs1089;
  selp.u16 %rs1095, 1, 0, __$temp3;}
	// end inline asm
	setp.eq.s16 	%p127, %rs1095, 0;
	@%p127 bra 	$L__BB0_147;
	mul.f32 	%f319, %f315, %f139;
	fma.rn.f32 	%f320, %f4, %f319, %f315;
	fma.rn.f32 	%f318, %f139, %f320, %f319;
	// begin inline asm
	{  cvt.rn.f16.f32 %rs2767, %f318;}

	// end inline asm
$L__BB0_147:
	// begin inline asm
	{  mov.b32 %r2413, {%rs2766,%rs2767};}

	// end inline asm
	mov.u32 	%r2415, %tid.y;
	mov.u32 	%r2416, %tid.x;
	cvt.u16.u32 	%rs1109, %r2416;
	cvt.u16.u32 	%rs1110, %r2415;
	shl.b16 	%rs1111, %rs1110, 5;
	add.s16 	%rs1112, %rs1111, %rs1109;
	shr.u16 	%rs1113, %rs1112, 1;
	cvt.u32.u16 	%r2417, %rs1113;
	sub.s32 	%r2418, %r2417, %r3508;
	shl.b32 	%r2419, %r2418, 8;
	mov.u32 	%r2420, _ZZ11flashKernelP7__half2S0_S0_S0_S0_iiE2sK;
	add.s32 	%r2421, %r2420, %r2419;
	st.shared.u32 	[%r2421+56], %r2413;
	// begin inline asm
	{.reg .f16 low,high;
 mov.b32 {low,high}, %r3316;
 mov.b16 %rs1101, low;}
	// end inline asm
	// begin inline asm
	{  cvt.f32.f16 %f321, %rs1101;}

	// end inline asm
	mul.f32 	%f322, %f321, %f136;
	// begin inline asm
	{  cvt.rn.f16.f32 %rs2768, %f322;}

	// end inline asm
	// begin inline asm
	{abs.f16 %rs1104,%rs2768;
}
	// end inline asm
	mov.b16 	%rs1108, 143;
	// begin inline asm
	{ .reg .pred __$temp3;
  setp.lt.f16  __$temp3, %rs1104, %rs1108;
  selp.u16 %rs1106, 1, 0, __$temp3;}
	// end inline asm
	setp.eq.s16 	%p128, %rs1106, 0;
	@%p128 bra 	$L__BB0_150;
	mov.f32 	%f323, 0f00000000;
	// begin inline asm
	{  cvt.rn.f16.f32 %rs1114, %f323;}

	// end inline asm
	// begin inline asm
	{ .reg .pred __$temp3;
  setp.lt.f16  __$temp3, %rs1114, %rs1104;
  selp.u16 %rs1115, 1, 0, __$temp3;}
	// end inline asm
	setp.eq.s16 	%p129, %rs1115, 0;
	@%p129 bra 	$L__BB0_150;
	fma.rn.f32 	%f326, %f2, %f322, %f321;
	fma.rn.f32 	%f324, %f136, %f326, %f322;
	// begin inline asm
	{  cvt.rn.f16.f32 %rs2768, %f324;}

	// end inline asm
$L__BB0_150:
	// begin inline asm
	{.reg .f16 low,high;
 mov.b32 {low,high}, %r3316;
 mov.b16 %rs1119, high;}
	// end inline asm
	// begin inline asm
	{  cvt.f32.f16 %f327, %rs1119;}

	// end inline asm
	mul.f32 	%f328, %f327, %f139;
	// begin inline asm
	{  cvt.rn.f16.f32 %rs2769, %f328;}

	// end inline asm
	// begin inline asm
	{abs.f16 %rs1122,%rs2769;
}
	// end inline asm
	mov.b16 	%rs1126, 143;
	// begin inline asm
	{ .reg .pred __$temp3;
  setp.lt.f16  __$temp3, %rs1122, %rs1126;
  selp.u16 %rs1124, 1, 0, __$temp3;}
	// end inline asm
	setp.eq.s16 	%p130, %rs1124, 0;
	@%p130 bra 	$L__BB0_153;
	mov.f32 	%f329, 0f00000000;
	// begin inline asm
	{  cvt.rn.f16.f32 %rs1127, %f329;}

	// end inline asm
	// begin inline asm
	{ .reg .pred __$temp3;
  setp.lt.f16  __$temp3, %rs1127, %rs1122;
  selp.u16 %rs1128, 1, 0, __$temp3;}
	// end inline asm
	setp.eq.s16 	%p131, %rs1128, 0;
	@%p131 bra 	$L__BB0_153;
	mul.f32 	%f331, %f327, %f139;
	fma.rn.f32 	%f332, %f4, %f331, %f327;
	fma.rn.f32 	%f330, %f139, %f332, %f331;
	// begin inline asm
	{  cvt.rn.f16.f32 %rs2769, %f330;}

	// end inline asm
$L__BB0_153:
	// begin inline asm
	{  mov.b32 %r2423, {%rs2768,%rs2769};}

	// end inline asm
	mov.u32 	%r2425, %tid.y;
	mov.u32 	%r2426, %tid.x;
	cvt.u16.u32 	%rs1142, %r2426;
	cvt.u16.u32 	%rs1143, %r2425;
	shl.b16 	%rs1144, %rs1143, 5;
	add.s16 	%rs1145, %rs1144, %rs1142;
	shr.u16 	%rs1146, %rs1145, 1;
	cvt.u32.u16 	%r2427, %rs1146;
	sub.s32 	%r2428, %r2427, %r3508;
	shl.b32 	%r2429, %r2428, 8;
	mov.u32 	%r2430, _ZZ11flashKernelP7__half2S0_S0_S0_S0_iiE2sK;
	add.s32 	%r2431, %r2430, %r2429;
	st.shared.u32 	[%r2431+60], %r2423;
	// begin inline asm
	{.reg .f16 low,high;
 mov.b32 {low,high}, %r3347;
 mov.b16 %rs1134, low;}
	// end inline asm
	// begin inline asm
	{  cvt.f32.f16 %f333, %rs1134;}

	// end inline asm
	mul.f32 	%f334, %f333, %f136;
	// begin inline asm
	{  cvt.rn.f16.f32 %rs2770, %f334;}

	// end inline asm
	// begin inline asm
	{abs.f16 %rs1137,%rs2770;
}
	// end inline asm
	mov.b16 	%rs1141, 143;
	// begin inline asm
	{ .reg .pred __$temp3;
  setp.lt.f16  __$temp3, %rs1137, %rs1141;
  selp.u16 %rs1139, 1, 0, __$temp3;}
	// end inline asm
	setp.eq.s16 	%p132, %rs1139, 0;
	@%p132 bra 	$L__BB0_156;
	mov.f32 	%f335, 0f00000000;
	// begin inline asm
	{  cvt.rn.f16.f32 %rs1147, %f335;}

	// end inline asm
	// begin inline asm
	{ .reg .pred __$temp3;
  setp.lt.f16  __$temp3, %rs1147, %rs1137;
  selp.u16 %rs1148, 1, 0, __$temp3;}
	// end inline asm
	setp.eq.s16 	%p133, %rs1148, 0;
	@%p133 bra 	$L__BB0_156;
	fma.rn.f32 	%f338, %f2, %f334, %f333;
	fma.rn.f32 	%f336, %f136, %f338, %f334;
	// begin inline asm
	{  cvt.rn.f16.f32 %rs2770, %f336;}

	// end inline asm
$L__BB0_156:
	// begin inline asm
	{.reg .f16 low,high;
 mov.b32 {low,high}, %r3347;
 mov.b16 %rs1152, high;}
	// end inline asm
	// begin inline asm
	{  cvt.f32.f16 %f339, %rs1152;}

	// end inline asm
	mul.f32 	%f340, %f339, %f139;
	// begin inline asm
	{  cvt.rn.f16.f32 %rs2771, %f340;}

	// end inline asm
	// begin inline asm
	{abs.f16 %rs1155,%rs2771;
}
	// end inline asm
	mov.b16 	%rs1159, 143;
	// begin inline asm
	{ .reg .pred __$temp3;
  setp.lt.f16  __$temp3, %rs1155, %rs1159;
  selp.u16 %rs1157, 1, 0, __$temp3;}
	// end inline asm
	setp.eq.s16 	%p134, %rs1157, 0;
	@%p134 bra 	$L__BB0_159;
	mov.f32 	%f341, 0f00000000;
	// begin inline asm
	{  cvt.rn.f16.f32 %rs1160, %f341;}

	// end inline asm
	// begin inline asm
	{ .reg .pred __$temp3;
  setp.lt.f16  __$temp3, %rs1160, %rs1155;
  selp.u16 %rs1161, 1, 0, __$temp3;}
	// end inline asm
	setp.eq.s16 	%p135, %rs1161, 0;
	@%p135 bra 	$L__BB0_159;
	mul.f32 	%f343, %f339, %f139;
	fma.rn.f32 	%f344, %f4, %f343, %f339;
	fma.rn.f32 	%f342, %f139, %f344, %f343;
	// begin inline asm
	{  cvt.rn.f16.f32 %rs2771, %f342;}

	// end inline asm
$L__BB0_159:
	// begin inline asm
	{  mov.b32 %r2433, {%rs2770,%rs2771};}

	// end inline asm
	mov.u32 	%r2435, %tid.y;
	mov.u32 	%r2436, %tid.x;
	cvt.u16.u32 	%rs1175, %r2436;
	cvt.u16.u32 	%rs1176, %r2435;
	shl.b16 	%rs1177, %rs1176, 5;
	add.s16 	%rs1178, %rs1177, %rs1175;
	shr.u16 	%rs1179, %rs1178, 1;
	cvt.u32.u16 	%r2437, %rs1179;
	sub.s32 	%r2438, %r2437, %r3508;
	shl.b32 	%r2439, %r2438, 8;
	mov.u32 	%r2440, _ZZ11flashKernelP7__half2S0_S0_S0_S0_iiE2sK;
	add.s32 	%r2441, %r2440, %r2439;
	st.shared.u32 	[%r2441+64], %r2433;
	// begin inline asm
	{.reg .f16 low,high;
 mov.b32 {low,high}, %r3346;
 mov.b16 %rs1167, low;}
	// end inline asm
	// begin inline asm
	{  cvt.f32.f16 %f345, %rs1167;}

	// end inline asm
	mul.f32 	%f346, %f345, %f136;
	// begin inline asm
	{  cvt.rn.f16.f32 %rs2772, %f346;}

	// end inline asm
	// begin inline asm
	{abs.f16 %rs1170,%rs2772;
}
	// end inline asm
	mov.b16 	%rs1174, 143;
	// begin inline asm
	{ .reg .pred __$temp3;
  setp.lt.f16  __$temp3, %rs1170, %rs1174;
  selp.u16 %rs1172, 1, 0, __$temp3;}
	// end inline asm
	setp.eq.s16 	%p136, %rs1172, 0;
	@%p136 bra 	$L__BB0_162;
	mov.f32 	%f347, 0f00000000;
	// begin inline asm
	{  cvt.rn.f16.f32 %rs1180, %f347;}

	// end inline asm
	// begin inline asm
	{ .reg .pred __$temp3;
  setp.lt.f16  __$temp3, %rs1180, %rs1170;
  selp.u16 %rs1181, 1, 0, __$temp3;}
	// end inline asm
	setp.eq.s16 	%p137, %rs1181, 0;
	@%p137 bra 	$L__BB0_162;
	fma.rn.f32 	%f350, %f2, %f346, %f345;
	fma.rn.f32 	%f348, %f136, %f350, %f346;
	// begin inline asm
	{  cvt.rn.f16.f32 %rs2772, %f348;}

	// end inline asm
$L__BB0_162:
	// begin inline asm
	{.reg .f16 low,high;
 mov.b32 {low,high}, %r3346;
 mov.b16 %rs1185, high;}
	// end inline asm
	// begin inline asm
	{  cvt.f32.f16 %f351, %rs1185;}

	// end inline asm
	mul.f32 	%f352, %f351, %f139;
	// begin inline asm
	{  cvt.rn.f16.f32 %rs2773, %f352;}

	// end inline asm
	// begin inline asm
	{abs.f16 %rs1188,%rs2773;
}
	// end inline asm
	mov.b16 	%rs1192, 143;
	// begin inline asm
	{ .reg .pred __$temp3;
  setp.lt.f16  __$temp3, %rs1188, %rs1192;
  selp.u16 %rs1190, 1, 0, __$temp3;}
	// end inline asm
	setp.eq.s16 	%p138, %rs1190, 0;
	@%p138 bra 	$L__BB0_165;
	mov.f32 	%f353, 0f00000000;
	// begin inline asm
	{  cvt.rn.f16.f32 %rs1193, %f353;}

	// end inline asm
	// begin inline asm
	{ .reg .pred __$temp3;
  setp.lt.f16  __$temp3, %rs1193, %rs1188;
  selp.u16 %rs1194, 1, 0, __$temp3;}
	// end inline asm
	setp.eq.s16 	%p139, %rs1194, 0;
	@%p139 bra 	$L__BB0_165;
	mul.f32 	%f355, %f351, %f139;
	fma.rn.f32 	%f356, %f4, %f355, %f351;
	fma.rn.f32 	%f354, %f139, %f356, %f355;
	// begin inline asm
	{  cvt.rn.f16.f32 %rs2773, %f354;}

	// end inline asm
$L__BB0_165:
	// begin inline asm
	{  mov.b32 %r2443, {%rs2772,%rs2773};}

	// end inline asm
	mov.u32 	%r2445, %tid.y;
	mov.u32 	%r2446, %tid.x;
	cvt.u16.u32 	%rs1208, %r2446;
	cvt.u16.u32 	%rs1209, %r2445;
	shl.b16 	%rs1210, %rs1209, 5;
	add.s16 	%rs1211, %rs1210, %rs1208;
	shr.u16 	%rs1212, %rs1211, 1;
	cvt.u32.u16 	%r2447, %rs1212;
	sub.s32 	%r2448, %r2447, %r3508;
	shl.b32 	%r2449, %r2448, 8;
	mov.u32 	%r2450, _ZZ11flashKernelP7__half2S0_S0_S0_S0_iiE2sK;
	add.s32 	%r2451, %r2450, %r2449;
	st.shared.u32 	[%r2451+68], %r2443;
	// begin inline asm
	{.reg .f16 low,high;
 mov.b32 {low,high}, %r3345;
 mov.b16 %rs1200, low;}
	// end inline asm
	// begin inline asm
	{  cvt.f32.f16 %f357, %rs1200;}

	// end inline asm
	mul.f32 	%f358, %f357, %f136;
	// begin inline asm
	{  cvt.rn.f16.f32 %rs2774, %f358;}

	// end inline asm
	// begin inline asm
	{abs.f16 %rs1203,%rs2774;
}
	// end inline asm
	mov.b16 	%rs1207, 143;
	// begin inline asm
	{ .reg .pred __$temp3;
  setp.lt.f16  __$temp3, %rs1203, %rs1207;
  selp.u16 %rs1205, 1, 0, __$temp3;}
	// end inline asm
	setp.eq.s16 	%p140, %rs1205, 0;
	@%p140 bra 	$L__BB0_168;
	mov.f32 	%f359, 0f00000000;
	// begin inline asm
	{  cvt.rn.f16.f32 %rs1213, %f359;}

	// end inline asm
	// begin inline asm
	{ .reg .pred __$temp3;
  setp.lt.f16  __$temp3, %rs1213, %rs1203;
  selp.u16 %rs1214, 1, 0, __$temp3;}
	// end inline asm
	setp.eq.s16 	%p141, %rs1214, 0;
	@%p141 bra 	$L__BB0_168;
	fma.rn.f32 	%f362, %f2, %f358, %f357;
	fma.rn.f32 	%f360, %f136, %f362, %f358;
	// begin inline asm
	{  cvt.rn.f16.f32 %rs2774, %f360;}

	// end inline asm
$L__BB0_168:
	// begin inline asm
	{.reg .f16 low,high;
 mov.b32 {low,high}, %r3345;
 mov.b16 %rs1218, high;}
	// end inline asm
	// begin inline asm
	{  cvt.f32.f16 %f363, %rs1218;}

	// end inline asm
	mul.f32 	%f364, %f363, %f139;
	// begin inline asm
	{  cvt.rn.f16.f32 %rs2775, %f364;}

	// end inline asm
	// begin inline asm
	{abs.f16 %rs1221,%rs2775;
}
	// end inline asm
	mov.b16 	%rs1225, 143;
	// begin inline asm
	{ .reg .pred __$temp3;
  setp.lt.f16  __$temp3, %rs1221, %rs1225;
  selp.u16 %rs1223, 1, 0, __$temp3;}
	// end inline asm
	setp.eq.s16 	%p142, %rs1223, 0;
	@%p142 bra 	$L__BB0_171;
	mov.f32 	%f365, 0f00000000;
	// begin inline asm
	{  cvt.rn.f16.f32 %rs1226, %f365;}

	// end inline asm
	// begin inline asm
	{ .reg .pred __$temp3;
  setp.lt.f16  __$temp3, %rs1226, %rs1221;
  selp.u16 %rs1227, 1, 0, __$temp3;}
	// end inline asm
	setp.eq.s16 	%p143, %rs1227, 0;
	@%p143 bra 	$L__BB0_171;
	mul.f32 	%f367, %f363, %f139;
	fma.rn.f32 	%f368, %f4, %f367, %f363;
	fma.rn.f32 	%f366, %f139, %f368, %f367;
	// begin inline asm
	{  cvt.rn.f16.f32 %rs2775, %f366;}

	// end inline asm
$L__BB0_171:
	// begin inline asm
	{  mov.b32 %r2453, {%rs2774,%rs2775};}

	// end inline asm
	mov.u32 	%r2455, %tid.y;
	mov.u32 	%r2456, %tid.x;
	cvt.u16.u32 	%rs1241, %r2456;
	cvt.u16.u32 	%rs1242, %r2455;
	shl.b16 	%rs1243, %rs1242, 5;
	add.s16 	%rs1244, %rs1243, %rs1241;
	shr.u16 	%rs1245, %rs1244, 1;
	cvt.u32.u16 	%r2457, %rs1245;
	sub.s32 	%r2458, %r2457, %r3508;
	shl.b32 	%r2459, %r2458, 8;
	mov.u32 	%r2460, _ZZ11flashKernelP7__half2S0_S0_S0_S0_iiE2sK;
	add.s32 	%r2461, %r2460, %r2459;
	st.shared.u32 	[%r2461+72], %r2453;
	// begin inline asm
	{.reg .f16 low,high;
 mov.b32 {low,high}, %r3344;
 mov.b16 %rs1233, low;}
	// end inline asm
	// begin inline asm
	{  cvt.f32.f16 %f369, %rs1233;}

	// end inline asm
	mul.f32 	%f370, %f369, %f136;
	// begin inline asm
	{  cvt.rn.f16.f32 %rs2776, %f370;}

	// end inline asm
	// begin inline asm
	{abs.f16 %rs1236,%rs2776;
}
	// end inline asm
	mov.b16 	%rs1240, 143;
	// begin inline asm
	{ .reg .pred __$temp3;
  setp.lt.f16  __$temp3, %rs1236, %rs1240;
  selp.u16 %rs1238, 1, 0, __$temp3;}
	// end inline asm
	setp.eq.s16 	%p144, %rs1238, 0;
	@%p144 bra 	$L__BB0_174;
	mov.f32 	%f371, 0f00000000;
	// begin inline asm
	{  cvt.rn.f16.f32 %rs1246, %f371;}

	// end inline asm
	// begin inline asm
	{ .reg .pred __$temp3;
  setp.lt.f16  __$temp3, %rs1246, %rs1236;
  selp.u16 %rs1247, 1, 0, __$temp3;}
	// end inline asm
	setp.eq.s16 	%p145, %rs1247, 0;
	@%p145 bra 	$L__BB0_174;
	fma.rn.f32 	%f374, %f2, %f370, %f369;
	fma.rn.f32 	%f372, %f136, %f374, %f370;
	// begin inline asm
	{  cvt.rn.f16.f32 %rs2776, %f372;}

	// end inline asm
$L__BB0_174:
	// begin inline asm
	{.reg .f16 low,high;
 mov.b32 {low,high}, %r3344;
 mov.b16 %rs1251, high;}
	// end inline asm
	// begin inline asm
	{  cvt.f32.f16 %f375, %rs1251;}

	// end inline asm
	mul.f32 	%f376, %f375, %f139;
	// begin inline asm
	{  cvt.rn.f16.f32 %rs2777, %f376;}

	// end inline asm
	// begin inline asm
	{abs.f16 %rs1254,%rs2777;
}
	// end inline asm
	mov.b16 	%rs1258, 143;
	// begin inline asm
	{ .reg .pred __$temp3;
  setp.lt.f16  __$temp3, %rs1254, %rs1258;
  selp.u16 %rs1256, 1, 0, __$temp3;}
	// end inline asm
	setp.eq.s16 	%p146, %rs1256, 0;
	@%p146 bra 	$L__BB0_177;
	mov.f32 	%f377, 0f00000000;
	// begin inline asm
	{  cvt.rn.f16.f32 %rs1259, %f377;}

	// end inline asm
	// begin inline asm
	{ .reg .pred __$temp3;
  setp.lt.f16  __$temp3, %rs1259, %rs1254;
  selp.u16 %rs1260, 1, 0, __$temp3;}
	// end inline asm
	setp.eq.s16 	%p147, %rs1260, 0;
	@%p147 bra 	$L__BB0_177;
	mul.f32 	%f379, %f375, %f139;
	fma.rn.f32 	%f380, %f4, %f379, %f375;
	fma.rn.f32 	%f378, %f139, %f380, %f379;
	// begin inline asm
	{  cvt.rn.f16.f32 %rs2777, %f378;}

	// end inline asm
$L__BB0_177:
	// begin inline asm
	{  mov.b32 %r2463, {%rs2776,%rs2777};}

	// end inline asm
	mov.u32 	%r2465, %tid.y;
	mov.u32 	%r2466, %tid.x;
	cvt.u16.u32 	%rs1274, %r2466;
	cvt.u16.u32 	%rs1275, %r2465;
	shl.b16 	%rs1276, %rs1275, 5;
	add.s16 	%rs1277, %rs1276, %rs1274;
	shr.u16 	%rs1278, %rs1277, 1;
	cvt.u32.u16 	%r2467, %rs1278;
	sub.s32 	%r2468, %r2467, %r3508;
	shl.b32 	%r2469, %r2468, 8;
	mov.u32 	%r2470, _ZZ11flashKernelP7__half2S0_S0_S0_S0_iiE2sK;
	add.s32 	%r2471, %r2470, %r2469;
	st.shared.u32 	[%r2471+76], %r2463;
	// begin inline asm
	{.reg .f16 low,high;
 mov.b32 {low,high}, %r3343;
 mov.b16 %rs1266, low;}
	// end inline asm
	// begin inline asm
	{  cvt.f32.f16 %f381, %rs1266;}

	// end inline asm
	mul.f32 	%f382, %f381, %f136;
	// begin inline asm
	{  cvt.rn.f16.f32 %rs2778, %f382;}

	// end inline asm
	// begin inline asm
	{abs.f16 %rs1269,%rs2778;
}
	// end inline asm
	mov.b16 	%rs1273, 143;
	// begin inline asm
	{ .reg .pred __$temp3;
  setp.lt.f16  __$temp3, %rs1269, %rs1273;
  selp.u16 %rs1271, 1, 0, __$temp3;}
	// end inline asm
	setp.eq.s16 	%p148, %rs1271, 0;
	@%p148 bra 	$L__BB0_180;
	mov.f32 	%f383, 0f00000000;
	// begin inline asm
	{  cvt.rn.f16.f32 %rs1279, %f383;}

	// end inline asm
	// begin inline asm
	{ .reg .pred __$temp3;
  setp.lt.f16  __$temp3, %rs1279, %rs1269;
  selp.u16 %rs1280, 1, 0, __$temp3;}
	// end inline asm
	setp.eq.s16 	%p149, %rs1280, 0;
	@%p149 bra 	$L__BB0_180;
	fma.rn.f32 	%f386, %f2, %f382, %f381;
	fma.rn.f32 	%f384, %f136, %f386, %f382;
	// begin inline asm
	{  cvt.rn.f16.f32 %rs2778, %f384;}

	// end inline asm
$L__BB0_180:
	// begin inline asm
	{.reg .f16 low,high;
 mov.b32 {low,high}, %r3343;
 mov.b16 %rs1284, high;}
	// end inline asm
	// begin inline asm
	{  cvt.f32.f16 %f387, %rs1284;}

	// end inline asm
	mul.f32 	%f388, %f387, %f139;
	// begin inline asm
	{  cvt.rn.f16.f32 %rs2779, %f388;}

	// end inline asm
	// begin inline asm
	{abs.f16 %rs1287,%rs2779;
}
	// end inline asm
	mov.b16 	%rs1291, 143;
	// begin inline asm
	{ .reg .pred __$temp3;
  setp.lt.f16  __$temp3, %rs1287, %rs1291;
  selp.u16 %rs1289, 1, 0, __$temp3;}
	// end inline asm
	setp.eq.s16 	%p150, %rs1289, 0;
	@%p150 bra 	$L__BB0_183;
	mov.f32 	%f389, 0f00000000;
	// begin inline asm
	{  cvt.rn.f16.f32 %rs1292, %f389;}

	// end inline asm
	// begin inline asm
	{ .reg .pred __$temp3;
  setp.lt.f16  __$temp3, %rs1292, %rs1287;
  selp.u16 %rs1293, 1, 0, __$temp3;}
	// end inline asm
	setp.eq.s16 	%p151, %rs1293, 0;
	@%p151 bra 	$L__BB0_183;
	mul.f32 	%f391, %f387, %f139;
	fma.rn.f32 	%f392, %f4, %f391, %f387;
	fma.rn.f32 	%f390, %f139, %f392, %f391;
	// begin inline asm
	{  cvt.rn.f16.f32 %rs2779, %f390;}

	// end inline asm
$L__BB0_183:
	// begin inline asm
	{  mov.b32 %r2473, {%rs2778,%rs2779};}

	// end inline asm
	mov.u32 	%r2475, %tid.y;
	mov.u32 	%r2476, %tid.x;
	cvt.u16.u32 	%rs1307, %r2476;
	cvt.u16.u32 	%rs1308, %r2475;
	shl.b16 	%rs1309, %rs1308, 5;
	add.s16 	%rs1310, %rs1309, %rs1307;
	shr.u16 	%rs1311, %rs1310, 1;
	cvt.u32.u16 	%r2477, %rs1311;
	sub.s32 	%r2478, %r2477, %r3508;
	shl.b32 	%r2479, %r2478, 8;
	mov.u32 	%r2480, _ZZ11flashKernelP7__half2S0_S0_S0_S0_iiE2sK;
	add.s32 	%r2481, %r2480, %r2479;
	st.shared.u32 	[%r2481+80], %r2473;
	// begin inline asm
	{.reg .f16 low,high;
 mov.b32 {low,high}, %r3342;
 mov.b16 %rs1299, low;}
	// end inline asm
	// begin inline asm
	{  cvt.f32.f16 %f393, %rs1299;}

	// end inline asm
	mul.f32 	%f394, %f393, %f136;
	// begin inline asm
	{  cvt.rn.f16.f32 %rs2780, %f394;}

	// end inline asm
	// begin inline asm
	{abs.f16 %rs1302,%rs2780;
}
	// end inline asm
	mov.b16 	%rs1306, 143;
	// begin inline asm
	{ .reg .pred __$temp3;
  setp.lt.f16  __$temp3, %rs1302, %rs1306;
  selp.u16 %rs1304, 1, 0, __$temp3;}
	// end inline asm
	setp.eq.s16 	%p152, %rs1304, 0;
	@%p152 bra 	$L__BB0_186;
	mov.f32 	%f395, 0f00000000;
	// begin inline asm
	{  cvt.rn.f16.f32 %rs1312, %f395;}

	// end inline asm
	// begin inline asm
	{ .reg .pred __$temp3;
  setp.lt.f16  __$temp3, %rs1312, %rs1302;
  selp.u16 %rs1313, 1, 0, __$temp3;}
	// end inline asm
	setp.eq.s16 	%p153, %rs1313, 0;
	@%p153 bra 	$L__BB0_186;
	fma.rn.f32 	%f398, %f2, %f394, %f393;
	fma.rn.f32 	%f396, %f136, %f398, %f394;
	// begin inline asm
	{  cvt.rn.f16.f32 %rs2780, %f396;}

	// end inline asm
$L__BB0_186:
	// begin inline asm
	{.reg .f16 low,high;
 mov.b32 {low,high}, %r3342;
 mov.b16 %rs1317, high;}
	// end inline asm
	// begin inline asm
	{  cvt.f32.f16 %f399, %rs1317;}

	// end inline asm
	mul.f32 	%f400, %f399, %f139;
	// begin inline asm
	{  cvt.rn.f16.f32 %rs2781, %f400;}

	// end inline asm
	// begin inline asm
	{abs.f16 %rs1320,%rs2781;
}
	// end inline asm
	mov.b16 	%rs1324, 143;
	// begin inline asm
	{ .reg .pred __$temp3;
  setp.lt.f16  __$temp3, %rs1320, %rs1324;
  selp.u16 %rs1322, 1, 0, __$temp3;}
	// end inline asm
	setp.eq.s16 	%p154, %rs1322, 0;
	@%p154 bra 	$L__BB0_189;
	mov.f32 	%f401, 0f00000000;
	// begin inline asm
	{  cvt.rn.f16.f32 %rs1325, %f401;}

	// end inline asm
	// begin inline asm
	{ .reg .pred __$temp3;
  setp.lt.f16  __$temp3, %rs1325, %rs1320;
  selp.u16 %rs1326, 1, 0, __$temp3;}
	// end inline asm
	setp.eq.s16 	%p155, %rs1326, 0;
	@%p155 bra 	$L__BB0_189;
	mul.f32 	%f403, %f399, %f139;
	fma.rn.f32 	%f404, %f4, %f403, %f399;
	fma.rn.f32 	%f402, %f139, %f404, %f403;
	// begin inline asm
	{  cvt.rn.f16.f32 %rs2781, %f402;}

	// end inline asm
$L__BB0_189:
	// begin inline asm
	{  mov.b32 %r2483, {%rs2780,%rs2781};}

	// end inline asm
	mov.u32 	%r2485, %tid.y;
	mov.u32 	%r2486, %tid.x;
	cvt.u16.u32 	%rs1340, %r2486;
	cvt.u16.u32 	%rs1341, %r2485;
	shl.b16 	%rs1342, %rs1341, 5;
	add.s16 	%rs1343, %rs1342, %rs1340;
	shr.u16 	%rs1344, %rs1343, 1;
	cvt.u32.u16 	%r2487, %rs1344;
	sub.s32 	%r2488, %r2487, %r3508;
	shl.b32 	%r2489, %r2488, 8;
	mov.u32 	%r2490, _ZZ11flashKernelP7__half2S0_S0_S0_S0_iiE2sK;
	add.s32 	%r2491, %r2490, %r2489;
	st.shared.u32 	[%r2491+84], %r2483;
	// begin inline asm
	{.reg .f16 low,high;
 mov.b32 {low,high}, %r3341;
 mov.b16 %rs1332, low;}
	// end inline asm
	// begin inline asm
	{  cvt.f32.f16 %f405, %rs1332;}

	// end inline asm
	mul.f32 	%f406, %f405, %f136;
	// begin inline asm
	{  cvt.rn.f16.f32 %rs2782, %f406;}

	// end inline asm
	// begin inline asm
	{abs.f16 %rs1335,%rs2782;
}
	// end inline asm
	mov.b16 	%rs1339, 143;
	// begin inline asm
	{ .reg .pred __$temp3;
  setp.lt.f16  __$temp3, %rs1335, %rs1339;
  selp.u16 %rs1337, 1, 0, __$temp3;}
	// end inline asm
	setp.eq.s16 	%p156, %rs1337, 0;
	@%p156 bra 	$L__BB0_192;
	mov.f32 	%f407, 0f00000000;
	// begin inline asm
	{  cvt.rn.f16.f32 %rs1345, %f407;}

	// end inline asm
	// begin inline asm
	{ .reg .pred __$temp3;
  setp.lt.f16  __$temp3, %rs1345, %rs1335;
  selp.u16 %rs1346, 1, 0, __$temp3;}
	// end inline asm
	setp.eq.s16 	%p157, %rs1346, 0;
	@%p157 bra 	$L__BB0_192;
	fma.rn.f32 	%f410, %f2, %f406, %f405;
	fma.rn.f32 	%f408, %f136, %f410, %f406;
	// begin inline asm
	{  cvt.rn.f16.f32 %rs2782, %f408;}

	// end inline asm
$L__BB0_192:
	// begin inline asm
	{.reg .f16 low,high;
 mov.b32 {low,high}, %r3341;
 mov.b16 %rs1350, high;}
	// end inline asm
	// begin inline asm
	{  cvt.f32.f16 %f411, %rs1350;}

	// end inline asm
	mul.f32 	%f412, %f411, %f139;
	// begin inline asm
	{  cvt.rn.f16.f32 %rs2783, %f412;}

	// end inline asm
	// begin inline asm
	{abs.f16 %rs1353,%rs2783;
}
	// end inline asm
	mov.b16 	%rs1357, 143;
	// begin inline asm
	{ .reg .pred __$temp3;
  setp.lt.f16  __$temp3, %rs1353, %rs1357;
  selp.u16 %rs1355, 1, 0, __$temp3;}
	// end inline asm
	setp.eq.s16 	%p158, %rs1355, 0;
	@%p158 bra 	$L__BB0_195;
	mov.f32 	%f413, 0f00000000;
	// begin inline asm
	{  cvt.rn.f16.f32 %rs1358, %f413;}

	// end inline asm
	// begin inline asm
	{ .reg .pred __$temp3;
  setp.lt.f16  __$temp3, %rs1358, %rs1353;
  selp.u16 %rs1359, 1, 0, __$temp3;}
	// end inline asm
	setp.eq.s16 	%p159, %rs1359, 0;
	@%p159 bra 	$L__BB0_195;
	mul.f32 	%f415, %f411, %f139;
	fma.rn.f32 	%f416, %f4, %f415, %f411;
	fma.rn.f32 	%f414, %f139, %f416, %f415;
	// begin inline asm
	{  cvt.rn.f16.f32 %rs2783, %f414;}

	// end inline asm
$L__BB0_195:
	// begin inline asm
	{  mov.b32 %r2493, {%rs2782,%rs2783};}

	// end inline asm
	mov.u32 	%r2495, %tid.y;
	mov.u32 	%r2496, %tid.x;
	cvt.u16.u32 	%rs1373, %r2496;
	cvt.u16.u32 	%rs1374, %r2495;
	shl.b16 	%rs1375, %rs1374, 5;
	add.s16 	%rs1376, %rs1375, %rs1373;
	shr.u16 	%rs1377, %rs1376, 1;
	cvt.u32.u16 	%r2497, %rs1377;
	sub.s32 	%r2498, %r2497, %r3508;
	shl.b32 	%r2499, %r2498, 8;
	mov.u32 	%r2500, _ZZ11flashKernelP7__half2S0_S0_S0_S0_iiE2sK;
	add.s32 	%r2501, %r2500, %r2499;
	st.shared.u32 	[%r2501+88], %r2493;
	// begin inline asm
	{.reg .f16 low,high;
 mov.b32 {low,high}, %r3340;
 mov.b16 %rs1365, low;}
	// end inline asm
	// begin inline asm
	{  cvt.f32.f16 %f417, %rs1365;}

	// end inline asm
	mul.f32 	%f418, %f417, %f136;
	// begin inline asm
	{  cvt.rn.f16.f32 %rs2784, %f418;}

	// end inline asm
	// begin inline asm
	{abs.f16 %rs1368,%rs2784;
}
	// end inline asm
	mov.b16 	%rs1372, 143;
	// begin inline asm
	{ .reg .pred __$temp3;
  setp.lt.f16  __$temp3, %rs1368, %rs1372;
  selp.u16 %rs1370, 1, 0, __$temp3;}
	// end inline asm
	setp.eq.s16 	%p160, %rs1370, 0;
	@%p160 bra 	$L__BB0_198;
	mov.f32 	%f419, 0f00000000;
	// begin inline asm
	{  cvt.rn.f16.f32 %rs1378, %f419;}

	// end inline asm
	// begin inline asm
	{ .reg .pred __$temp3;
  setp.lt.f16  __$temp3, %rs1378, %rs1368;
  selp.u16 %rs1379, 1, 0, __$temp3;}
	// end inline asm
	setp.eq.s16 	%p161, %rs1379, 0;
	@%p161 bra 	$L__BB0_198;
	fma.rn.f32 	%f422, %f2, %f418, %f417;
	fma.rn.f32 	%f420, %f136, %f422, %f418;
	// begin inline asm
	{  cvt.rn.f16.f32 %rs2784, %f420;}

	// end inline asm
$L__BB0_198:
	// begin inline asm
	{.reg .f16 low,high;
 mov.b32 {low,high}, %r3340;
 mov.b16 %rs1383, high;}
	// end inline asm
	// begin inline asm
	{  cvt.f32.f16 %f423, %rs1383;}

	// end inline asm
	mul.f32 	%f424, %f423, %f139;
	// begin inline asm
	{  cvt.rn.f16.f32 %rs2785, %f424;}

	// end inline asm
	// begin inline asm
	{abs.f16 %rs1386,%rs2785;
}
	// end inline asm
	mov.b16 	%rs1390, 143;
	// begin inline asm
	{ .reg .pred __$temp3;
  setp.lt.f16  __$temp3, %rs1386, %rs1390;
  selp.u16 %rs1388, 1, 0, __$temp3;}
	// end inline asm
	setp.eq.s16 	%p162, %rs1388, 0;
	@%p162 bra 	$L__BB0_201;
	mov.f32 	%f425, 0f00000000;
	// begin inline asm
	{  cvt.rn.f16.f32 %rs1391, %f425;}

	// end inline asm
	// begin inline asm
	{ .reg .pred __$temp3;
  setp.lt.f16  __$temp3, %rs1391, %rs1386;
  selp.u16 %rs1392, 1, 0, __$temp3;}
	// end inline asm
	setp.eq.s16 	%p163, %rs1392, 0;
	@%p163 bra 	$L__BB0_201;
	mul.f32 	%f427, %f423, %f139;
	fma.rn.f32 	%f428, %f4, %f427, %f423;
	fma.rn.f32 	%f426, %f139, %f428, %f427;
	// begin inline asm
	{  cvt.rn.f16.f32 %rs2785, %f426;}

	// end inline asm
$L__BB0_201:
	// begin inline asm
	{  mov.b32 %r2503, {%rs2784,%rs2785};}

	// end inline asm
	mov.u32 	%r2505, %tid.y;
	mov.u32 	%r2506, %tid.x;
	cvt.u16.u32 	%rs1406, %r2506;
	cvt.u16.u32 	%rs1407, %r2505;
	shl.b16 	%rs1408, %rs1407, 5;
	add.s16 	%rs1409, %rs1408, %rs1406;
	shr.u16 	%rs1410, %rs1409, 1;
	cvt.u32.u16 	%r2507, %rs1410;
	sub.s32 	%r2508, %r2507, %r3508;
	shl.b32 	%r2509, %r2508, 8;
	mov.u32 	%r2510, _ZZ11flashKernelP7__half2S0_S0_S0_S0_iiE2sK;
	add.s32 	%r2511, %r2510, %r2509;
	st.shared.u32 	[%r2511+92], %r2503;
	// begin inline asm
	{.reg .f16 low,high;
 mov.b32 {low,high}, %r3339;
 mov.b16 %rs1398, low;}
	// end inline asm
	// begin inline asm
	{  cvt.f32.f16 %f429, %rs1398;}

	// end inline asm
	mul.f32 	%f430, %f429, %f136;
	// begin inline asm
	{  cvt.rn.f16.f32 %rs2786, %f430;}

	// end inline asm
	// begin inline asm
	{abs.f16 %rs1401,%rs2786;
}
	// end inline asm
	mov.b16 	%rs1405, 143;
	// begin inline asm
	{ .reg .pred __$temp3;
  setp.lt.f16  __$temp3, %rs1401, %rs1405;
  selp.u16 %rs1403, 1, 0, __$temp3;}
	// end inline asm
	setp.eq.s16 	%p164, %rs1403, 0;
	@%p164 bra 	$L__BB0_204;
	mov.f32 	%f431, 0f00000000;
	// begin inline asm
	{  cvt.rn.f16.f32 %rs1411, %f431;}

	// end inline asm
	// begin inline asm
	{ .reg .pred __$temp3;
  setp.lt.f16  __$temp3, %rs1411, %rs1401;
  selp.u16 %rs1412, 1, 0, __$temp3;}
	// end inline asm
	setp.eq.s16 	%p165, %rs1412, 0;
	@%p165 bra 	$L__BB0_204;
	fma.rn.f32 	%f434, %f2, %f430, %f429;
	fma.rn.f32 	%f432, %f136, %f434, %f430;
	// begin inline asm
	{  cvt.rn.f16.f32 %rs2786, %f432;}

	// end inline asm
$L__BB0_204:
	// begin inline asm
	{.reg .f16 low,high;
 mov.b32 {low,high}, %r3339;
 mov.b16 %rs1416, high;}
	// end inline asm
	// begin inline asm
	{  cvt.f32.f16 %f435, %rs1416;}

	// end inline asm
	mul.f32 	%f436, %f435, %f139;
	// begin inline asm
	{  cvt.rn.f16.f32 %rs2787, %f436;}

	// end inline asm
	// begin inline asm
	{abs.f16 %rs1419,%rs2787;
}
	// end inline asm
	mov.b16 	%rs1423, 143;
	// begin inline asm
	{ .reg .pred __$temp3;
  setp.lt.f16  __$temp3, %rs1419, %rs1423;
  selp.u16 %rs1421, 1, 0, __$temp3;}
	// end inline asm
	setp.eq.s16 	%p166, %rs1421, 0;
	@%p166 bra 	$L__BB0_207;
	mov.f32 	%f437, 0f00000000;
	// begin inline asm
	{  cvt.rn.f16.f32 %rs1424, %f437;}

	// end inline asm
	// begin inline asm
	{ .reg .pred __$temp3;
  setp.lt.f16  __$temp3, %rs1424, %rs1419;
  selp.u16 %rs1425, 1, 0, __$temp3;}
	// end inline asm
	setp.eq.s16 	%p167, %rs1425, 0;
	@%p167 bra 	$L__BB0_207;
	mul.f32 	%f439, %f435, %f139;
	fma.rn.f32 	%f440, %f4, %f439, %f435;
	fma.rn.f32 	%f438, %f139, %f440, %f439;
	// begin inline asm
	{  cvt.rn.f16.f32 %rs2787, %f438;}

	// end inline asm
$L__BB0_207:
	// begin inline asm
	{  mov.b32 %r2513, {%rs2786,%rs2787};}

	// end inline asm
	mov.u32 	%r2515, %tid.y;
	mov.u32 	%r2516, %tid.x;
	cvt.u16.u32 	%rs1439, %r2516;
	cvt.u16.u32 	%rs1440, %r2515;
	shl.b16 	%rs1441, %rs1440, 5;
	add.s16 	%rs1442, %rs1441, %rs1439;
	shr.u16 	%rs1443, %rs1442, 1;
	cvt.u32.u16 	%r2517, %rs1443;
	sub.s32 	%r2518, %r2517, %r3508;
	shl.b32 	%r2519, %r2518, 8;
	mov.u32 	%r2520, _ZZ11flashKernelP7__half2S0_S0_S0_S0_iiE2sK;
	add.s32 	%r2521, %r2520, %r2519;
	st.shared.u32 	[%r2521+96], %r2513;
	// begin inline asm
	{.reg .f16 low,high;
 mov.b32 {low,high}, %r3338;
 mov.b16 %rs1431, low;}
	// end inline asm
	// begin inline asm
	{  cvt.f32.f16 %f441, %rs1431;}

	// end inline asm
	mul.f32 	%f442, %f441, %f136;
	// begin inline asm
	{  cvt.rn.f16.f32 %rs2788, %f442;}

	// end inline asm
	// begin inline asm
	{abs.f16 %rs1434,%rs2788;
}
	// end inline asm
	mov.b16 	%rs1438, 143;
	// begin inline asm
	{ .reg .pred __$temp3;
  setp.lt.f16  __$temp3, %rs1434, %rs1438;
  selp.u16 %rs1436, 1, 0, __$temp3;}
	// end inline asm
	setp.eq.s16 	%p168, %rs1436, 0;
	@%p168 bra 	$L__BB0_210;
	mov.f32 	%f443, 0f00000000;
	// begin inline asm
	{  cvt.rn.f16.f32 %rs1444, %f443;}

	// end inline asm
	// begin inline asm
	{ .reg .pred __$temp3;
  setp.lt.f16  __$temp3, %rs1444, %rs1434;
  selp.u16 %rs1445, 1, 0, __$temp3;}
	// end inline asm
	setp.eq.s16 	%p169, %rs1445, 0;
	@%p169 bra 	$L__BB0_210;
	fma.rn.f32 	%f446, %f2, %f442, %f441;
	fma.rn.f32 	%f444, %f136, %f446, %f442;
	// begin inline asm
	{  cvt.rn.f16.f32 %rs2788, %f444;}

	// end inline asm
$L__BB0_210:
	// begin inline asm
	{.reg .f16 low,high;
 mov.b32 {low,high}, %r3338;
 mov.b16 %rs1449, high;}
	// end inline asm
	// begin inline asm
	{  cvt.f32.f16 %f447, %rs1449;}

	// end inline asm
	mul.f32 	%f448, %f447, %f139;
	// begin inline asm
	{  cvt.rn.f16.f32 %rs2789, %f448;}

	// end inline asm
	// begin inline asm
	{abs.f16 %rs1452,%rs2789;
}
	// end inline asm
	mov.b16 	%rs1456, 143;
	// begin inline asm
	{ .reg .pred __$temp3;
  setp.lt.f16  __$temp3, %rs1452, %rs1456;
  selp.u16 %rs1454, 1, 0, __$temp3;}
	// end inline asm
	setp.eq.s16 	%p170, %rs1454, 0;
	@%p170 bra 	$L__BB0_213;
	mov.f32 	%f449, 0f00000000;
	// begin inline asm
	{  cvt.rn.f16.f32 %rs1457, %f449;}

	// end inline asm
	// begin inline asm
	{ .reg .pred __$temp3;
  setp.lt.f16  __$temp3, %rs1457, %rs1452;
  selp.u16 %rs1458, 1, 0, __$temp3;}
	// end inline asm
	setp.eq.s16 	%p171, %rs1458, 0;
	@%p171 bra 	$L__BB0_213;
	mul.f32 	%f451, %f447, %f139;
	fma.rn.f32 	%f452, %f4, %f451, %f447;
	fma.rn.f32 	%f450, %f139, %f452, %f451;
	// begin inline asm
	{  cvt.rn.f16.f32 %rs2789, %f450;}

	// end inline asm
$L__BB0_213:
	// begin inline asm
	{  mov.b32 %r2523, {%rs2788,%rs2789};}

	// end inline asm
	mov.u32 	%r2525, %tid.y;
	mov.u32 	%r2526, %tid.x;
	cvt.u16.u32 	%rs1472, %r2526;
	cvt.u16.u32 	%rs1473, %r2525;
	shl.b16 	%rs1474, %rs1473, 5;
	add.s16 	%rs1475, %rs1474, %rs1472;
	shr.u16 	%rs1476, %rs1475, 1;
	cvt.u32.u16 	%r2527, %rs1476;
	sub.s32 	%r2528, %r2527, %r3508;
	shl.b32 	%r2529, %r2528, 8;
	mov.u32 	%r2530, _ZZ11flashKernelP7__half2S0_S0_S0_S0_iiE2sK;
	add.s32 	%r2531, %r2530, %r2529;
	st.shared.u32 	[%r2531+100], %r2523;
	// begin inline asm
	{.reg .f16 low,high;
 mov.b32 {low,high}, %r3337;
 mov.b16 %rs1464, low;}
	// end inline asm
	// begin inline asm
	{  cvt.f32.f16 %f453, %rs1464;}

	// end inline asm
	mul.f32 	%f454, %f453, %f136;
	// begin inline asm
	{  cvt.rn.f16.f32 %rs2790, %f454;}

	// end inline asm
	// begin inline asm
	{abs.f16 %rs1467,%rs2790;
}
	// end inline asm
	mov.b16 	%rs1471, 143;
	// begin inline asm
	{ .reg .pred __$temp3;
  setp.lt.f16  __$temp3, %rs1467, %rs1471;
  selp.u16 %rs1469, 1, 0, __$temp3;}
	// end inline asm
	setp.eq.s16 	%p172, %rs1469, 0;
	@%p172 bra 	$L__BB0_216;
	mov.f32 	%f455, 0f00000000;
	// begin inline asm
	{  cvt.rn.f16.f32 %rs1477, %f455;}

	// end inline asm
	// begin inline asm
	{ .reg .pred __$temp3;
  setp.lt.f16  __$temp3, %rs1477, %rs1467;
  selp.u16 %rs1478, 1, 0, __$temp3;}
	// end inline asm
	setp.eq.s16 	%p173, %rs1478, 0;
	@%p173 bra 	$L__BB0_216;
	fma.rn.f32 	%f458, %f2, %f454, %f453;
	fma.rn.f32 	%f456, %f136, %f458, %f454;
	// begin inline asm
	{  cvt.rn.f16.f32 %rs2790, %f456;}

	// end inline asm
$L__BB0_216:
	// begin inline asm
	{.reg .f16 low,high;
 mov.b32 {low,high}, %r3337;
 mov.b16 %rs1482, high;}
	// end inline asm
	// begin inline asm
	{  cvt.f32.f16 %f459, %rs1482;}

	// end inline asm
	mul.f32 	%f460, %f459, %f139;
	// begin inline asm
	{  cvt.rn.f16.f32 %rs2791, %f460;}

	// end inline asm
	// begin inline asm
	{abs.f16 %rs1485,%rs2791;
}
	// end inline asm
	mov.b16 	%rs1489, 143;
	// begin inline asm
	{ .reg .pred __$temp3;
  setp.lt.f16  __$temp3, %rs1485, %rs1489;
  selp.u16 %rs1487, 1, 0, __$temp3;}
	// end inline asm
	setp.eq.s16 	%p174, %rs1487, 0;
	@%p174 bra 	$L__BB0_219;
	mov.f32 	%f461, 0f00000000;
	// begin inline asm
	{  cvt.rn.f16.f32 %rs1490, %f461;}

	// end inline asm
	// begin inline asm
	{ .reg .pred __$temp3;
  setp.lt.f16  __$temp3, %rs1490, %rs1485;
  selp.u16 %rs1491, 1, 0, __$temp3;}
	// end inline asm
	setp.eq.s16 	%p175, %rs1491, 0;
	@%p175 bra 	$L__BB0_219;
	mul.f32 	%f463, %f459, %f139;
	fma.rn.f32 	%f464, %f4, %f463, %f459;
	fma.rn.f32 	%f462, %f139, %f464, %f463;
	// begin inline asm
	{  cvt.rn.f16.f32 %rs2791, %f462;}

	// end inline asm
$L__BB0_219:
	// begin inline asm
	{  mov.b32 %r2533, {%rs2790,%rs2791};}

	// end inline asm
	mov.u32 	%r2535, %tid.y;
	mov.u32 	%r2536, %tid.x;
	cvt.u16.u32 	%rs1505, %r2536;
	cvt.u16.u32 	%rs1506, %r2535;
	shl.b16 	%rs1507, %rs1506, 5;
	add.s16 	%rs1508, %rs1507, %rs1505;
	shr.u16 	%rs1509, %rs1508, 1;
	cvt.u32.u16 	%r2537, %rs1509;
	sub.s32 	%r2538, %r2537, %r3508;
	shl.b32 	%r2539, %r2538, 8;
	mov.u32 	%r2540, _ZZ11flashKernelP7__half2S0_S0_S0_S0_iiE2sK;
	add.s32 	%r2541, %r2540, %r2539;
	st.shared.u32 	[%r2541+104], %r2533;
	// begin inline asm
	{.reg .f16 low,high;
 mov.b32 {low,high}, %r3336;
 mov.b16 %rs1497, low;}
	// end inline asm
	// begin inline asm
	{  cvt.f32.f16 %f465, %rs1497;}

	// end inline asm
	mul.f32 	%f466, %f465, %f136;
	// begin inline asm
	{  cvt.rn.f16.f32 %rs2792, %f466;}

	// end inline asm
	// begin inline asm
	{abs.f16 %rs1500,%rs2792;
}
	// end inline asm
	mov.b16 	%rs1504, 143;
	// begin inline asm
	{ .reg .pred __$temp3;
  setp.lt.f16  __$temp3, %rs1500, %rs1504;
  selp.u16 %rs1502, 1, 0, __$temp3;}
	// end inline asm
	setp.eq.s16 	%p176, %rs1502, 0;
	@%p176 bra 	$L__BB0_222;
	mov.f32 	%f467, 0f00000000;
	// begin inline asm
	{  cvt.rn.f16.f32 %rs1510, %f467;}

	// end inline asm
	// begin inline asm
	{ .reg .pred __$temp3;
  setp.lt.f16  __$temp3, %rs1510, %rs1500;
  selp.u16 %rs1511, 1, 0, __$temp3;}
	// end inline asm
	setp.eq.s16 	%p177, %rs1511, 0;
	@%p177 bra 	$L__BB0_222;
	fma.rn.f32 	%f470, %f2, %f466, %f465;
	fma.rn.f32 	%f468, %f136, %f470, %f466;
	// begin inline asm
	{  cvt.rn.f16.f32 %rs2792, %f468;}

	// end inline asm
$L__BB0_222:
	// begin inline asm
	{.reg .f16 low,high;
 mov.b32 {low,high}, %r3336;
 mov.b16 %rs1515, high;}
	// end inline asm
	// begin inline asm
	{  cvt.f32.f16 %f471, %rs1515;}

	// end inline asm
	mul.f32 	%f472, %f471, %f139;
	// begin inline asm
	{  cvt.rn.f16.f32 %rs2793, %f472;}

	// end inline asm
	// begin inline asm
	{abs.f16 %rs1518,%rs2793;
}
	// end inline asm
	mov.b16 	%rs1522, 143;
	// begin inline asm
	{ .reg .pred __$temp3;
  setp.lt.f16  __$temp3, %rs1518, %rs1522;
  selp.u16 %rs1520, 1, 0, __$temp3;}
	// end inline asm
	setp.eq.s16 	%p178, %rs1520, 0;
	@%p178 bra 	$L__BB0_225;
	mov.f32 	%f473, 0f00000000;
	// begin inline asm
	{  cvt.rn.f16.f32 %rs1523, %f473;}

	// end inline asm
	// begin inline asm
	{ .reg .pred __$temp3;
  setp.lt.f16  __$temp3, %rs1523, %rs1518;
  selp.u16 %rs1524, 1, 0, __$temp3;}
	// end inline asm
	setp.eq.s16 	%p179, %rs1524, 0;
	@%p179 bra 	$L__BB0_225;
	mul.f32 	%f475, %f471, %f139;
	fma.rn.f32 	%f476, %f4, %f475, %f471;
	fma.rn.f32 	%f474, %f139, %f476, %f475;
	// begin inline asm
	{  cvt.rn.f16.f32 %rs2793, %f474;}

	// end inline asm
$L__BB0_225:
	// begin inline asm
	{  mov.b32 %r2543, {%rs2792,%rs2793};}

	// end inline asm
	mov.u32 	%r2545, %tid.y;
	mov.u32 	%r2546, %tid.x;
	cvt.u16.u32 	%rs1538, %r2546;
	cvt.u16.u32 	%rs1539, %r2545;
	shl.b16 	%rs1540, %rs1539, 5;
	add.s16 	%rs1541, %rs1540, %rs1538;
	shr.u16 	%rs1542, %rs1541, 1;
	cvt.u32.u16 	%r2547, %rs1542;
	sub.s32 	%r2548, %r2547, %r3508;
	shl.b32 	%r2549, %r2548, 8;
	mov.u32 	%r2550, _ZZ11flashKernelP7__half2S0_S0_S0_S0_iiE2sK;
	add.s32 	%r2551, %r2550, %r2549;
	st.shared.u32 	[%r2551+108], %r2543;
	// begin inline asm
	{.reg .f16 low,high;
 mov.b32 {low,high}, %r3335;
 mov.b16 %rs1530, low;}
	// end inline asm
	// begin inline asm
	{  cvt.f32.f16 %f477, %rs1530;}

	// end inline asm
	mul.f32 	%f478, %f477, %f136;
	// begin inline asm
	{  cvt.rn.f16.f32 %rs2794, %f478;}

	// end inline asm
	// begin inline asm
	{abs.f16 %rs1533,%rs2794;
}
	// end inline asm
	mov.b16 	%rs1537, 143;
	// begin inline asm
	{ .reg .pred __$temp3;
  setp.lt.f16  __$temp3, %rs1533, %rs1537;
  selp.u16 %rs1535, 1, 0, __$temp3;}
	// end inline asm
	setp.eq.s16 	%p180, %rs1535, 0;
	@%p180 bra 	$L__BB0_228;
	mov.f32 	%f479, 0f00000000;
	// begin inline asm
	{  cvt.rn.f16.f32 %rs1543, %f479;}

	// end inline asm
	// begin inline asm
	{ .reg .pred __$temp3;
  setp.lt.f16  __$temp3, %rs1543, %rs1533;
  selp.u16 %rs1544, 1, 0, __$temp3;}
	// end inline asm
	setp.eq.s16 	%p181, %rs1544, 0;
	@%p181 bra 	$L__BB0_228;
	fma.rn.f32 	%f482, %f2, %f478, %f477;
	fma.rn.f32 	%f480, %f136, %f482, %f478;
	// begin inline asm
	{  cvt.rn.f16.f32 %rs2794, %f480;}

	// end inline asm
$L__BB0_228:
	// begin inline asm
	{.reg .f16 low,high;
 mov.b32 {low,high}, %r3335;
 mov.b16 %rs1548, high;}
	// end inline asm
	// begin inline asm
	{  cvt.f32.f16 %f483, %rs1548;}

	// end inline asm
	mul.f32 	%f484, %f483, %f139;
	// begin inline asm
	{  cvt.rn.f16.f32 %rs2795, %f484;}

	// end inline asm
	// begin inline asm
	{abs.f16 %rs1551,%rs2795;
}
	// end inline asm
	mov.b16 	%rs1555, 143;
	// begin inline asm
	{ .reg .pred __$temp3;
  setp.lt.f16  __$temp3, %rs1551, %rs1555;
  selp.u16 %rs1553, 1, 0, __$temp3;}
	// end inline asm
	setp.eq.s16 	%p182, %rs1553, 0;
	@%p182 bra 	$L__BB0_231;
	mov.f32 	%f485, 0f00000000;
	// begin inline asm
	{  cvt.rn.f16.f32 %rs1556, %f485;}

	// end inline asm
	// begin inline asm
	{ .reg .pred __$temp3;
  setp.lt.f16  __$temp3, %rs1556, %rs1551;
  selp.u16 %rs1557, 1, 0, __$temp3;}
	// end inline asm
	setp.eq.s16 	%p183, %rs1557, 0;
	@%p183 bra 	$L__BB0_231;
	mul.f32 	%f487, %f483, %f139;
	fma.rn.f32 	%f488, %f4, %f487, %f483;
	fma.rn.f32 	%f486, %f139, %f488, %f487;
	// begin inline asm
	{  cvt.rn.f16.f32 %rs2795, %f486;}

	// end inline asm
$L__BB0_231:
	// begin inline asm
	{  mov.b32 %r2553, {%rs2794,%rs2795};}

	// end inline asm
	mov.u32 	%r2555, %tid.y;
	mov.u32 	%r2556, %tid.x;
	cvt.u16.u32 	%rs1571, %r2556;
	cvt.u16.u32 	%rs1572, %r2555;
	shl.b16 	%rs1573, %rs1572, 5;
	add.s16 	%rs1574, %rs1573, %rs1571;
	shr.u16 	%rs1575, %rs1574, 1;
	cvt.u32.u16 	%r2557, %rs1575;
	sub.s32 	%r2558, %r2557, %r3508;
	shl.b32 	%r2559, %r2558, 8;
	mov.u32 	%r2560, _ZZ11flashKernelP7__half2S0_S0_S0_S0_iiE2sK;
	add.s32 	%r2561, %r2560, %r2559;
	st.shared.u32 	[%r2561+112], %r2553;
	// begin inline asm
	{.reg .f16 low,high;
 mov.b32 {low,high}, %r3334;
 mov.b16 %rs1563, low;}
	// end inline asm
	// begin inline asm
	{  cvt.f32.f16 %f489, %rs1563;}

	// end inline asm
	mul.f32 	%f490, %f489, %f136;
	// begin inline asm
	{  cvt.rn.f16.f32 %rs2796, %f490;}

	// end inline asm
	// begin inline asm
	{abs.f16 %rs1566,%rs2796;
}
	// end inline asm
	mov.b16 	%rs1570, 143;
	// begin inline asm
	{ .reg .pred __$temp3;
  setp.lt.f16  __$temp3, %rs1566, %rs1570;
  selp.u16 %rs1568, 1, 0, __$temp3;}
	// end inline asm
	setp.eq.s16 	%p184, %rs1568, 0;
	@%p184 bra 	$L__BB0_234;
	mov.f32 	%f491, 0f00000000;
	// begin inline asm
	{  cvt.rn.f16.f32 %rs1576, %f491;}

	// end inline asm
	// begin inline asm
	{ .reg .pred __$temp3;
  setp.lt.f16  __$temp3, %rs1576, %rs1566;
  selp.u16 %rs1577, 1, 0, __$temp3;}
	// end inline asm
	setp.eq.s16 	%p185, %rs1577, 0;
	@%p185 bra 	$L__BB0_234;
	fma.rn.f32 	%f494, %f2, %f490, %f489;
	fma.rn.f32 	%f492, %f136, %f494, %f490;
	// begin inline asm
	{  cvt.rn.f16.f32 %rs2796, %f492;}

	// end inline asm
$L__BB0_234:
	// begin inline asm
	{.reg .f16 low,high;
 mov.b32 {low,high}, %r3334;
 mov.b16 %rs1581, high;}
	// end inline asm
	// begin inline asm
	{  cvt.f32.f16 %f495, %rs1581;}

	// end inline asm
	mul.f32 	%f496, %f495, %f139;
	// begin inline asm
	{  cvt.rn.f16.f32 %rs2797, %f496;}

	// end inline asm
	// begin inline asm
	{abs.f16 %rs1584,%rs2797;
}
	// end inline asm
	mov.b16 	%rs1588, 143;
	// begin inline asm
	{ .reg .pred __$temp3;
  setp.lt.f16  __$temp3, %rs1584, %rs1588;
  selp.u16 %rs1586, 1, 0, __$temp3;}
	// end inline asm
	setp.eq.s16 	%p186, %rs1586, 0;
	@%p186 bra 	$L__BB0_237;
	mov.f32 	%f497, 0f00000000;
	// begin inline asm
	{  cvt.rn.f16.f32 %rs1589, %f497;}

	// end inline asm
	// begin inline asm
	{ .reg .pred __$temp3;
  setp.lt.f16  __$temp3, %rs1589, %rs1584;
  selp.u16 %rs1590, 1, 0, __$temp3;}
	// end inline asm
	setp.eq.s16 	%p187, %rs1590, 0;
	@%p187 bra 	$L__BB0_237;
	mul.f32 	%f499, %f495, %f139;
	fma.rn.f32 	%f500, %f4, %f499, %f495;
	fma.rn.f32 	%f498, %f139, %f500, %f499;
	// begin inline asm
	{  cvt.rn.f16.f32 %rs2797, %f498;}

	// end inline asm
$L__BB0_237:
	// begin inline asm
	{  mov.b32 %r2563, {%rs2796,%rs2797};}

	// end inline asm
	mov.u32 	%r2565, %tid.y;
	mov.u32 	%r2566, %tid.x;
	cvt.u16.u32 	%rs1604, %r2566;
	cvt.u16.u32 	%rs1605, %r2565;
	shl.b16 	%rs1606, %rs1605, 5;
	add.s16 	%rs1607, %rs1606, %rs1604;
	shr.u16 	%rs1608, %rs1607, 1;
	cvt.u32.u16 	%r2567, %rs1608;
	sub.s32 	%r2568, %r2567, %r3508;
	shl.b32 	%r2569, %r2568, 8;
	mov.u32 	%r2570, _ZZ11flashKernelP7__half2S0_S0_S0_S0_iiE2sK;
	add.s32 	%r2571, %r2570, %r2569;
	st.shared.u32 	[%r2571+116], %r2563;
	// begin inline asm
	{.reg .f16 low,high;
 mov.b32 {low,high}, %r3333;
 mov.b16 %rs1596, low;}
	// end inline asm
	// begin inline asm
	{  cvt.f32.f16 %f501, %rs1596;}

	// end inline asm
	mul.f32 	%f502, %f501, %f136;
	// begin inline asm
	{  cvt.rn.f16.f32 %rs2798, %f502;}

	// end inline asm
	// begin inline asm
	{abs.f16 %rs1599,%rs2798;
}
	// end inline asm
	mov.b16 	%rs1603, 143;
	// begin inline asm
	{ .reg .pred __$temp3;
  setp.lt.f16  __$temp3, %rs1599, %rs1603;
  selp.u16 %rs1601, 1, 0, __$temp3;}
	// end inline asm
	setp.eq.s16 	%p188, %rs1601, 0;
	@%p188 bra 	$L__BB0_240;
	mov.f32 	%f503, 0f00000000;
	// begin inline asm
	{  cvt.rn.f16.f32 %rs1609, %f503;}

	// end inline asm
	// begin inline asm
	{ .reg .pred __$temp3;
  setp.lt.f16  __$temp3, %rs1609, %rs1599;
  selp.u16 %rs1610, 1, 0, __$temp3;}
	// end inline asm
	setp.eq.s16 	%p189, %rs1610, 0;
	@%p189 bra 	$L__BB0_240;
	fma.rn.f32 	%f506, %f2, %f502, %f501;
	fma.rn.f32 	%f504, %f136, %f506, %f502;
	// begin inline asm
	{  cvt.rn.f16.f32 %rs2798, %f504;}

	// end inline asm
$L__BB0_240:
	// begin inline asm
	{.reg .f16 low,high;
 mov.b32 {low,high}, %r3333;
 mov.b16 %rs1614, high;}
	// end inline asm
	// begin inline asm
	{  cvt.f32.f16 %f507, %rs1614;}

	// end inline asm
	mul.f32 	%f508, %f507, %f139;
	// begin inline asm
	{  cvt.rn.f16.f32 %rs2799, %f508;}

	// end inline asm
	// begin inline asm
	{abs.f16 %rs1617,%rs2799;
}
	// end inline asm
	mov.b16 	%rs1621, 143;
	// begin inline asm
	{ .reg .pred __$temp3;
  setp.lt.f16  __$temp3, %rs1617, %rs1621;
  selp.u16 %rs1619, 1, 0, __$temp3;}
	// end inline asm
	setp.eq.s16 	%p190, %rs1619, 0;
	@%p190 bra 	$L__BB0_243;
	mov.f32 	%f509, 0f00000000;
	// begin inline asm
	{  cvt.rn.f16.f32 %rs1622, %f509;}

	// end inline asm
	// begin inline asm
	{ .reg .pred __$temp3;
  setp.lt.f16  __$temp3, %rs1622, %rs1617;
  selp.u16 %rs1623, 1, 0, __$temp3;}
	// end inline asm
	setp.eq.s16 	%p191, %rs1623, 0;
	@%p191 bra 	$L__BB0_243;
	mul.f32 	%f511, %f507, %f139;
	fma.rn.f32 	%f512, %f4, %f511, %f507;
	fma.rn.f32 	%f510, %f139, %f512, %f511;
	// begin inline asm
	{  cvt.rn.f16.f32 %rs2799, %f510;}

	// end inline asm
$L__BB0_243:
	// begin inline asm
	{  mov.b32 %r2573, {%rs2798,%rs2799};}

	// end inline asm
	mov.u32 	%r2575, %tid.y;
	mov.u32 	%r2576, %tid.x;
	cvt.u16.u32 	%rs1637, %r2576;
	cvt.u16.u32 	%rs1638, %r2575;
	shl.b16 	%rs1639, %rs1638, 5;
	add.s16 	%rs1640, %rs1639, %rs1637;
	shr.u16 	%rs1641, %rs1640, 1;
	cvt.u32.u16 	%r2577, %rs1641;
	sub.s32 	%r2578, %r2577, %r3508;
	shl.b32 	%r2579, %r2578, 8;
	mov.u32 	%r2580, _ZZ11flashKernelP7__half2S0_S0_S0_S0_iiE2sK;
	add.s32 	%r2581, %r2580, %r2579;
	st.shared.u32 	[%r2581+120], %r2573;
	// begin inline asm
	{.reg .f16 low,high;
 mov.b32 {low,high}, %r3332;
 mov.b16 %rs1629, low;}
	// end inline asm
	// begin inline asm
	{  cvt.f32.f16 %f513, %rs1629;}

	// end inline asm
	mul.f32 	%f514, %f513, %f136;
	// begin inline asm
	{  cvt.rn.f16.f32 %rs2800, %f514;}

	// end inline asm
	// begin inline asm
	{abs.f16 %rs1632,%rs2800;
}
	// end inline asm
	mov.b16 	%rs1636, 143;
	// begin inline asm
	{ .reg .pred __$temp3;
  setp.lt.f16  __$temp3, %rs1632, %rs1636;
  selp.u16 %rs1634, 1, 0, __$temp3;}
	// end inline asm
	setp.eq.s16 	%p192, %rs1634, 0;
	@%p192 bra 	$L__BB0_246;
	mov.f32 	%f515, 0f00000000;
	// begin inline asm
	{  cvt.rn.f16.f32 %rs1642, %f515;}

	// end inline asm
	// begin inline asm
	{ .reg .pred __$temp3;
  setp.lt.f16  __$temp3, %rs1642, %rs1632;
  selp.u16 %rs1643, 1, 0, __$temp3;}
	// end inline asm
	setp.eq.s16 	%p193, %rs1643, 0;
	@%p193 bra 	$L__BB0_246;
	fma.rn.f32 	%f518, %f2, %f514, %f513;
	fma.rn.f32 	%f516, %f136, %f518, %f514;
	// begin inline asm
	{  cvt.rn.f16.f32 %rs2800, %f516;}

	// end inline asm
$L__BB0_246:
	// begin inline asm
	{.reg .f16 low,high;
 mov.b32 {low,high}, %r3332;
 mov.b16 %rs1647, high;}
	// end inline asm
	// begin inline asm
	{  cvt.f32.f16 %f519, %rs1647;}

	// end inline asm
	mul.f32 	%f520, %f519, %f139;
	// begin inline asm
	{  cvt.rn.f16.f32 %rs2801, %f520;}

	// end inline asm
	// begin inline asm
	{abs.f16 %rs1650,%rs2801;
}
	// end inline asm
	mov.b16 	%rs1654, 143;
	// begin inline asm
	{ .reg .pred __$temp3;
  setp.lt.f16  __$temp3, %rs1650, %rs1654;
  selp.u16 %rs1652, 1, 0, __$temp3;}
	// end inline asm
	setp.eq.s16 	%p194, %rs1652, 0;
	@%p194 bra 	$L__BB0_249;
	mov.f32 	%f521, 0f00000000;
	// begin inline asm
	{  cvt.rn.f16.f32 %rs1655, %f521;}

	// end inline asm
	// begin inline asm
	{ .reg .pred __$temp3;
  setp.lt.f16  __$temp3, %rs1655, %rs1650;
  selp.u16 %rs1656, 1, 0, __$temp3;}
	// end inline asm
	setp.eq.s16 	%p195, %rs1656, 0;
	@%p195 bra 	$L__BB0_249;
	mul.f32 	%f523, %f519, %f139;
	fma.rn.f32 	%f524, %f4, %f523, %f519;
	fma.rn.f32 	%f522, %f139, %f524, %f523;
	// begin inline asm
	{  cvt.rn.f16.f32 %rs2801, %f522;}

	// end inline asm
$L__BB0_249:
	// begin inline asm
	{  mov.b32 %r2583, {%rs2800,%rs2801};}

	// end inline asm
	mov.u32 	%r2585, %tid.y;
	mov.u32 	%r2586, %tid.x;
	cvt.u16.u32 	%rs1670, %r2586;
	cvt.u16.u32 	%rs1671, %r2585;
	shl.b16 	%rs1672, %rs1671, 5;
	add.s16 	%rs1673, %rs1672, %rs1670;
	shr.u16 	%rs1674, %rs1673, 1;
	cvt.u32.u16 	%r2587, %rs1674;
	sub.s32 	%r2588, %r2587, %r3508;
	shl.b32 	%r2589, %r2588, 8;
	mov.u32 	%r2590, _ZZ11flashKernelP7__half2S0_S0_S0_S0_iiE2sK;
	add.s32 	%r2591, %r2590, %r2589;
	st.shared.u32 	[%r2591+124], %r2583;
	// begin inline asm
	{.reg .f16 low,high;
 mov.b32 {low,high}, %r3363;
 mov.b16 %rs1662, low;}
	// end inline asm
	// begin inline asm
	{  cvt.f32.f16 %f525, %rs1662;}

	// end inline asm
	mul.f32 	%f526, %f525, %f136;
	// begin inline asm
	{  cvt.rn.f16.f32 %rs2802, %f526;}

	// end inline asm
	// begin inline asm
	{abs.f16 %rs1665,%rs2802;
}
	// end inline asm
	mov.b16 	%rs1669, 143;
	// begin inline asm
	{ .reg .pred __$temp3;
  setp.lt.f16  __$temp3, %rs1665, %rs1669;
  selp.u16 %rs1667, 1, 0, __$temp3;}
	// end inline asm
	setp.eq.s16 	%p196, %rs1667, 0;
	@%p196 bra 	$L__BB0_252;
	mov.f32 	%f527, 0f00000000;
	// begin inline asm
	{  cvt.rn.f16.f32 %rs1675, %f527;}

	// end inline asm
	// begin inline asm
	{ .reg .pred __$temp3;
  setp.lt.f16  __$temp3, %rs1675, %rs1665;
  selp.u16 %rs1676, 1, 0, __$temp3;}
	// end inline asm
	setp.eq.s16 	%p197, %rs1676, 0;
	@%p197 bra 	$L__BB0_252;
	fma.rn.f32 	%f530, %f2, %f526, %f525;
	fma.rn.f32 	%f528, %f136, %f530, %f526;
	// begin inline asm
	{  cvt.rn.f16.f32 %rs2802, %f528;}

	// end inline asm
$L__BB0_252:
	// begin inline asm
	{.reg .f16 low,high;
 mov.b32 {low,high}, %r3363;
 mov.b16 %rs1680, high;}
	// end inline asm
	// begin inline asm
	{  cvt.f32.f16 %f531, %rs1680;}

	// end inline asm
	mul.f32 	%f532, %f531, %f139;
	// begin inline asm
	{  cvt.rn.f16.f32 %rs2803, %f532;}

	// end inline asm
	// begin inline asm
	{abs.f16 %rs1683,%rs2803;
}
	// end inline asm
	mov.b16 	%rs1687, 143;
	// begin inline asm
	{ .reg .pred __$temp3;
  setp.lt.f16  __$temp3, %rs1683, %rs1687;
  selp.u16 %rs1685, 1, 0, __$temp3;}
	// end inline asm
	setp.eq.s16 	%p198, %rs1685, 0;
	@%p198 bra 	$L__BB0_255;
	mov.f32 	%f533, 0f00000000;
	// begin inline asm
	{  cvt.rn.f16.f32 %rs1688, %f533;}

	// end inline asm
	// begin inline asm
	{ .reg .pred __$temp3;
  setp.lt.f16  __$temp3, %rs1688, %rs1683;
  selp.u16 %rs1689, 1, 0, __$temp3;}
	// end inline asm
	setp.eq.s16 	%p199, %rs1689, 0;
	@%p199 bra 	$L__BB0_255;
	mul.f32 	%f535, %f531, %f139;
	fma.rn.f32 	%f536, %f4, %f535, %f531;
	fma.rn.f32 	%f534, %f139, %f536, %f535;
	// begin inline asm
	{  cvt.rn.f16.f32 %rs2803, %f534;}

	// end inline asm
$L__BB0_255:
	// begin inline asm
	{  mov.b32 %r2593, {%rs2802,%rs2803};}

	// end inline asm
	mov.u32 	%r2595, %tid.y;
	mov.u32 	%r2596, %tid.x;
	cvt.u16.u32 	%rs1703, %r2596;
	cvt.u16.u32 	%rs1704, %r2595;
	shl.b16 	%rs1705, %rs1704, 5;
	add.s16 	%rs1706, %rs1705, %rs1703;
	shr.u16 	%rs1707, %rs1706, 1;
	cvt.u32.u16 	%r2597, %rs1707;
	sub.s32 	%r2598, %r2597, %r3508;
	shl.b32 	%r2599, %r2598, 8;
	mov.u32 	%r2600, _ZZ11flashKernelP7__half2S0_S0_S0_S0_iiE2sK;
	add.s32 	%r2601, %r2600, %r2599;
	st.shared.u32 	[%r2601+128], %r2593;
	// begin inline asm
	{.reg .f16 low,high;
 mov.b32 {low,high}, %r3362;
 mov.b16 %rs1695, low;}
	// end inline asm
	// begin inline asm
	{  cvt.f32.f16 %f537, %rs1695;}

	// end inline asm
	mul.f32 	%f538, %f537, %f136;
	// begin inline asm
	{  cvt.rn.f16.f32 %rs2804, %f538;}

	// end inline asm
	// begin inline asm
	{abs.f16 %rs1698,%rs2804;
}
	// end inline asm
	mov.b16 	%rs1702, 143;
	// begin inline asm
	{ .reg .pred __$temp3;
  setp.lt.f16  __$temp3, %rs1698, %rs1702;
  selp.u16 %rs1700, 1, 0, __$temp3;}
	// end inline asm
	setp.eq.s16 	%p200, %rs1700, 0;
	@%p200 bra 	$L__BB0_258;
	mov.f32 	%f539, 0f00000000;
	// begin inline asm
	{  cvt.rn.f16.f32 %rs1708, %f539;}

	// end inline asm
	// begin inline asm
	{ .reg .pred __$temp3;
  setp.lt.f16  __$temp3, %rs1708, %rs1698;
  selp.u16 %rs1709, 1, 0, __$temp3;}
	// end inline asm
	setp.eq.s16 	%p201, %rs1709, 0;
	@%p201 bra 	$L__BB0_258;
	fma.rn.f32 	%f542, %f2, %f538, %f537;
	fma.rn.f32 	%f540, %f136, %f542, %f538;
	// begin inline asm
	{  cvt.rn.f16.f32 %rs2804, %f540;}

	// end inline asm
$L__BB0_258:
	// begin inline asm
	{.reg .f16 low,high;
 mov.b32 {low,high}, %r3362;
 mov.b16 %rs1713, high;}
	// end inline asm
	// begin inline asm
	{  cvt.f32.f16 %f543, %rs1713;}

	// end inline asm
	mul.f32 	%f544, %f543, %f139;
	// begin inline asm
	{  cvt.rn.f16.f32 %rs2805, %f544;}

	// end inline asm
	// begin inline asm
	{abs.f16 %rs1716,%rs2805;
}
	// end inline asm
	mov.b16 	%rs1720, 143;
	// begin inline asm
	{ .reg .pred __$temp3;
  setp.lt.f16  __$temp3, %rs1716, %rs1720;
  selp.u16 %rs1718, 1, 0, __$temp3;}
	// end inline asm
	setp.eq.s16 	%p202, %rs1718, 0;
	@%p202 bra 	$L__BB0_261;
	mov.f32 	%f545, 0f00000000;
	// begin inline asm
	{  cvt.rn.f16.f32 %rs1721, %f545;}

	// end inline asm
	// begin inline asm
	{ .reg .pred __$temp3;
  setp.lt.f16  __$temp3, %rs1721, %rs1716;
  selp.u16 %rs1722, 1, 0, __$temp3;}
	// end inline asm
	setp.eq.s16 	%p203, %rs1722, 0;
	@%p203 bra 	$L__BB0_261;
	mul.f32 	%f547, %f543, %f139;
	fma.rn.f32 	%f548, %f4, %f547, %f543;
	fma.rn.f32 	%f546, %f139, %f548, %f547;
	// begin inline asm
	{  cvt.rn.f16.f32 %rs2805, %f546;}

	// end inline asm
$L__BB0_261:
	// begin inline asm
	{  mov.b32 %r2603, {%rs2804,%rs2805};}

	// end inline asm
	mov.u32 	%r2605, %tid.y;
	mov.u32 	%r2606, %tid.x;
	cvt.u16.u32 	%rs1736, %r2606;
	cvt.u16.u32 	%rs1737, %r2605;
	shl.b16 	%rs1738, %rs1737, 5;
	add.s16 	%rs1739, %rs1738, %rs1736;
	shr.u16 	%rs1740, %rs1739, 1;
	cvt.u32.u16 	%r2607, %rs1740;
	sub.s32 	%r2608, %r2607, %r3508;
	shl.b32 	%r2609, %r2608, 8;
	mov.u32 	%r2610, _ZZ11flashKernelP7__half2S0_S0_S0_S0_iiE2sK;
	add.s32 	%r2611, %r2610, %r2609;
	st.shared.u32 	[%r2611+132], %r2603;
	// begin inline asm
	{.reg .f16 low,high;
 mov.b32 {low,high}, %r3361;
 mov.b16 %rs1728, low;}
	// end inline asm
	// begin inline asm
	{  cvt.f32.f16 %f549, %rs1728;}

	// end inline asm
	mul.f32 	%f550, %f549, %f136;
	// begin inline asm
	{  cvt.rn.f16.f32 %rs2806, %f550;}

	// end inline asm
	// begin inline asm
	{abs.f16 %rs1731,%rs2806;
}
	// end inline asm
	mov.b16 	%rs1735, 143;
	// begin inline asm
	{ .reg .pred __$temp3;
  setp.lt.f16  __$temp3, %rs1731, %rs1735;
  selp.u16 %rs1733, 1, 0, __$temp3;}
	// end inline asm
	setp.eq.s16 	%p204, %rs1733, 0;
	@%p204 bra 	$L__BB0_264;
	mov.f32 	%f551, 0f00000000;
	// begin inline asm
	{  cvt.rn.f16.f32 %rs1741, %f551;}

	// end inline asm
	// begin inline asm
	{ .reg .pred __$temp3;
  setp.lt.f16  __$temp3, %rs1741, %rs1731;
  selp.u16 %rs1742, 1, 0, __$temp3;}
	// end inline asm
	setp.eq.s16 	%p205, %rs1742, 0;
	@%p205 bra 	$L__BB0_264;
	fma.rn.f32 	%f554, %f2, %f550, %f549;
	fma.rn.f32 	%f552, %f136, %f554, %f550;
	// begin inline asm
	{  cvt.rn.f16.f32 %rs2806, %f552;}

	// end inline asm
$L__BB0_264:
	// begin inline asm
	{.reg .f16 low,high;
 mov.b32 {low,high}, %r3361;
 mov.b16 %rs1746, high;}
	// end inline asm
	// begin inline asm
	{  cvt.f32.f16 %f555, %rs1746;}

	// end inline asm
	mul.f32 	%f556, %f555, %f139;
	// begin inline asm
	{  cvt.rn.f16.f32 %rs2807, %f556;}

	// end inline asm
	// begin inline asm
	{abs.f16 %rs1749,%rs2807;
}
	// end inline asm
	mov.b16 	%rs1753, 143;
	// begin inline asm
	{ .reg .pred __$temp3;
  setp.lt.f16  __$temp3, %rs1749, %rs1753;
  selp.u16 %rs1751, 1, 0, __$temp3;}
	// end inline asm
	setp.eq.s16 	%p206, %rs1751, 0;
	@%p206 bra 	$L__BB0_267;
	mov.f32 	%f557, 0f00000000;
	// begin inline asm
	{  cvt.rn.f16.f32 %rs1754, %f557;}

	// end inline asm
	// begin inline asm
	{ .reg .pred __$temp3;
  setp.lt.f16  __$temp3, %rs1754, %rs1749;
  selp.u16 %rs1755, 1, 0, __$temp3;}
	// end inline asm
	setp.eq.s16 	%p207, %rs1755, 0;
	@%p207 bra 	$L__BB0_267;
	mul.f32 	%f559, %f555, %f139;
	fma.rn.f32 	%f560, %f4, %f559, %f555;
	fma.rn.f32 	%f558, %f139, %f560, %f559;
	// begin inline asm
	{  cvt.rn.f16.f32 %rs2807, %f558;}

	// end inline asm
$L__BB0_267:
	// begin inline asm
	{  mov.b32 %r2613, {%rs2806,%rs2807};}

	// end inline asm
	mov.u32 	%r2615, %tid.y;
	mov.u32 	%r2616, %tid.x;
	cvt.u16.u32 	%rs1769, %r2616;
	cvt.u16.u32 	%rs1770, %r2615;
	shl.b16 	%rs1771, %rs1770, 5;
	add.s16 	%rs1772, %rs1771, %rs1769;
	shr.u16 	%rs1773, %rs1772, 1;
	cvt.u32.u16 	%r2617, %rs1773;
	sub.s32 	%r2618, %r2617, %r3508;
	shl.b32 	%r2619, %r2618, 8;
	mov.u32 	%r2620, _ZZ11flashKernelP7__half2S0_S0_S0_S0_iiE2sK;
	add.s32 	%r2621, %r2620, %r2619;
	st.shared.u32 	[%r2621+136], %r2613;
	// begin inline asm
	{.reg .f16 low,high;
 mov.b32 {low,high}, %r3360;
 mov.b16 %rs1761, low;}
	// end inline asm
	// begin inline asm
	{  cvt.f32.f16 %f561, %rs1761;}

	// end inline asm
	mul.f32 	%f562, %f561, %f136;
	// begin inline asm
	{  cvt.rn.f16.f32 %rs2808, %f562;}

	// end inline asm
	// begin inline asm
	{abs.f16 %rs1764,%rs2808;
}
	// end inline asm
	mov.b16 	%rs1768, 143;
	// begin inline asm
	{ .reg .pred __$temp3;
  setp.lt.f16  __$temp3, %rs1764, %rs1768;
  selp.u16 %rs1766, 1, 0, __$temp3;}
	// end inline asm
	setp.eq.s16 	%p208, %rs1766, 0;
	@%p208 bra 	$L__BB0_270;
	mov.f32 	%f563, 0f00000000;
	// begin inline asm
	{  cvt.rn.f16.f32 %rs1774, %f563;}

	// end inline asm
	// begin inline asm
	{ .reg .pred __$temp3;
  setp.lt.f16  __$temp3, %rs1774, %rs1764;
  selp.u16 %rs1775, 1, 0, __$temp3;}
	// end inline asm
	setp.eq.s16 	%p209, %rs1775, 0;
	@%p209 bra 	$L__BB0_270;
	fma.rn.f32 	%f566, %f2, %f562, %f561;
	fma.rn.f32 	%f564, %f136, %f566, %f562;
	// begin inline asm
	{  cvt.rn.f16.f32 %rs2808, %f564;}

	// end inline asm
$L__BB0_270:
	// begin inline asm
	{.reg .f16 low,high;
 mov.b32 {low,high}, %r3360;
 mov.b16 %rs1779, high;}
	// end inline asm
	// begin inline asm
	{  cvt.f32.f16 %f567, %rs1779;}

	// end inline asm
	mul.f32 	%f568, %f567, %f139;
	// begin inline asm
	{  cvt.rn.f16.f32 %rs2809, %f568;}

	// end inline asm
	// begin inline asm
	{abs.f16 %rs1782,%rs2809;
}
	// end inline asm
	mov.b16 	%rs1786, 143;
	// begin inline asm
	{ .reg .pred __$temp3;
  setp.lt.f16  __$temp3, %rs1782, %rs1786;
  selp.u16 %rs1784, 1, 0, __$temp3;}
	// end inline asm
	setp.eq.s16 	%p210, %rs1784, 0;
	@%p210 bra 	$L__BB0_273;
	mov.f32 	%f569, 0f00000000;
	// begin inline asm
	{  cvt.rn.f16.f32 %rs1787, %f569;}

	// end inline asm
	// begin inline asm
	{ .reg .pred __$temp3;
  setp.lt.f16  __$temp3, %rs1787, %rs1782;
  selp.u16 %rs1788, 1, 0, __$temp3;}
	// end inline asm
	setp.eq.s16 	%p211, %rs1788, 0;
	@%p211 bra 	$L__BB0_273;
	mul.f32 	%f571, %f567, %f139;
	fma.rn.f32 	%f572, %f4, %f571, %f567;
	fma.rn.f32 	%f570, %f139, %f572, %f571;
	// begin inline asm
	{  cvt.rn.f16.f32 %rs2809, %f570;}

	// end inline asm
$L__BB0_273:
	// begin inline asm
	{  mov.b32 %r2623, {%rs2808,%rs2809};}

	// end inline asm
	mov.u32 	%r2625, %tid.y;
	mov.u32 	%r2626, %tid.x;
	cvt.u16.u32 	%rs1802, %r2626;
	cvt.u16.u32 	%rs1803, %r2625;
	shl.b16 	%rs1804, %rs1803, 5;
	add.s16 	%rs1805, %rs1804, %rs1802;
	shr.u16 	%rs1806, %rs1805, 1;
	cvt.u32.u16 	%r2627, %rs1806;
	sub.s32 	%r2628, %r2627, %r3508;
	shl.b32 	%r2629, %r2628, 8;
	mov.u32 	%r2630, _ZZ11flashKernelP7__half2S0_S0_S0_S0_iiE2sK;
	add.s32 	%r2631, %r2630, %r2629;
	st.shared.u32 	[%r2631+140], %r2623;
	// begin inline asm
	{.reg .f16 low,high;
 mov.b32 {low,high}, %r3359;
 mov.b16 %rs1794, low;}
	// end inline asm
	// begin inline asm
	{  cvt.f32.f16 %f573, %rs1794;}

	// end inline asm
	mul.f32 	%f574, %f573, %f136;
	// begin inline asm
	{  cvt.rn.f16.f32 %rs2810, %f574;}

	// end inline asm
	// begin inline asm
	{abs.f16 %rs1797,%rs2810;
}
	// end inline asm
	mov.b16 	%rs1801, 143;
	// begin inline asm
	{ .reg .pred __$temp3;
  setp.lt.f16  __$temp3, %rs1797, %rs1801;
  selp.u16 %rs1799, 1, 0, __$temp3;}
	// end inline asm
	setp.eq.s16 	%p212, %rs1799, 0;
	@%p212 bra 	$L__BB0_276;
	mov.f32 	%f575, 0f00000000;
	// begin inline asm
	{  cvt.rn.f16.f32 %rs1807, %f575;}

	// end inline asm
	// begin inline asm
	{ .reg .pred __$temp3;
  setp.lt.f16  __$temp3, %rs1807, %rs1797;
  selp.u16 %rs1808, 1, 0, __$temp3;}
	// end inline asm
	setp.eq.s16 	%p213, %rs1808, 0;
	@%p213 bra 	$L__BB0_276;
	fma.rn.f32 	%f578, %f2, %f574, %f573;
	fma.rn.f32 	%f576, %f136, %f578, %f574;
	// begin inline asm
	{  cvt.rn.f16.f32 %rs2810, %f576;}

	// end inline asm
$L__BB0_276:
	// begin inline asm
	{.reg .f16 low,high;
 mov.b32 {low,high}, %r3359;
 mov.b16 %rs1812, high;}
	// end inline asm
	// begin inline asm
	{  cvt.f32.f16 %f579, %rs1812;}

	// end inline asm
	mul.f32 	%f580, %f579, %f139;
	// begin inline asm
	{  cvt.rn.f16.f32 %rs2811, %f580;}

	// end inline asm
	// begin inline asm
	{abs.f16 %rs1815,%rs2811;
}
	// end inline asm
	mov.b16 	%rs1819, 143;
	// begin inline asm
	{ .reg .pred __$temp3;
  setp.lt.f16  __$temp3, %rs1815, %rs1819;
  selp.u16 %rs1817, 1, 0, __$temp3;}
	// end inline asm
	setp.eq.s16 	%p214, %rs1817, 0;
	@%p214 bra 	$L__BB0_279;
	mov.f32 	%f581, 0f00000000;
	// begin inline asm
	{  cvt.rn.f16.f32 %rs1820, %f581;}

	// end inline asm
	// begin inline asm
	{ .reg .pred __$temp3;
  setp.lt.f16  __$temp3, %rs1820, %rs1815;
  selp.u16 %rs1821, 1, 0, __$temp3;}
	// end inline asm
	setp.eq.s16 	%p215, %rs1821, 0;
	@%p215 bra 	$L__BB0_279;
	mul.f32 	%f583, %f579, %f139;
	fma.rn.f32 	%f584, %f4, %f583, %f579;
	fma.rn.f32 	%f582, %f139, %f584, %f583;
	// begin inline asm
	{  cvt.rn.f16.f32 %rs2811, %f582;}

	// end inline asm
$L__BB0_279:
	// begin inline asm
	{  mov.b32 %r2633, {%rs2810,%rs2811};}

	// end inline asm
	mov.u32 	%r2635, %tid.y;
	mov.u32 	%r2636, %tid.x;
	cvt.u16.u32 	%rs1835, %r2636;
	cvt.u16.u32 	%rs1836, %r2635;
	shl.b16 	%rs1837, %rs1836, 5;
	add.s16 	%rs1838, %rs1837, %rs1835;
	shr.u16 	%rs1839, %rs1838, 1;
	cvt.u32.u16 	%r2637, %rs1839;
	sub.s32 	%r2638, %r2637, %r3508;
	shl.b32 	%r2639, %r2638, 8;
	mov.u32 	%r2640, _ZZ11flashKernelP7__half2S0_S0_S0_S0_iiE2sK;
	add.s32 	%r2641, %r2640, %r2639;
	st.shared.u32 	[%r2641+144], %r2633;
	// begin inline asm
	{.reg .f16 low,high;
 mov.b32 {low,high}, %r3358;
 mov.b16 %rs1827, low;}
	// end inline asm
	// begin inline asm
	{  cvt.f32.f16 %f585, %rs1827;}

	// end inline asm
	mul.f32 	%f586, %f585, %f136;
	// begin inline asm
	{  cvt.rn.f16.f32 %rs2812, %f586;}

	// end inline asm
	// begin inline asm
	{abs.f16 %rs1830,%rs2812;
}
	// end inline asm
	mov.b16 	%rs1834, 143;
	// begin inline asm
	{ .reg .pred __$temp3;
  setp.lt.f16  __$temp3, %rs1830, %rs1834;
  selp.u16 %rs1832, 1, 0, __$temp3;}
	// end inline asm
	setp.eq.s16 	%p216, %rs1832, 0;
	@%p216 bra 	$L__BB0_282;
	mov.f32 	%f587, 0f00000000;
	// begin inline asm
	{  cvt.rn.f16.f32 %rs1840, %f587;}

	// end inline asm
	// begin inline asm
	{ .reg .pred __$temp3;
  setp.lt.f16  __$temp3, %rs1840, %rs1830;
  selp.u16 %rs1841, 1, 0, __$temp3;}
	// end inline asm
	setp.eq.s16 	%p217, %rs1841, 0;
	@%p217 bra 	$L__BB0_282;
	fma.rn.f32 	%f590, %f2, %f586, %f585;
	fma.rn.f32 	%f588, %f136, %f590, %f586;
	// begin inline asm
	{  cvt.rn.f16.f32 %rs2812, %f588;}

	// end inline asm
$L__BB0_282:
	// begin inline asm
	{.reg .f16 low,high;
 mov.b32 {low,high}, %r3358;
 mov.b16 %rs1845, high;}
	// end inline asm
	// begin inline asm
	{  cvt.f32.f16 %f591, %rs1845;}

	// end inline asm
	mul.f32 	%f592, %f591, %f139;
	// begin inline asm
	{  cvt.rn.f16.f32 %rs2813, %f592;}

	// end inline asm
	// begin inline asm
	{abs.f16 %rs1848,%rs2813;
}
	// end inline asm
	mov.b16 	%rs1852, 143;
	// begin inline asm
	{ .reg .pred __$temp3;
  setp.lt.f16  __$temp3, %rs1848, %rs1852;
  selp.u16 %rs1850, 1, 0, __$temp3;}
	// end inline asm
	setp.eq.s16 	%p218, %rs1850, 0;
	@%p218 bra 	$L__BB0_285;
	mov.f32 	%f593, 0f00000000;
	// begin inline asm
	{  cvt.rn.f16.f32 %rs1853, %f593;}

	// end inline asm
	// begin inline asm
	{ .reg .pred __$temp3;
  setp.lt.f16  __$temp3, %rs1853, %rs1848;
  selp.u16 %rs1854, 1, 0, __$temp3;}
	// end inline asm
	setp.eq.s16 	%p219, %rs1854, 0;
	@%p219 bra 	$L__BB0_285;
	mul.f32 	%f595, %f591, %f139;
	fma.rn.f32 	%f596, %f4, %f595, %f591;
	fma.rn.f32 	%f594, %f139, %f596, %f595;
	// begin inline asm
	{  cvt.rn.f16.f32 %rs2813, %f594;}

	// end inline asm
$L__BB0_285:
	// begin inline asm
	{  mov.b32 %r2643, {%rs2812,%rs2813};}

	// end inline asm
	mov.u32 	%r2645, %tid.y;
	mov.u32 	%r2646, %tid.x;
	cvt.u16.u32 	%rs1868, %r2646;
	cvt.u16.u32 	%rs1869, %r2645;
	shl.b16 	%rs1870, %rs1869, 5;
	add.s16 	%rs1871, %rs1870, %rs1868;
	shr.u16 	%rs1872, %rs1871, 1;
	cvt.u32.u16 	%r2647, %rs1872;
	sub.s32 	%r2648, %r2647, %r3508;
	shl.b32 	%r2649, %r2648, 8;
	mov.u32 	%r2650, _ZZ11flashKernelP7__half2S0_S0_S0_S0_iiE2sK;
	add.s32 	%r2651, %r2650, %r2649;
	st.shared.u32 	[%r2651+148], %r2643;
	// begin inline asm
	{.reg .f16 low,high;
 mov.b32 {low,high}, %r3357;
 mov.b16 %rs1860, low;}
	// end inline asm
	// begin inline asm
	{  cvt.f32.f16 %f597, %rs1860;}

	// end inline asm
	mul.f32 	%f598, %f597, %f136;
	// begin inline asm
	{  cvt.rn.f16.f32 %rs2814, %f598;}

	// end inline asm
	// begin inline asm
	{abs.f16 %rs1863,%rs2814;
}
	// end inline asm
	mov.b16 	%rs1867, 143;
	// begin inline asm
	{ .reg .pred __$temp3;
  setp.lt.f16  __$temp3, %rs1863, %rs1867;
  selp.u16 %rs1865, 1, 0, __$temp3;}
	// end inline asm
	setp.eq.s16 	%p220, %rs1865, 0;
	@%p220 bra 	$L__BB0_288;
	mov.f32 	%f599, 0f00000000;
	// begin inline asm
	{  cvt.rn.f16.f32 %rs1873, %f599;}

	// end inline asm
	// begin inline asm
	{ .reg .pred __$temp3;
  setp.lt.f16  __$temp3, %rs1873, %rs1863;
  selp.u16 %rs1874, 1, 0, __$temp3;}
	// end inline asm
	setp.eq.s16 	%p221, %rs1874, 0;
	@%p221 bra 	$L__BB0_288;
	fma.rn.f32 	%f602, %f2, %f598, %f597;
	fma.rn.f32 	%f600, %f136, %f602, %f598;
	// begin inline asm
	{  cvt.rn.f16.f32 %rs2814, %f600;}

	// end inline asm
$L__BB0_288:
	// begin inline asm
	{.reg .f16 low,high;
 mov.b32 {low,high}, %r3357;
 mov.b16 %rs1878, high;}
	// end inline asm
	// begin inline asm
	{  cvt.f32.f16 %f603, %rs1878;}

	// end inline asm
	mul.f32 	%f604, %f603, %f139;
	// begin inline asm
	{  cvt.rn.f16.f32 %rs2815, %f604;}

	// end inline asm
	// begin inline asm
	{abs.f16 %rs1881,%rs2815;
}
	// end inline asm
	mov.b16 	%rs1885, 143;
	// begin inline asm
	{ .reg .pred __$temp3;
  setp.lt.f16  __$temp3, %rs1881, %rs1885;
  selp.u16 %rs1883, 1, 0, __$temp3;}
	// end inline asm
	setp.eq.s16 	%p222, %rs1883, 0;
	@%p222 bra 	$L__BB0_291;
	mov.f32 	%f605, 0f00000000;
	// begin inline asm
	{  cvt.rn.f16.f32 %rs1886, %f605;}

	// end inline asm
	// begin inline asm
	{ .reg .pred __$temp3;
  setp.lt.f16  __$temp3, %rs1886, %rs1881;
  selp.u16 %rs1887, 1, 0, __$temp3;}
	// end inline asm
	setp.eq.s16 	%p223, %rs1887, 0;
	@%p223 bra 	$L__BB0_291;
	mul.f32 	%f607, %f603, %f139;
	fma.rn.f32 	%f608, %f4, %f607, %f603;
	fma.rn.f32 	%f606, %f139, %f608, %f607;
	// begin inline asm
	{  cvt.rn.f16.f32 %rs2815, %f606;}

	// end inline asm
$L__BB0_291:
	// begin inline asm
	{  mov.b32 %r2653, {%rs2814,%rs2815};}

	// end inline asm
	mov.u32 	%r2655, %tid.y;
	mov.u32 	%r2656, %tid.x;
	cvt.u16.u32 	%rs1901, %r2656;
	cvt.u16.u32 	%rs1902, %r2655;
	shl.b16 	%rs1903, %rs1902, 5;
	add.s16 	%rs1904, %rs1903, %rs1901;
	shr.u16 	%rs1905, %rs1904, 1;
	cvt.u32.u16 	%r2657, %rs1905;
	sub.s32 	%r2658, %r2657, %r3508;
	shl.b32 	%r2659, %r2658, 8;
	mov.u32 	%r2660, _ZZ11flashKernelP7__half2S0_S0_S0_S0_iiE2sK;
	add.s32 	%r2661, %r2660, %r2659;
	st.shared.u32 	[%r2661+152], %r2653;
	// begin inline asm
	{.reg .f16 low,high;
 mov.b32 {low,high}, %r3356;
 mov.b16 %rs1893, low;}
	// end inline asm
	// begin inline asm
	{  cvt.f32.f16 %f609, %rs1893;}

	// end inline asm
	mul.f32 	%f610, %f609, %f136;
	// begin inline asm
	{  cvt.rn.f16.f32 %rs2816, %f610;}

	// end inline asm
	// begin inline asm
	{abs.f16 %rs1896,%rs2816;
}
	// end inline asm
	mov.b16 	%rs1900, 143;
	// begin inline asm
	{ .reg .pred __$temp3;
  setp.lt.f16  __$temp3, %rs1896, %rs1900;
  selp.u16 %rs1898, 1, 0, __$temp3;}
	// end inline asm
	setp.eq.s16 	%p224, %rs1898, 0;
	@%p224 bra 	$L__BB0_294;
	mov.f32 	%f611, 0f00000000;
	// begin inline asm
	{  cvt.rn.f16.f32 %rs1906, %f611;}

	// end inline asm
	// begin inline asm
	{ .reg .pred __$temp3;
  setp.lt.f16  __$temp3, %rs1906, %rs1896;
  selp.u16 %rs1907, 1, 0, __$temp3;}
	// end inline asm
	setp.eq.s16 	%p225, %rs1907, 0;
	@%p225 bra 	$L__BB0_294;
	fma.rn.f32 	%f614, %f2, %f610, %f609;
	fma.rn.f32 	%f612, %f136, %f614, %f610;
	// begin inline asm
	{  cvt.rn.f16.f32 %rs2816, %f612;}

	// end inline asm
$L__BB0_294:
	// begin inline asm
	{.reg .f16 low,high;
 mov.b32 {low,high}, %r3356;
 mov.b16 %rs1911, high;}
	// end inline asm
	// begin inline asm
	{  cvt.f32.f16 %f615, %rs1911;}

	// end inline asm
	mul.f32 	%f616, %f615, %f139;
	// begin inline asm
	{  cvt.rn.f16.f32 %rs2817, %f616;}

	// end inline asm
	// begin inline asm
	{abs.f16 %rs1914,%rs2817;
}
	// end inline asm
	mov.b16 	%rs1918, 143;
	// begin inline asm
	{ .reg .pred __$temp3;
  setp.lt.f16  __$temp3, %rs1914, %rs1918;
  selp.u16 %rs1916, 1, 0, __$temp3;}
	// end inline asm
	setp.eq.s16 	%p226, %rs1916, 0;
	@%p226 bra 	$L__BB0_297;
	mov.f32 	%f617, 0f00000000;
	// begin inline asm
	{  cvt.rn.f16.f32 %rs1919, %f617;}

	// end inline asm
	// begin inline asm
	{ .reg .pred __$temp3;
  setp.lt.f16  __$temp3, %rs1919, %rs1914;
  selp.u16 %rs1920, 1, 0, __$temp3;}
	// end inline asm
	setp.eq.s16 	%p227, %rs1920, 0;
	@%p227 bra 	$L__BB0_297;
	mul.f32 	%f619, %f615, %f139;
	fma.rn.f32 	%f620, %f4, %f619, %f615;
	fma.rn.f32 	%f618, %f139, %f620, %f619;
	// begin inline asm
	{  cvt.rn.f16.f32 %rs2817, %f618;}

	// end inline asm
$L__BB0_297:
	// begin inline asm
	{  mov.b32 %r2663, {%rs2816,%rs2817};}

	// end inline asm
	mov.u32 	%r2665, %tid.y;
	mov.u32 	%r2666, %tid.x;
	cvt.u16.u32 	%rs1934, %r2666;
	cvt.u16.u32 	%rs1935, %r2665;
	shl.b16 	%rs1936, %rs1935, 5;
	add.s16 	%rs1937, %rs1936, %rs1934;
	shr.u16 	%rs1938, %rs1937, 1;
	cvt.u32.u16 	%r2667, %rs1938;
	sub.s32 	%r2668, %r2667, %r3508;
	shl.b32 	%r2669, %r2668, 8;
	mov.u32 	%r2670, _ZZ11flashKernelP7__half2S0_S0_S0_S0_iiE2sK;
	add.s32 	%r2671, %r2670, %r2669;
	st.shared.u32 	[%r2671+156], %r2663;
	// begin inline asm
	{.reg .f16 low,high;
 mov.b32 {low,high}, %r3355;
 mov.b16 %rs1926, low;}
	// end inline asm
	// begin inline asm
	{  cvt.f32.f16 %f621, %rs1926;}

	// end inline asm
	mul.f32 	%f622, %f621, %f136;
	// begin inline asm
	{  cvt.rn.f16.f32 %rs2818, %f622;}

	// end inline asm
	// begin inline asm
	{abs.f16 %rs1929,%rs2818;
}
	// end inline asm
	mov.b16 	%rs1933, 143;
	// begin inline asm
	{ .reg .pred __$temp3;
  setp.lt.f16  __$temp3, %rs1929, %rs1933;
  selp.u16 %rs1931, 1, 0, __$temp3;}
	// end inline asm
	setp.eq.s16 	%p228, %rs1931, 0;
	@%p228 bra 	$L__BB0_300;
	mov.f32 	%f623, 0f00000000;
	// begin inline asm
	{  cvt.rn.f16.f32 %rs1939, %f623;}

	// end inline asm
	// begin inline asm
	{ .reg .pred __$temp3;
  setp.lt.f16  __$temp3, %rs1939, %rs1929;
  selp.u16 %rs1940, 1, 0, __$temp3;}
	// end inline asm
	setp.eq.s16 	%p229, %rs1940, 0;
	@%p229 bra 	$L__BB0_300;
	fma.rn.f32 	%f626, %f2, %f622, %f621;
	fma.rn.f32 	%f624, %f136, %f626, %f622;
	// begin inline asm
	{  cvt.rn.f16.f32 %rs2818, %f624;}

	// end inline asm
$L__BB0_300:
	// begin inline asm
	{.reg .f16 low,high;
 mov.b32 {low,high}, %r3355;
 mov.b16 %rs1944, high;}
	// end inline asm
	// begin inline asm
	{  cvt.f32.f16 %f627, %rs1944;}

	// end inline asm
	mul.f32 	%f628, %f627, %f139;
	// begin inline asm
	{  cvt.rn.f16.f32 %rs2819, %f628;}

	// end inline asm
	// begin inline asm
	{abs.f16 %rs1947,%rs2819;
}
	// end inline asm
	mov.b16 	%rs1951, 143;
	// begin inline asm
	{ .reg .pred __$temp3;
  setp.lt.f16  __$temp3, %rs1947, %rs1951;
  selp.u16 %rs1949, 1, 0, __$temp3;}
	// end inline asm
	setp.eq.s16 	%p230, %rs1949, 0;
	@%p230 bra 	$L__BB0_303;
	mov.f32 	%f629, 0f00000000;
	// begin inline asm
	{  cvt.rn.f16.f32 %rs1952, %f629;}

	// end inline asm
	// begin inline asm
	{ .reg .pred __$temp3;
  setp.lt.f16  __$temp3, %rs1952, %rs1947;
  selp.u16 %rs1953, 1, 0, __$temp3;}
	// end inline asm
	setp.eq.s16 	%p231, %rs1953, 0;
	@%p231 bra 	$L__BB0_303;
	mul.f32 	%f631, %f627, %f139;
	fma.rn.f32 	%f632, %f4, %f631, %f627;
	fma.rn.f32 	%f630, %f139, %f632, %f631;
	// begin inline asm
	{  cvt.rn.f16.f32 %rs2819, %f630;}

	// end inline asm
$L__BB0_303:
	// begin inline asm
	{  mov.b32 %r2673, {%rs2818,%rs2819};}

	// end inline asm
	mov.u32 	%r2675, %tid.y;
	mov.u32 	%r2676, %tid.x;
	cvt.u16.u32 	%rs1967, %r2676;
	cvt.u16.u32 	%rs1968, %r2675;
	shl.b16 	%rs1969, %rs1968, 5;
	add.s16 	%rs1970, %rs1969, %rs1967;
	shr.u16 	%rs1971, %rs1970, 1;
	cvt.u32.u16 	%r2677, %rs1971;
	sub.s32 	%r2678, %r2677, %r3508;
	shl.b32 	%r2679, %r2678, 8;
	mov.u32 	%r2680, _ZZ11flashKernelP7__half2S0_S0_S0_S0_iiE2sK;
	add.s32 	%r2681, %r2680, %r2679;
	st.shared.u32 	[%r2681+160], %r2673;
	// begin inline asm
	{.reg .f16 low,high;
 mov.b32 {low,high}, %r3354;
 mov.b16 %rs1959, low;}
	// end inline asm
	// begin inline asm
	{  cvt.f32.f16 %f633, %rs1959;}

	// end inline asm
	mul.f32 	%f634, %f633, %f136;
	// begin inline asm
	{  cvt.rn.f16.f32 %rs2820, %f634;}

	// end inline asm
	// begin inline asm
	{abs.f16 %rs1962,%rs2820;
}
	// end inline asm
	mov.b16 	%rs1966, 143;
	// begin inline asm
	{ .reg .pred __$temp3;
  setp.lt.f16  __$temp3, %rs1962, %rs1966;
  selp.u16 %rs1964, 1, 0, __$temp3;}
	// end inline asm
	setp.eq.s16 	%p232, %rs1964, 0;
	@%p232 bra 	$L__BB0_306;
	mov.f32 	%f635, 0f00000000;
	// begin inline asm
	{  cvt.rn.f16.f32 %rs1972, %f635;}

	// end inline asm
	// begin inline asm
	{ .reg .pred __$temp3;
  setp.lt.f16  __$temp3, %rs1972, %rs1962;
  selp.u16 %rs1973, 1, 0, __$temp3;}
	// end inline asm
	setp.eq.s16 	%p233, %rs1973, 0;
	@%p233 bra 	$L__BB0_306;
	fma.rn.f32 	%f638, %f2, %f634, %f633;
	fma.rn.f32 	%f636, %f136, %f638, %f634;
	// begin inline asm
	{  cvt.rn.f16.f32 %rs2820, %f636;}

	// end inline asm
$L__BB0_306:
	// begin inline asm
	{.reg .f16 low,high;
 mov.b32 {low,high}, %r3354;
 mov.b16 %rs1977, high;}
	// end inline asm
	// begin inline asm
	{  cvt.f32.f16 %f639, %rs1977;}

	// end inline asm
	mul.f32 	%f640, %f639, %f139;
	// begin inline asm
	{  cvt.rn.f16.f32 %rs2821, %f640;}

	// end inline asm
	// begin inline asm
	{abs.f16 %rs1980,%rs2821;
}
	// end inline asm
	mov.b16 	%rs1984, 143;
	// begin inline asm
	{ .reg .pred __$temp3;
  setp.lt.f16  __$temp3, %rs1980, %rs1984;
  selp.u16 %rs1982, 1, 0, __$temp3;}
	// end inline asm
	setp.eq.s16 	%p234, %rs1982, 0;
	@%p234 bra 	$L__BB0_309;
	mov.f32 	%f641, 0f00000000;
	// begin inline asm
	{  cvt.rn.f16.f32 %rs1985, %f641;}

	// end inline asm
	// begin inline asm
	{ .reg .pred __$temp3;
  setp.lt.f16  __$temp3, %rs1985, %rs1980;
  selp.u16 %rs1986, 1, 0, __$temp3;}
	// end inline asm
	setp.eq.s16 	%p235, %rs1986, 0;
	@%p235 bra 	$L__BB0_309;
	mul.f32 	%f643, %f639, %f139;
	fma.rn.f32 	%f644, %f4, %f643, %f639;
	fma.rn.f32 	%f642, %f139, %f644, %f643;
	// begin inline asm
	{  cvt.rn.f16.f32 %rs2821, %f642;}

	// end inline asm
$L__BB0_309:
	// begin inline asm
	{  mov.b32 %r2683, {%rs2820,%rs2821};}

	// end inline asm
	mov.u32 	%r2685, %tid.y;
	mov.u32 	%r2686, %tid.x;
	cvt.u16.u32 	%rs2000, %r2686;
	cvt.u16.u32 	%rs2001, %r2685;
	shl.b16 	%rs2002, %rs2001, 5;
	add.s16 	%rs2003, %rs2002, %rs2000;
	shr.u16 	%rs2004, %rs2003, 1;
	cvt.u32.u16 	%r2687, %rs2004;
	sub.s32 	%r2688, %r2687, %r3508;
	shl.b32 	%r2689, %r2688, 8;
	mov.u32 	%r2690, _ZZ11flashKernelP7__half2S0_S0_S0_S0_iiE2sK;
	add.s32 	%r2691, %r2690, %r2689;
	st.shared.u32 	[%r2691+164], %r2683;
	// begin inline asm
	{.reg .f16 low,high;
 mov.b32 {low,high}, %r3353;
 mov.b16 %rs1992, low;}
	// end inline asm
	// begin inline asm
	{  cvt.f32.f16 %f645, %rs1992;}

	// end inline asm
	mul.f32 	%f646, %f645, %f136;
	// begin inline asm
	{  cvt.rn.f16.f32 %rs2822, %f646;}

	// end inline asm
	// begin inline asm
	{abs.f16 %rs1995,%rs2822;
}
	// end inline asm
	mov.b16 	%rs1999, 143;
	// begin inline asm
	{ .reg .pred __$temp3;
  setp.lt.f16  __$temp3, %rs1995, %rs1999;
  selp.u16 %rs1997, 1, 0, __$temp3;}
	// end inline asm
	setp.eq.s16 	%p236, %rs1997, 0;
	@%p236 bra 	$L__BB0_312;
	mov.f32 	%f647, 0f00000000;
	// begin inline asm
	{  cvt.rn.f16.f32 %rs2005, %f647;}

	// end inline asm
	// begin inline asm
	{ .reg .pred __$temp3;
  setp.lt.f16  __$temp3, %rs2005, %rs1995;
  selp.u16 %rs2006, 1, 0, __$temp3;}
	// end inline asm
	setp.eq.s16 	%p237, %rs2006, 0;
	@%p237 bra 	$L__BB0_312;
	fma.rn.f32 	%f650, %f2, %f646, %f645;
	fma.rn.f32 	%f648, %f136, %f650, %f646;
	// begin inline asm
	{  cvt.rn.f16.f32 %rs2822, %f648;}

	// end inline asm
$L__BB0_312:
	// begin inline asm
	{.reg .f16 low,high;
 mov.b32 {low,high}, %r3353;
 mov.b16 %rs2010, high;}
	// end inline asm
	// begin inline asm
	{  cvt.f32.f16 %f651, %rs2010;}

	// end inline asm
	mul.f32 	%f652, %f651, %f139;
	// begin inline asm
	{  cvt.rn.f16.f32 %rs2823, %f652;}

	// end inline asm
	// begin inline asm
	{abs.f16 %rs2013,%rs2823;
}
	// end inline asm
	mov.b16 	%rs2017, 143;
	// begin inline asm
	{ .reg .pred __$temp3;
  setp.lt.f16  __$temp3, %rs2013, %rs2017;
  selp.u16 %rs2015, 1, 0, __$temp3;}
	// end inline asm
	setp.eq.s16 	%p238, %rs2015, 0;
	@%p238 bra 	$L__BB0_315;
	mov.f32 	%f653, 0f00000000;
	// begin inline asm
	{  cvt.rn.f16.f32 %rs2018, %f653;}

	// end inline asm
	// begin inline asm
	{ .reg .pred __$temp3;
  setp.lt.f16  __$temp3, %rs2018, %rs2013;
  selp.u16 %rs2019, 1, 0, __$temp3;}
	// end inline asm
	setp.eq.s16 	%p239, %rs2019, 0;
	@%p239 bra 	$L__BB0_315;
	mul.f32 	%f655, %f651, %f139;
	fma.rn.f32 	%f656, %f4, %f655, %f651;
	fma.rn.f32 	%f654, %f139, %f656, %f655;
	// begin inline asm
	{  cvt.rn.f16.f32 %rs2823, %f654;}

	// end inline asm
$L__BB0_315:
	// begin inline asm
	{  mov.b32 %r2693, {%rs2822,%rs2823};}

	// end inline asm
	mov.u32 	%r2695, %tid.y;
	mov.u32 	%r2696, %tid.x;
	cvt.u16.u32 	%rs2033, %r2696;
	cvt.u16.u32 	%rs2034, %r2695;
	shl.b16 	%rs2035, %rs2034, 5;
	add.s16 	%rs2036, %rs2035, %rs2033;
	shr.u16 	%rs2037, %rs2036, 1;
	cvt.u32.u16 	%r2697, %rs2037;
	sub.s32 	%r2698, %r2697, %r3508;
	shl.b32 	%r2699, %r2698, 8;
	mov.u32 	%r2700, _ZZ11flashKernelP7__half2S0_S0_S0_S0_iiE2sK;
	add.s32 	%r2701, %r2700, %r2699;
	st.shared.u32 	[%r2701+168], %r2693;
	// begin inline asm
	{.reg .f16 low,high;
 mov.b32 {low,high}, %r3352;
 mov.b16 %rs2025, low;}
	// end inline asm
	// begin inline asm
	{  cvt.f32.f16 %f657, %rs2025;}

	// end inline asm
	mul.f32 	%f658, %f657, %f136;
	// begin inline asm
	{  cvt.rn.f16.f32 %rs2824, %f658;}

	// end inline asm
	// begin inline asm
	{abs.f16 %rs2028,%rs2824;
}
	// end inline asm
	mov.b16 	%rs2032, 143;
	// begin inline asm
	{ .reg .pred __$temp3;
  setp.lt.f16  __$temp3, %rs2028, %rs2032;
  selp.u16 %rs2030, 1, 0, __$temp3;}
	// end inline asm
	setp.eq.s16 	%p240, %rs2030, 0;
	@%p240 bra 	$L__BB0_318;
	mov.f32 	%f659, 0f00000000;
	// begin inline asm
	{  cvt.rn.f16.f32 %rs2038, %f659;}

	// end inline asm
	// begin inline asm
	{ .reg .pred __$temp3;
  setp.lt.f16  __$temp3, %rs2038, %rs2028;
  selp.u16 %rs2039, 1, 0, __$temp3;}
	// end inline asm
	setp.eq.s16 	%p241, %rs2039, 0;
	@%p241 bra 	$L__BB0_318;
	fma.rn.f32 	%f662, %f2, %f658, %f657;
	fma.rn.f32 	%f660, %f136, %f662, %f658;
	// begin inline asm
	{  cvt.rn.f16.f32 %rs2824, %f660;}

	// end inline asm
$L__BB0_318:
	// begin inline asm
	{.reg .f16 low,high;
 mov.b32 {low,high}, %r3352;
 mov.b16 %rs2043, high;}
	// end inline asm
	// begin inline asm
	{  cvt.f32.f16 %f663, %rs2043;}

	// end inline asm
	mul.f32 	%f664, %f663, %f139;
	// begin inline asm
	{  cvt.rn.f16.f32 %rs2825, %f664;}

	// end inline asm
	// begin inline asm
	{abs.f16 %rs2046,%rs2825;
}
	// end inline asm
	mov.b16 	%rs2050, 143;
	// begin inline asm
	{ .reg .pred __$temp3;
  setp.lt.f16  __$temp3, %rs2046, %rs2050;
  selp.u16 %rs2048, 1, 0, __$temp3;}
	// end inline asm
	setp.eq.s16 	%p242, %rs2048, 0;
	@%p242 bra 	$L__BB0_321;
	mov.f32 	%f665, 0f00000000;
	// begin inline asm
	{  cvt.rn.f16.f32 %rs2051, %f665;}

	// end inline asm
	// begin inline asm
	{ .reg .pred __$temp3;
  setp.lt.f16  __$temp3, %rs2051, %rs2046;
  selp.u16 %rs2052, 1, 0, __$temp3;}
	// end inline asm
	setp.eq.s16 	%p243, %rs2052, 0;
	@%p243 bra 	$L__BB0_321;
	mul.f32 	%f667, %f663, %f139;
	fma.rn.f32 	%f668, %f4, %f667, %f663;
	fma.rn.f32 	%f666, %f139, %f668, %f667;
	// begin inline asm
	{  cvt.rn.f16.f32 %rs2825, %f666;}

	// end inline asm
$L__BB0_321:
	// begin inline asm
	{  mov.b32 %r2703, {%rs2824,%rs2825};}

	// end inline asm
	mov.u32 	%r2705, %tid.y;
	mov.u32 	%r2706, %tid.x;
	cvt.u16.u32 	%rs2066, %r2706;
	cvt.u16.u32 	%rs2067, %r2705;
	shl.b16 	%rs2068, %rs2067, 5;
	add.s16 	%rs2069, %rs2068, %rs2066;
	shr.u16 	%rs2070, %rs2069, 1;
	cvt.u32.u16 	%r2707, %rs2070;
	sub.s32 	%r2708, %r2707, %r3508;
	shl.b32 	%r2709, %r2708, 8;
	mov.u32 	%r2710, _ZZ11flashKernelP7__half2S0_S0_S0_S0_iiE2sK;
	add.s32 	%r2711, %r2710, %r2709;
	st.shared.u32 	[%r2711+172], %r2703;
	// begin inline asm
	{.reg .f16 low,high;
 mov.b32 {low,high}, %r3351;
 mov.b16 %rs2058, low;}
	// end inline asm
	// begin inline asm
	{  cvt.f32.f16 %f669, %rs2058;}

	// end inline asm
	mul.f32 	%f670, %f669, %f136;
	// begin inline asm
	{  cvt.rn.f16.f32 %rs2826, %f670;}

	// end inline asm
	// begin inline asm
	{abs.f16 %rs2061,%rs2826;
}
	// end inline asm
	mov.b16 	%rs2065, 143;
	// begin inline asm
	{ .reg .pred __$temp3;
  setp.lt.f16  __$temp3, %rs2061, %rs2065;
  selp.u16 %rs2063, 1, 0, __$temp3;}
	// end inline asm
	setp.eq.s16 	%p244, %rs2063, 0;
	@%p244 bra 	$L__BB0_324;
	mov.f32 	%f671, 0f00000000;
	// begin inline asm
	{  cvt.rn.f16.f32 %rs2071, %f671;}

	// end inline asm
	// begin inline asm
	{ .reg .pred __$temp3;
  setp.lt.f16  __$temp3, %rs2071, %rs2061;
  selp.u16 %rs2072, 1, 0, __$temp3;}
	// end inline asm
	setp.eq.s16 	%p245, %rs2072, 0;
	@%p245 bra 	$L__BB0_324;
	fma.rn.f32 	%f674, %f2, %f670, %f669;
	fma.rn.f32 	%f672, %f136, %f674, %f670;
	// begin inline asm
	{  cvt.rn.f16.f32 %rs2826, %f672;}

	// end inline asm
$L__BB0_324:
	// begin inline asm
	{.reg .f16 low,high;
 mov.b32 {low,high}, %r3351;
 mov.b16 %rs2076, high;}
	// end inline asm
	// begin inline asm
	{  cvt.f32.f16 %f675, %rs2076;}

	// end inline asm
	mul.f32 	%f676, %f675, %f139;
	// begin inline asm
	{  cvt.rn.f16.f32 %rs2827, %f676;}

	// end inline asm
	// begin inline asm
	{abs.f16 %rs2079,%rs2827;
}
	// end inline asm
	mov.b16 	%rs2083, 143;
	// begin inline asm
	{ .reg .pred __$temp3;
  setp.lt.f16  __$temp3, %rs2079, %rs2083;
  selp.u16 %rs2081, 1, 0, __$temp3;}
	// end inline asm
	setp.eq.s16 	%p246, %rs2081, 0;
	@%p246 bra 	$L__BB0_327;
	mov.f32 	%f677, 0f00000000;
	// begin inline asm
	{  cvt.rn.f16.f32 %rs2084, %f677;}

	// end inline asm
	// begin inline asm
	{ .reg .pred __$temp3;
  setp.lt.f16  __$temp3, %rs2084, %rs2079;
  selp.u16 %rs2085, 1, 0, __$temp3;}
	// end inline asm
	setp.eq.s16 	%p247, %rs2085, 0;
	@%p247 bra 	$L__BB0_327;
	mul.f32 	%f679, %f675, %f139;
	fma.rn.f32 	%f680, %f4, %f679, %f675;
	fma.rn.f32 	%f678, %f139, %f680, %f679;
	// begin inline asm
	{  cvt.rn.f16.f32 %rs2827, %f678;}

	// end inline asm
$L__BB0_327:
	// begin inline asm
	{  mov.b32 %r2713, {%rs2826,%rs2827};}

	// end inline asm
	mov.u32 	%r2715, %tid.y;
	mov.u32 	%r2716, %tid.x;
	cvt.u16.u32 	%rs2099, %r2716;
	cvt.u16.u32 	%rs2100, %r2715;
	shl.b16 	%rs2101, %rs2100, 5;
	add.s16 	%rs2102, %rs2101, %rs2099;
	shr.u16 	%rs2103, %rs2102, 1;
	cvt.u32.u16 	%r2717, %rs2103;
	sub.s32 	%r2718, %r2717, %r3508;
	shl.b32 	%r2719, %r2718, 8;
	mov.u32 	%r2720, _ZZ11flashKernelP7__half2S0_S0_S0_S0_iiE2sK;
	add.s32 	%r2721, %r2720, %r2719;
	st.shared.u32 	[%r2721+176], %r2713;
	// begin inline asm
	{.reg .f16 low,high;
 mov.b32 {low,high}, %r3350;
 mov.b16 %rs2091, low;}
	// end inline asm
	// begin inline asm
	{  cvt.f32.f16 %f681, %rs2091;}

	// end inline asm
	mul.f32 	%f682, %f681, %f136;
	// begin inline asm
	{  cvt.rn.f16.f32 %rs2828, %f682;}

	// end inline asm
	// begin inline asm
	{abs.f16 %rs2094,%rs2828;
}
	// end inline asm
	mov.b16 	%rs2098, 143;
	// begin inline asm
	{ .reg .pred __$temp3;
  setp.lt.f16  __$temp3, %rs2094, %rs2098;
  selp.u16 %rs2096, 1, 0, __$temp3;}
	// end inline asm
	setp.eq.s16 	%p248, %rs2096, 0;
	@%p248 bra 	$L__BB0_330;
	mov.f32 	%f683, 0f00000000;
	// begin inline asm
	{  cvt.rn.f16.f32 %rs2104, %f683;}

	// end inline asm
	// begin inline asm
	{ .reg .pred __$temp3;
  setp.lt.f16  __$temp3, %rs2104, %rs2094;
  selp.u16 %rs2105, 1, 0, __$temp3;}
	// end inline asm
	setp.eq.s16 	%p249, %rs2105, 0;
	@%p249 bra 	$L__BB0_330;
	fma.rn.f32 	%f686, %f2, %f682, %f681;
	fma.rn.f32 	%f684, %f136, %f686, %f682;
	// begin inline asm
	{  cvt.rn.f16.f32 %rs2828, %f684;}

	// end inline asm
$L__BB0_330:
	// begin inline asm
	{.reg .f16 low,high;
 mov.b32 {low,high}, %r3350;
 mov.b16 %rs2109, high;}
	// end inline asm
	// begin inline asm
	{  cvt.f32.f16 %f687, %rs2109;}

	// end inline asm
	mul.f32 	%f688, %f687, %f139;
	// begin inline asm
	{  cvt.rn.f16.f32 %rs2829, %f688;}

	// end inline asm
	// begin inline asm
	{abs.f16 %rs2112,%rs2829;
}
	// end inline asm
	mov.b16 	%rs2116, 143;
	// begin inline asm
	{ .reg .pred __$temp3;
  setp.lt.f16  __$temp3, %rs2112, %rs2116;
  selp.u16 %rs2114, 1, 0, __$temp3;}
	// end inline asm
	setp.eq.s16 	%p250, %rs2114, 0;
	@%p250 bra 	$L__BB0_333;
	mov.f32 	%f689, 0f00000000;
	// begin inline asm
	{  cvt.rn.f16.f32 %rs2117, %f689;}

	// end inline asm
	// begin inline asm
	{ .reg .pred __$temp3;
  setp.lt.f16  __$temp3, %rs2117, %rs2112;
  selp.u16 %rs2118, 1, 0, __$temp3;}
	// end inline asm
	setp.eq.s16 	%p251, %rs2118, 0;
	@%p251 bra 	$L__BB0_333;
	mul.f32 	%f691, %f687, %f139;
	fma.rn.f32 	%f692, %f4, %f691, %f687;
	fma.rn.f32 	%f690, %f139, %f692, %f691;
	// begin inline asm
	{  cvt.rn.f16.f32 %rs2829, %f690;}

	// end inline asm
$L__BB0_333:
	// begin inline asm
	{  mov.b32 %r2723, {%rs2828,%rs2829};}

	// end inline asm
	mov.u32 	%r2725, %tid.y;
	mov.u32 	%r2726, %tid.x;
	cvt.u16.u32 	%rs2132, %r2726;
	cvt.u16.u32 	%rs2133, %r2725;
	shl.b16 	%rs2134, %rs2133, 5;
	add.s16 	%rs2135, %rs2134, %rs2132;
	shr.u16 	%rs2136, %rs2135, 1;
	cvt.u32.u16 	%r2727, %rs2136;
	sub.s32 	%r2728, %r2727, %r3508;
	shl.b32 	%r2729, %r2728, 8;
	mov.u32 	%r2730, _ZZ11flashKernelP7__half2S0_S0_S0_S0_iiE2sK;
	add.s32 	%r2731, %r2730, %r2729;
	st.shared.u32 	[%r2731+180], %r2723;
	// begin inline asm
	{.reg .f16 low,high;
 mov.b32 {low,high}, %r3349;
 mov.b16 %rs2124, low;}
	// end inline asm
	// begin inline asm
	{  cvt.f32.f16 %f693, %rs2124;}

	// end inline asm
	mul.f32 	%f694, %f693, %f136;
	// begin inline asm
	{  cvt.rn.f16.f32 %rs2830, %f694;}

	// end inline asm
	// begin inline asm
	{abs.f16 %rs2127,%rs2830;
}
	// end inline asm
	mov.b16 	%rs2131, 143;
	// begin inline asm
	{ .reg .pred __$temp3;
  setp.lt.f16  __$temp3, %rs2127, %rs2131;
  selp.u16 %rs2129, 1, 0, __$temp3;}
	// end inline asm
	setp.eq.s16 	%p252, %rs2129, 0;
	@%p252 bra 	$L__BB0_336;
	mov.f32 	%f695, 0f00000000;
	// begin inline asm
	{  cvt.rn.f16.f32 %rs2137, %f695;}

	// end inline asm
	// begin inline asm
	{ .reg .pred __$temp3;
  setp.lt.f16  __$temp3, %rs2137, %rs2127;
  selp.u16 %rs2138, 1, 0, __$temp3;}
	// end inline asm
	setp.eq.s16 	%p253, %rs2138, 0;
	@%p253 bra 	$L__BB0_336;
	fma.rn.f32 	%f698, %f2, %f694, %f693;
	fma.rn.f32 	%f696, %f136, %f698, %f694;
	// begin inline asm
	{  cvt.rn.f16.f32 %rs2830, %f696;}

	// end inline asm
$L__BB0_336:
	// begin inline asm
	{.reg .f16 low,high;
 mov.b32 {low,high}, %r3349;
 mov.b16 %rs2142, high;}
	// end inline asm
	// begin inline asm
	{  cvt.f32.f16 %f699, %rs2142;}

	// end inline asm
	mul.f32 	%f700, %f699, %f139;
	// begin inline asm
	{  cvt.rn.f16.f32 %rs2831, %f700;}

	// end inline asm
	// begin inline asm
	{abs.f16 %rs2145,%rs2831;
}
	// end inline asm
	mov.b16 	%rs2149, 143;
	// begin inline asm
	{ .reg .pred __$temp3;
  setp.lt.f16  __$temp3, %rs2145, %rs2149;
  selp.u16 %rs2147, 1, 0, __$temp3;}
	// end inline asm
	setp.eq.s16 	%p254, %rs2147, 0;
	@%p254 bra 	$L__BB0_339;
	mov.f32 	%f701, 0f00000000;
	// begin inline asm
	{  cvt.rn.f16.f32 %rs2150, %f701;}

	// end inline asm
	// begin inline asm
	{ .reg .pred __$temp3;
  setp.lt.f16  __$temp3, %rs2150, %rs2145;
  selp.u16 %rs2151, 1, 0, __$temp3;}
	// end inline asm
	setp.eq.s16 	%p255, %rs2151, 0;
	@%p255 bra 	$L__BB0_339;
	mul.f32 	%f703, %f699, %f139;
	fma.rn.f32 	%f704, %f4, %f703, %f699;
	fma.rn.f32 	%f702, %f139, %f704, %f703;
	// begin inline asm
	{  cvt.rn.f16.f32 %rs2831, %f702;}

	// end inline asm
$L__BB0_339:
	// begin inline asm
	{  mov.b32 %r2733, {%rs2830,%rs2831};}

	// end inline asm
	mov.u32 	%r2735, %tid.y;
	mov.u32 	%r2736, %tid.x;
	cvt.u16.u32 	%rs2165, %r2736;
	cvt.u16.u32 	%rs2166, %r2735;
	shl.b16 	%rs2167, %rs2166, 5;
	add.s16 	%rs2168, %rs2167, %rs2165;
	shr.u16 	%rs2169, %rs2168, 1;
	cvt.u32.u16 	%r2737, %rs2169;
	sub.s32 	%r2738, %r2737, %r3508;
	shl.b32 	%r2739, %r2738, 8;
	mov.u32 	%r2740, _ZZ11flashKernelP7__half2S0_S0_S0_S0_iiE2sK;
	add.s32 	%r2741, %r2740, %r2739;
	st.shared.u32 	[%r2741+184], %r2733;
	// begin inline asm
	{.reg .f16 low,high;
 mov.b32 {low,high}, %r3348;
 mov.b16 %rs2157, low;}
	// end inline asm
	// begin inline asm
	{  cvt.f32.f16 %f705, %rs2157;}

	// end inline asm
	mul.f32 	%f706, %f705, %f136;
	// begin inline asm
	{  cvt.rn.f16.f32 %rs2832, %f706;}

	// end inline asm
	// begin inline asm
	{abs.f16 %rs2160,%rs2832;
}
	// end inline asm
	mov.b16 	%rs2164, 143;
	// begin inline asm
	{ .reg .pred __$temp3;
  setp.lt.f16  __$temp3, %rs2160, %rs2164;
  selp.u16 %rs2162, 1, 0, __$temp3;}
	// end inline asm
	setp.eq.s16 	%p256, %rs2162, 0;
	@%p256 bra 	$L__BB0_342;
	mov.f32 	%f707, 0f00000000;
	// begin inline asm
	{  cvt.rn.f16.f32 %rs2170, %f707;}

	// end inline asm
	// begin inline asm
	{ .reg .pred __$temp3;
  setp.lt.f16  __$temp3, %rs2170, %rs2160;
  selp.u16 %rs2171, 1, 0, __$temp3;}
	// end inline asm
	setp.eq.s16 	%p257, %rs2171, 0;
	@%p257 bra 	$L__BB0_342;
	fma.rn.f32 	%f710, %f2, %f706, %f705;
	fma.rn.f32 	%f708, %f136, %f710, %f706;
	// begin inline asm
	{  cvt.rn.f16.f32 %rs2832, %f708;}

	// end inline asm
$L__BB0_342:
	// begin inline asm
	{.reg .f16 low,high;
 mov.b32 {low,high}, %r3348;
 mov.b16 %rs2175, high;}
	// end inline asm
	// begin inline asm
	{  cvt.f32.f16 %f711, %rs2175;}

	// end inline asm
	mul.f32 	%f712, %f711, %f139;
	// begin inline asm
	{  cvt.rn.f16.f32 %rs2833, %f712;}

	// end inline asm
	// begin inline asm
	{abs.f16 %rs2178,%rs2833;
}
	// end inline asm
	mov.b16 	%rs2182, 143;
	// begin inline asm
	{ .reg .pred __$temp3;
  setp.lt.f16  __$temp3, %rs2178, %rs2182;
  selp.u16 %rs2180, 1, 0, __$temp3;}
	// end inline asm
	setp.eq.s16 	%p258, %rs2180, 0;
	@%p258 bra 	$L__BB0_345;
	mov.f32 	%f713, 0f00000000;
	// begin inline asm
	{  cvt.rn.f16.f32 %rs2183, %f713;}

	// end inline asm
	// begin inline asm
	{ .reg .pred __$temp3;
  setp.lt.f16  __$temp3, %rs2183, %rs2178;
  selp.u16 %rs2184, 1, 0, __$temp3;}
	// end inline asm
	setp.eq.s16 	%p259, %rs2184, 0;
	@%p259 bra 	$L__BB0_345;
	mul.f32 	%f715, %f711, %f139;
	fma.rn.f32 	%f716, %f4, %f715, %f711;
	fma.rn.f32 	%f714, %f139, %f716, %f715;
	// begin inline asm
	{  cvt.rn.f16.f32 %rs2833, %f714;}

	// end inline asm
$L__BB0_345:
	// begin inline asm
	{  mov.b32 %r2743, {%rs2832,%rs2833};}

	// end inline asm
	mov.u32 	%r2745, %tid.y;
	mov.u32 	%r2746, %tid.x;
	cvt.u16.u32 	%rs2198, %r2746;
	cvt.u16.u32 	%rs2199, %r2745;
	shl.b16 	%rs2200, %rs2199, 5;
	add.s16 	%rs2201, %rs2200, %rs2198;
	shr.u16 	%rs2202, %rs2201, 1;
	cvt.u32.u16 	%r2747, %rs2202;
	sub.s32 	%r2748, %r2747, %r3508;
	shl.b32 	%r2749, %r2748, 8;
	mov.u32 	%r2750, _ZZ11flashKernelP7__half2S0_S0_S0_S0_iiE2sK;
	add.s32 	%r2751, %r2750, %r2749;
	st.shared.u32 	[%r2751+188], %r2743;
	// begin inline asm
	{.reg .f16 low,high;
 mov.b32 {low,high}, %r3379;
 mov.b16 %rs2190, low;}
	// end inline asm
	// begin inline asm
	{  cvt.f32.f16 %f717, %rs2190;}

	// end inline asm
	mul.f32 	%f718, %f717, %f136;
	// begin inline asm
	{  cvt.rn.f16.f32 %rs2834, %f718;}

	// end inline asm
	// begin inline asm
	{abs.f16 %rs2193,%rs2834;
}
	// end inline asm
	mov.b16 	%rs2197, 143;
	// begin inline asm
	{ .reg .pred __$temp3;
  setp.lt.f16  __$temp3, %rs2193, %rs2197;
  selp.u16 %rs2195, 1, 0, __$temp3;}
	// end inline asm
	setp.eq.s16 	%p260, %rs2195, 0;
	@%p260 bra 	$L__BB0_348;
	mov.f32 	%f719, 0f00000000;
	// begin inline asm
	{  cvt.rn.f16.f32 %rs2203, %f719;}

	// end inline asm
	// begin inline asm
	{ .reg .pred __$temp3;
  setp.lt.f16  __$temp3, %rs2203, %rs2193;
  selp.u16 %rs2204, 1, 0, __$temp3;}
	// end inline asm
	setp.eq.s16 	%p261, %rs2204, 0;
	@%p261 bra 	$L__BB0_348;
	fma.rn.f32 	%f722, %f2, %f718, %f717;
	fma.rn.f32 	%f720, %f136, %f722, %f718;
	// begin inline asm
	{  cvt.rn.f16.f32 %rs2834, %f720;}

	// end inline asm
$L__BB0_348:
	// begin inline asm
	{.reg .f16 low,high;
 mov.b32 {low,high}, %r3379;
 mov.b16 %rs2208, high;}
	// end inline asm
	// begin inline asm
	{  cvt.f32.f16 %f723, %rs2208;}

	// end inline asm
	mul.f32 	%f724, %f723, %f139;
	// begin inline asm
	{  cvt.rn.f16.f32 %rs2835, %f724;}

	// end inline asm
	// begin inline asm
	{abs.f16 %rs2211,%rs2835;
}
	// end inline asm
	mov.b16 	%rs2215, 143;
	// begin inline asm
	{ .reg .pred __$temp3;
  setp.lt.f16  __$temp3, %rs2211, %rs2215;
  selp.u16 %rs2213, 1, 0, __$temp3;}
	// end inline asm
	setp.eq.s16 	%p262, %rs2213, 0;
	@%p262 bra 	$L__BB0_351;
	mov.f32 	%f725, 0f00000000;
	// begin inline asm
	{  cvt.rn.f16.f32 %rs2216, %f725;}

	// end inline asm
	// begin inline asm
	{ .reg .pred __$temp3;
  setp.lt.f16  __$temp3, %rs2216, %rs2211;
  selp.u16 %rs2217, 1, 0, __$temp3;}
	// end inline asm
	setp.eq.s16 	%p263, %rs2217, 0;
	@%p263 bra 	$L__BB0_351;
	mul.f32 	%f727, %f723, %f139;
	fma.rn.f32 	%f728, %f4, %f727, %f723;
	fma.rn.f32 	%f726, %f139, %f728, %f727;
	// begin inline asm
	{  cvt.rn.f16.f32 %rs2835, %f726;}

	// end inline asm
$L__BB0_351:
	// begin inline asm
	{  mov.b32 %r2753, {%rs2834,%rs2835};}

	// end inline asm
	mov.u32 	%r2755, %tid.y;
	mov.u32 	%r2756, %tid.x;
	cvt.u16.u32 	%rs2231, %r2756;
	cvt.u16.u32 	%rs2232, %r2755;
	shl.b16 	%rs2233, %rs2232, 5;
	add.s16 	%rs2234, %rs2233, %rs2231;
	shr.u16 	%rs2235, %rs2234, 1;
	cvt.u32.u16 	%r2757, %rs2235;
	sub.s32 	%r2758, %r2757, %r3508;
	shl.b32 	%r2759, %r2758, 8;
	mov.u32 	%r2760, _ZZ11flashKernelP7__half2S0_S0_S0_S0_iiE2sK;
	add.s32 	%r2761, %r2760, %r2759;
	st.shared.u32 	[%r2761+192], %r2753;
	// begin inline asm
	{.reg .f16 low,high;
 mov.b32 {low,high}, %r3378;
 mov.b16 %rs2223, low;}
	// end inline asm
	// begin inline asm
	{  cvt.f32.f16 %f729, %rs2223;}

	// end inline asm
	mul.f32 	%f730, %f729, %f136;
	// begin inline asm
	{  cvt.rn.f16.f32 %rs2836, %f730;}

	// end inline asm
	// begin inline asm
	{abs.f16 %rs2226,%rs2836;
}
	// end inline asm
	mov.b16 	%rs2230, 143;
	// begin inline asm
	{ .reg .pred __$temp3;
  setp.lt.f16  __$temp3, %rs2226, %rs2230;
  selp.u16 %rs2228, 1, 0, __$temp3;}
	// end inline asm
	setp.eq.s16 	%p264, %rs2228, 0;
	@%p264 bra 	$L__BB0_354;
	mov.f32 	%f731, 0f00000000;
	// begin inline asm
	{  cvt.rn.f16.f32 %rs2236, %f731;}

	// end inline asm
	// begin inline asm
	{ .reg .pred __$temp3;
  setp.lt.f16  __$temp3, %rs2236, %rs2226;
  selp.u16 %rs2237, 1, 0, __$temp3;}
	// end inline asm
	setp.eq.s16 	%p265, %rs2237, 0;
	@%p265 bra 	$L__BB0_354;
	fma.rn.f32 	%f734, %f2, %f730, %f729;
	fma.rn.f32 	%f732, %f136, %f734, %f730;
	// begin inline asm
	{  cvt.rn.f16.f32 %rs2836, %f732;}

	// end inline asm
$L__BB0_354:
	// begin inline asm
	{.reg .f16 low,high;
 mov.b32 {low,high}, %r3378;
 mov.b16 %rs2241, high;}
	// end inline asm
	// begin inline asm
	{  cvt.f32.f16 %f735, %rs2241;}

	// end inline asm
	mul.f32 	%f736, %f735, %f139;
	// begin inline asm
	{  cvt.rn.f16.f32 %rs2837, %f736;}

	// end inline asm
	// begin inline asm
	{abs.f16 %rs2244,%rs2837;
}
	// end inline asm
	mov.b16 	%rs2248, 143;
	// begin inline asm
	{ .reg .pred __$temp3;
  setp.lt.f16  __$temp3, %rs2244, %rs2248;
  selp.u16 %rs2246, 1, 0, __$temp3;}
	// end inline asm
	setp.eq.s16 	%p266, %rs2246, 0;
	@%p266 bra 	$L__BB0_357;
	mov.f32 	%f737, 0f00000000;
	// begin inline asm
	{  cvt.rn.f16.f32 %rs2249, %f737;}

	// end inline asm
	// begin inline asm
	{ .reg .pred __$temp3;
  setp.lt.f16  __$temp3, %rs2249, %rs2244;
  selp.u16 %rs2250, 1, 0, __$temp3;}
	// end inline asm
	setp.eq.s16 	%p267, %rs2250, 0;
	@%p267 bra 	$L__BB0_357;
	mul.f32 	%f739, %f735, %f139;
	fma.rn.f32 	%f740, %f4, %f739, %f735;
	fma.rn.f32 	%f738, %f139, %f740, %f739;
	// begin inline asm
	{  cvt.rn.f16.f32 %rs2837, %f738;}

	// end inline asm
$L__BB0_357:
	// begin inline asm
	{  mov.b32 %r2763, {%rs2836,%rs2837};}

	// end inline asm
	mov.u32 	%r2765, %tid.y;
	mov.u32 	%r2766, %tid.x;
	cvt.u16.u32 	%rs2264, %r2766;
	cvt.u16.u32 	%rs2265, %r2765;
	shl.b16 	%rs2266, %rs2265, 5;
	add.s16 	%rs2267, %rs2266, %rs2264;
	shr.u16 	%rs2268, %rs2267, 1;
	cvt.u32.u16 	%r2767, %rs2268;
	sub.s32 	%r2768, %r2767, %r3508;
	shl.b32 	%r2769, %r2768, 8;
	mov.u32 	%r2770, _ZZ11flashKernelP7__half2S0_S0_S0_S0_iiE2sK;
	add.s32 	%r2771, %r2770, %r2769;
	st.shared.u32 	[%r2771+196], %r2763;
	// begin inline asm
	{.reg .f16 low,high;
 mov.b32 {low,high}, %r3377;
 mov.b16 %rs2256, low;}
	// end inline asm
	// begin inline asm
	{  cvt.f32.f16 %f741, %rs2256;}

	// end inline asm
	mul.f32 	%f742, %f741, %f136;
	// begin inline asm
	{  cvt.rn.f16.f32 %rs2838, %f742;}

	// end inline asm
	// begin inline asm
	{abs.f16 %rs2259,%rs2838;
}
	// end inline asm
	mov.b16 	%rs2263, 143;
	// begin inline asm
	{ .reg .pred __$temp3;
  setp.lt.f16  __$temp3, %rs2259, %rs2263;
  selp.u16 %rs2261, 1, 0, __$temp3;}
	// end inline asm
	setp.eq.s16 	%p268, %rs2261, 0;
	@%p268 bra 	$L__BB0_360;
	mov.f32 	%f743, 0f00000000;
	// begin inline asm
	{  cvt.rn.f16.f32 %rs2269, %f743;}

	// end inline asm
	// begin inline asm
	{ .reg .pred __$temp3;
  setp.lt.f16  __$temp3, %rs2269, %rs2259;
  selp.u16 %rs2270, 1, 0, __$temp3;}
	// end inline asm
	setp.eq.s16 	%p269, %rs2270, 0;
	@%p269 bra 	$L__BB0_360;
	fma.rn.f32 	%f746, %f2, %f742, %f741;
	fma.rn.f32 	%f744, %f136, %f746, %f742;
	// begin inline asm
	{  cvt.rn.f16.f32 %rs2838, %f744;}

	// end inline asm
$L__BB0_360:
	// begin inline asm
	{.reg .f16 low,high;
 mov.b32 {low,high}, %r3377;
 mov.b16 %rs2274, high;}
	// end inline asm
	// begin inline asm
	{  cvt.f32.f16 %f747, %rs2274;}

	// end inline asm
	mul.f32 	%f748, %f747, %f139;
	// begin inline asm
	{  cvt.rn.f16.f32 %rs2839, %f748;}

	// end inline asm
	// begin inline asm
	{abs.f16 %rs2277,%rs2839;
}
	// end inline asm
	mov.b16 	%rs2281, 143;
	// begin inline asm
	{ .reg .pred __$temp3;
  setp.lt.f16  __$temp3, %rs2277, %rs2281;
  selp.u16 %rs2279, 1, 0, __$temp3;}
	// end inline asm
	setp.eq.s16 	%p270, %rs2279, 0;
	@%p270 bra 	$L__BB0_363;
	mov.f32 	%f749, 0f00000000;
	// begin inline asm
	{  cvt.rn.f16.f32 %rs2282, %f749;}

	// end inline asm
	// begin inline asm
	{ .reg .pred __$temp3;
  setp.lt.f16  __$temp3, %rs2282, %rs2277;
  selp.u16 %rs2283, 1, 0, __$temp3;}
	// end inline asm
	setp.eq.s16 	%p271, %rs2283, 0;
	@%p271 bra 	$L__BB0_363;
	mul.f32 	%f751, %f747, %f139;
	fma.rn.f32 	%f752, %f4, %f751, %f747;
	fma.rn.f32 	%f750, %f139, %f752, %f751;
	// begin inline asm
	{  cvt.rn.f16.f32 %rs2839, %f750;}

	// end inline asm
$L__BB0_363:
	// begin inline asm
	{  mov.b32 %r2773, {%rs2838,%rs2839};}

	// end inline asm
	mov.u32 	%r2775, %tid.y;
	mov.u32 	%r2776, %tid.x;
	cvt.u16.u32 	%rs2297, %r2776;
	cvt.u16.u32 	%rs2298, %r2775;
	shl.b16 	%rs2299, %rs2298, 5;
	add.s16 	%rs2300, %rs2299, %rs2297;
	shr.u16 	%rs2301, %rs2300, 1;
	cvt.u32.u16 	%r2777, %rs2301;
	sub.s32 	%r2778, %r2777, %r3508;
	shl.b32 	%r2779, %r2778, 8;
	mov.u32 	%r2780, _ZZ11flashKernelP7__half2S0_S0_S0_S0_iiE2sK;
	add.s32 	%r2781, %r2780, %r2779;
	st.shared.u32 	[%r2781+200], %r2773;
	// begin inline asm
	{.reg .f16 low,high;
 mov.b32 {low,high}, %r3376;
 mov.b16 %rs2289, low;}
	// end inline asm
	// begin inline asm
	{  cvt.f32.f16 %f753, %rs2289;}

	// end inline asm
	mul.f32 	%f754, %f753, %f136;
	// begin inline asm
	{  cvt.rn.f16.f32 %rs2840, %f754;}

	// end inline asm
	// begin inline asm
	{abs.f16 %rs2292,%rs2840;
}
	// end inline asm
	mov.b16 	%rs2296, 143;
	// begin inline asm
	{ .reg .pred __$temp3;
  setp.lt.f16  __$temp3, %rs2292, %rs2296;
  selp.u16 %rs2294, 1, 0, __$temp3;}
	// end inline asm
	setp.eq.s16 	%p272, %rs2294, 0;
	@%p272 bra 	$L__BB0_366;
	mov.f32 	%f755, 0f00000000;
	// begin inline asm
	{  cvt.rn.f16.f32 %rs2302, %f755;}

	// end inline asm
	// begin inline asm
	{ .reg .pred __$temp3;
  setp.lt.f16  __$temp3, %rs2302, %rs2292;
  selp.u16 %rs2303, 1, 0, __$temp3;}
	// end inline asm
	setp.eq.s16 	%p273, %rs2303, 0;
	@%p273 bra 	$L__BB0_366;
	fma.rn.f32 	%f758, %f2, %f754, %f753;
	fma.rn.f32 	%f756, %f136, %f758, %f754;
	// begin inline asm
	{  cvt.rn.f16.f32 %rs2840, %f756;}

	// end inline asm
$L__BB0_366:
	// begin inline asm
	{.reg .f16 low,high;
 mov.b32 {low,high}, %r3376;
 mov.b16 %rs2307, high;}
	// end inline asm
	// begin inline asm
	{  cvt.f32.f16 %f759, %rs2307;}

	// end inline asm
	mul.f32 	%f760, %f759, %f139;
	// begin inline asm
	{  cvt.rn.f16.f32 %rs2841, %f760;}

	// end inline asm
	// begin inline asm
	{abs.f16 %rs2310,%rs2841;
}
	// end inline asm
	mov.b16 	%rs2314, 143;
	// begin inline asm
	{ .reg .pred __$temp3;
  setp.lt.f16  __$temp3, %rs2310, %rs2314;
  selp.u16 %rs2312, 1, 0, __$temp3;}
	// end inline asm
	setp.eq.s16 	%p274, %rs2312, 0;
	@%p274 bra 	$L__BB0_369;
	mov.f32 	%f761, 0f00000000;
	// begin inline asm
	{  cvt.rn.f16.f32 %rs2315, %f761;}

	// end inline asm
	// begin inline asm
	{ .reg .pred __$temp3;
  setp.lt.f16  __$temp3, %rs2315, %rs2310;
  selp.u16 %rs2316, 1, 0, __$temp3;}
	// end inline asm
	setp.eq.s16 	%p275, %rs2316, 0;
	@%p275 bra 	$L__BB0_369;
	mul.f32 	%f763, %f759, %f139;
	fma.rn.f32 	%f764, %f4, %f763, %f759;
	fma.rn.f32 	%f762, %f139, %f764, %f763;
	// begin inline asm
	{  cvt.rn.f16.f32 %rs2841, %f762;}

	// end inline asm
$L__BB0_369:
	// begin inline asm
	{  mov.b32 %r2783, {%rs2840,%rs2841};}

	// end inline asm
	mov.u32 	%r2785, %tid.y;
	mov.u32 	%r2786, %tid.x;
	cvt.u16.u32 	%rs2330, %r2786;
	cvt.u16.u32 	%rs2331, %r2785;
	shl.b16 	%rs2332, %rs2331, 5;
	add.s16 	%rs2333, %rs2332, %rs2330;
	shr.u16 	%rs2334, %rs2333, 1;
	cvt.u32.u16 	%r2787, %rs2334;
	sub.s32 	%r2788, %r2787, %r3508;
	shl.b32 	%r2789, %r2788, 8;
	mov.u32 	%r2790, _ZZ11flashKernelP7__half2S0_S0_S0_S0_iiE2sK;
	add.s32 	%r2791, %r2790, %r2789;
	st.shared.u32 	[%r2791+204], %r2783;
	// begin inline asm
	{.reg .f16 low,high;
 mov.b32 {low,high}, %r3375;
 mov.b16 %rs2322, low;}
	// end inline asm
	// begin inline asm
	{  cvt.f32.f16 %f765, %rs2322;}

	// end inline asm
	mul.f32 	%f766, %f765, %f136;
	// begin inline asm
	{  cvt.rn.f16.f32 %rs2842, %f766;}

	// end inline asm
	// begin inline asm
	{abs.f16 %rs2325,%rs2842;
}
	// end inline asm
	mov.b16 	%rs2329, 143;
	// begin inline asm
	{ .reg .pred __$temp3;
  setp.lt.f16  __$temp3, %rs2325, %rs2329;
  selp.u16 %rs2327, 1, 0, __$temp3;}
	// end inline asm
	setp.eq.s16 	%p276, %rs2327, 0;
	@%p276 bra 	$L__BB0_372;
	mov.f32 	%f767, 0f00000000;
	// begin inline asm
	{  cvt.rn.f16.f32 %rs2335, %f767;}

	// end inline asm
	// begin inline asm
	{ .reg .pred __$temp3;
  setp.lt.f16  __$temp3, %rs2335, %rs2325;
  selp.u16 %rs2336, 1, 0, __$temp3;}
	// end inline asm
	setp.eq.s16 	%p277, %rs2336, 0;
	@%p277 bra 	$L__BB0_372;
	fma.rn.f32 	%f770, %f2, %f766, %f765;
	fma.rn.f32 	%f768, %f136, %f770, %f766;
	// begin inline asm
	{  cvt.rn.f16.f32 %rs2842, %f768;}

	// end inline asm
$L__BB0_372:
	// begin inline asm
	{.reg .f16 low,high;
 mov.b32 {low,high}, %r3375;
 mov.b16 %rs2340, high;}
	// end inline asm
	// begin inline asm
	{  cvt.f32.f16 %f771, %rs2340;}

	// end inline asm
	mul.f32 	%f772, %f771, %f139;
	// begin inline asm
	{  cvt.rn.f16.f32 %rs2843, %f772;}

	// end inline asm
	// begin inline asm
	{abs.f16 %rs2343,%rs2843;
}
	// end inline asm
	mov.b16 	%rs2347, 143;
	// begin inline asm
	{ .reg .pred __$temp3;
  setp.lt.f16  __$temp3, %rs2343, %rs2347;
  selp.u16 %rs2345, 1, 0, __$temp3;}
	// end inline asm
	setp.eq.s16 	%p278, %rs2345, 0;
	@%p278 bra 	$L__BB0_375;
	mov.f32 	%f773, 0f00000000;
	// begin inline asm
	{  cvt.rn.f16.f32 %rs2348, %f773;}

	// end inline asm
	// begin inline asm
	{ .reg .pred __$temp3;
  setp.lt.f16  __$temp3, %rs2348, %rs2343;
  selp.u16 %rs2349, 1, 0, __$temp3;}
	// end inline asm
	setp.eq.s16 	%p279, %rs2349, 0;
	@%p279 bra 	$L__BB0_375;
	mul.f32 	%f775, %f771, %f139;
	fma.rn.f32 	%f776, %f4, %f775, %f771;
	fma.rn.f32 	%f774, %f139, %f776, %f775;
	// begin inline asm
	{  cvt.rn.f16.f32 %rs2843, %f774;}

	// end inline asm
$L__BB0_375:
	// begin inline asm
	{  mov.b32 %r2793, {%rs2842,%rs2843};}

	// end inline asm
	mov.u32 	%r2795, %tid.y;
	mov.u32 	%r2796, %tid.x;
	cvt.u16.u32 	%rs2363, %r2796;
	cvt.u16.u32 	%rs2364, %r2795;
	shl.b16 	%rs2365, %rs2364, 5;
	add.s16 	%rs2366, %rs2365, %rs2363;
	shr.u16 	%rs2367, %rs2366, 1;
	cvt.u32.u16 	%r2797, %rs2367;
	sub.s32 	%r2798, %r2797, %r3508;
	shl.b32 	%r2799, %r2798, 8;
	mov.u32 	%r2800, _ZZ11flashKernelP7__half2S0_S0_S0_S0_iiE2sK;
	add.s32 	%r2801, %r2800, %r2799;
	st.shared.u32 	[%r2801+208], %r2793;
	// begin inline asm
	{.reg .f16 low,high;
 mov.b32 {low,high}, %r3374;
 mov.b16 %rs2355, low;}
	// end inline asm
	// begin inline asm
	{  cvt.f32.f16 %f777, %rs2355;}

	// end inline asm
	mul.f32 	%f778, %f777, %f136;
	// begin inline asm
	{  cvt.rn.f16.f32 %rs2844, %f778;}

	// end inline asm
	// begin inline asm
	{abs.f16 %rs2358,%rs2844;
}
	// end inline asm
	mov.b16 	%rs2362, 143;
	// begin inline asm
	{ .reg .pred __$temp3;
  setp.lt.f16  __$temp3, %rs2358, %rs2362;
  selp.u16 %rs2360, 1, 0, __$temp3;}
	// end inline asm
	setp.eq.s16 	%p280, %rs2360, 0;
	@%p280 bra 	$L__BB0_378;
	mov.f32 	%f779, 0f00000000;
	// begin inline asm
	{  cvt.rn.f16.f32 %rs2368, %f779;}

	// end inline asm
	// begin inline asm
	{ .reg .pred __$temp3;
  setp.lt.f16  __$temp3, %rs2368, %rs2358;
  selp.u16 %rs2369, 1, 0, __$temp3;}
	// end inline asm
	setp.eq.s16 	%p281, %rs2369, 0;
	@%p281 bra 	$L__BB0_378;
	fma.rn.f32 	%f782, %f2, %f778, %f777;
	fma.rn.f32 	%f780, %f136, %f782, %f778;
	// begin inline asm
	{  cvt.rn.f16.f32 %rs2844, %f780;}

	// end inline asm
$L__BB0_378:
	// begin inline asm
	{.reg .f16 low,high;
 mov.b32 {low,high}, %r3374;
 mov.b16 %rs2373, high;}
	// end inline asm
	// begin inline asm
	{  cvt.f32.f16 %f783, %rs2373;}

	// end inline asm
	mul.f32 	%f784, %f783, %f139;
	// begin inline asm
	{  cvt.rn.f16.f32 %rs2845, %f784;}

	// end inline asm
	// begin inline asm
	{abs.f16 %rs2376,%rs2845;
}
	// end inline asm
	mov.b16 	%rs2380, 143;
	// begin inline asm
	{ .reg .pred __$temp3;
  setp.lt.f16  __$temp3, %rs2376, %rs2380;
  selp.u16 %rs2378, 1, 0, __$temp3;}
	// end inline asm
	setp.eq.s16 	%p282, %rs2378, 0;
	@%p282 bra 	$L__BB0_381;
	mov.f32 	%f785, 0f00000000;
	// begin inline asm
	{  cvt.rn.f16.f32 %rs2381, %f785;}

	// end inline asm
	// begin inline asm
	{ .reg .pred __$temp3;
  setp.lt.f16  __$temp3, %rs2381, %rs2376;
  selp.u16 %rs2382, 1, 0, __$temp3;}
	// end inline asm
	setp.eq.s16 	%p283, %rs2382, 0;
	@%p283 bra 	$L__BB0_381;
	mul.f32 	%f787, %f783, %f139;
	fma.rn.f32 	%f788, %f4, %f787, %f783;
	fma.rn.f32 	%f786, %f139, %f788, %f787;
	// begin inline asm
	{  cvt.rn.f16.f32 %rs2845, %f786;}

	// end inline asm
$L__BB0_381:
	// begin inline asm
	{  mov.b32 %r2803, {%rs2844,%rs2845};}

	// end inline asm
	mov.u32 	%r2805, %tid.y;
	mov.u32 	%r2806, %tid.x;
	cvt.u16.u32 	%rs2396, %r2806;
	cvt.u16.u32 	%rs2397, %r2805;
	shl.b16 	%rs2398, %rs2397, 5;
	add.s16 	%rs2399, %rs2398, %rs2396;
	shr.u16 	%rs2400, %rs2399, 1;
	cvt.u32.u16 	%r2807, %rs2400;
	sub.s32 	%r2808, %r2807, %r3508;
	shl.b32 	%r2809, %r2808, 8;
	mov.u32 	%r2810, _ZZ11flashKernelP7__half2S0_S0_S0_S0_iiE2sK;
	add.s32 	%r2811, %r2810, %r2809;
	st.shared.u32 	[%r2811+212], %r2803;
	// begin inline asm
	{.reg .f16 low,high;
 mov.b32 {low,high}, %r3373;
 mov.b16 %rs2388, low;}
	// end inline asm
	// begin inline asm
	{  cvt.f32.f16 %f789, %rs2388;}

	// end inline asm
	mul.f32 	%f790, %f789, %f136;
	// begin inline asm
	{  cvt.rn.f16.f32 %rs2846, %f790;}

	// end inline asm
	// begin inline asm
	{abs.f16 %rs2391,%rs2846;
}
	// end inline asm
	mov.b16 	%rs2395, 143;
	// begin inline asm
	{ .reg .pred __$temp3;
  setp.lt.f16  __$temp3, %rs2391, %rs2395;
  selp.u16 %rs2393, 1, 0, __$temp3;}
	// end inline asm
	setp.eq.s16 	%p284, %rs2393, 0;
	@%p284 bra 	$L__BB0_384;
	mov.f32 	%f791, 0f00000000;
	// begin inline asm
	{  cvt.rn.f16.f32 %rs2401, %f791;}

	// end inline asm
	// begin inline asm
	{ .reg .pred __$temp3;
  setp.lt.f16  __$temp3, %rs2401, %rs2391;
  selp.u16 %rs2402, 1, 0, __$temp3;}
	// end inline asm
	setp.eq.s16 	%p285, %rs2402, 0;
	@%p285 bra 	$L__BB0_384;
	fma.rn.f32 	%f794, %f2, %f790, %f789;
	fma.rn.f32 	%f792, %f136, %f794, %f790;
	// begin inline asm
	{  cvt.rn.f16.f32 %rs2846, %f792;}

	// end inline asm
$L__BB0_384:
	// begin inline asm
	{.reg .f16 low,high;
 mov.b32 {low,high}, %r3373;
 mov.b16 %rs2406, high;}
	// end inline asm
	// begin inline asm
	{  cvt.f32.f16 %f795, %rs2406;}

	// end inline asm
	mul.f32 	%f796, %f795, %f139;
	// begin inline asm
	{  cvt.rn.f16.f32 %rs2847, %f796;}

	// end inline asm
	// begin inline asm
	{abs.f16 %rs2409,%rs2847;
}
	// end inline asm
	mov.b16 	%rs2413, 143;
	// begin inline asm
	{ .reg .pred __$temp3;
  setp.lt.f16  __$temp3, %rs2409, %rs2413;
  selp.u16 %rs2411, 1, 0, __$temp3;}
	// end inline asm
	setp.eq.s16 	%p286, %rs2411, 0;
	@%p286 bra 	$L__BB0_387;
	mov.f32 	%f797, 0f00000000;
	// begin inline asm
	{  cvt.rn.f16.f32 %rs2414, %f797;}

	// end inline asm
	// begin inline asm
	{ .reg .pred __$temp3;
  setp.lt.f16  __$temp3, %rs2414, %rs2409;
  selp.u16 %rs2415, 1, 0, __$temp3;}
	// end inline asm
	setp.eq.s16 	%p287, %rs2415, 0;
	@%p287 bra 	$L__BB0_387;
	mul.f32 	%f799, %f795, %f139;
	fma.rn.f32 	%f800, %f4, %f799, %f795;
	fma.rn.f32 	%f798, %f139, %f800, %f799;
	// begin inline asm
	{  cvt.rn.f16.f32 %rs2847, %f798;}

	// end inline asm
$L__BB0_387:
	// begin inline asm
	{  mov.b32 %r2813, {%rs2846,%rs2847};}

	// end inline asm
	mov.u32 	%r2815, %tid.y;
	mov.u32 	%r2816, %tid.x;
	cvt.u16.u32 	%rs2429, %r2816;
	cvt.u16.u32 	%rs2430, %r2815;
	shl.b16 	%rs2431, %rs2430, 5;
	add.s16 	%rs2432, %rs2431, %rs2429;
	shr.u16 	%rs2433, %rs2432, 1;
	cvt.u32.u16 	%r2817, %rs2433;
	sub.s32 	%r2818, %r2817, %r3508;
	shl.b32 	%r2819, %r2818, 8;
	mov.u32 	%r2820, _ZZ11flashKernelP7__half2S0_S0_S0_S0_iiE2sK;
	add.s32 	%r2821, %r2820, %r2819;
	st.shared.u32 	[%r2821+216], %r2813;
	// begin inline asm
	{.reg .f16 low,high;
 mov.b32 {low,high}, %r3372;
 mov.b16 %rs2421, low;}
	// end inline asm
	// begin inline asm
	{  cvt.f32.f16 %f801, %rs2421;}

	// end inline asm
	mul.f32 	%f802, %f801, %f136;
	// begin inline asm
	{  cvt.rn.f16.f32 %rs2848, %f802;}

	// end inline asm
	// begin inline asm
	{abs.f16 %rs2424,%rs2848;
}
	// end inline asm
	mov.b16 	%rs2428, 143;
	// begin inline asm
	{ .reg .pred __$temp3;
  setp.lt.f16  __$temp3, %rs2424, %rs2428;
  selp.u16 %rs2426, 1, 0, __$temp3;}
	// end inline asm
	setp.eq.s16 	%p288, %rs2426, 0;
	@%p288 bra 	$L__BB0_390;
	mov.f32 	%f803, 0f00000000;
	// begin inline asm
	{  cvt.rn.f16.f32 %rs2434, %f803;}

	// end inline asm
	// begin inline asm
	{ .reg .pred __$temp3;
  setp.lt.f16  __$temp3, %rs2434, %rs2424;
  selp.u16 %rs2435, 1, 0, __$temp3;}
	// end inline asm
	setp.eq.s16 	%p289, %rs2435, 0;
	@%p289 bra 	$L__BB0_390;
	fma.rn.f32 	%f806, %f2, %f802, %f801;
	fma.rn.f32 	%f804, %f136, %f806, %f802;
	// begin inline asm
	{  cvt.rn.f16.f32 %rs2848, %f804;}

	// end inline asm
$L__BB0_390:
	// begin inline asm
	{.reg .f16 low,high;
 mov.b32 {low,high}, %r3372;
 mov.b16 %rs2439, high;}
	// end inline asm
	// begin inline asm
	{  cvt.f32.f16 %f807, %rs2439;}

	// end inline asm
	mul.f32 	%f808, %f807, %f139;
	// begin inline asm
	{  cvt.rn.f16.f32 %rs2849, %f808;}

	// end inline asm
	// begin inline asm
	{abs.f16 %rs2442,%rs2849;
}
	// end inline asm
	mov.b16 	%rs2446, 143;
	// begin inline asm
	{ .reg .pred __$temp3;
  setp.lt.f16  __$temp3, %rs2442, %rs2446;
  selp.u16 %rs2444, 1, 0, __$temp3;}
	// end inline asm
	setp.eq.s16 	%p290, %rs2444, 0;
	@%p290 bra 	$L__BB0_393;
	mov.f32 	%f809, 0f00000000;
	// begin inline asm
	{  cvt.rn.f16.f32 %rs2447, %f809;}

	// end inline asm
	// begin inline asm
	{ .reg .pred __$temp3;
  setp.lt.f16  __$temp3, %rs2447, %rs2442;
  selp.u16 %rs2448, 1, 0, __$temp3;}
	// end inline asm
	setp.eq.s16 	%p291, %rs2448, 0;
	@%p291 bra 	$L__BB0_393;
	mul.f32 	%f811, %f807, %f139;
	fma.rn.f32 	%f812, %f4, %f811, %f807;
	fma.rn.f32 	%f810, %f139, %f812, %f811;
	// begin inline asm
	{  cvt.rn.f16.f32 %rs2849, %f810;}

	// end inline asm
$L__BB0_393:
	// begin inline asm
	{  mov.b32 %r2823, {%rs2848,%rs2849};}

	// end inline asm
	mov.u32 	%r2825, %tid.y;
	mov.u32 	%r2826, %tid.x;
	cvt.u16.u32 	%rs2462, %r2826;
	cvt.u16.u32 	%rs2463, %r2825;
	shl.b16 	%rs2464, %rs2463, 5;
	add.s16 	%rs2465, %rs2464, %rs2462;
	shr.u16 	%rs2466, %rs2465, 1;
	cvt.u32.u16 	%r2827, %rs2466;
	sub.s32 	%r2828, %r2827, %r3508;
	shl.b32 	%r2829, %r2828, 8;
	mov.u32 	%r2830, _ZZ11flashKernelP7__half2S0_S0_S0_S0_iiE2sK;
	add.s32 	%r2831, %r2830, %r2829;
	st.shared.u32 	[%r2831+220], %r2823;
	// begin inline asm
	{.reg .f16 low,high;
 mov.b32 {low,high}, %r3371;
 mov.b16 %rs2454, low;}
	// end inline asm
	// begin inline asm
	{  cvt.f32.f16 %f813, %rs2454;}

	// end inline asm
	mul.f32 	%f814, %f813, %f136;
	// begin inline asm
	{  cvt.rn.f16.f32 %rs2850, %f814;}

	// end inline asm
	// begin inline asm
	{abs.f16 %rs2457,%rs2850;
}
	// end inline asm
	mov.b16 	%rs2461, 143;
	// begin inline asm
	{ .reg .pred __$temp3;
  setp.lt.f16  __$temp3, %rs2457, %rs2461;
  selp.u16 %rs2459, 1, 0, __$temp3;}
	// end inline asm
	setp.eq.s16 	%p292, %rs2459, 0;
	@%p292 bra 	$L__BB0_396;
	mov.f32 	%f815, 0f00000000;
	// begin inline asm
	{  cvt.rn.f16.f32 %rs2467, %f815;}

	// end inline asm
	// begin inline asm
	{ .reg .pred __$temp3;
  setp.lt.f16  __$temp3, %rs2467, %rs2457;
  selp.u16 %rs2468, 1, 0, __$temp3;}
	// end inline asm
	setp.eq.s16 	%p293, %rs2468, 0;
	@%p293 bra 	$L__BB0_396;
	fma.rn.f32 	%f818, %f2, %f814, %f813;
	fma.rn.f32 	%f816, %f136, %f818, %f814;
	// begin inline asm
	{  cvt.rn.f16.f32 %rs2850, %f816;}

	// end inline asm
$L__BB0_396:
	// begin inline asm
	{.reg .f16 low,high;
 mov.b32 {low,high}, %r3371;
 mov.b16 %rs2472, high;}
	// end inline asm
	// begin inline asm
	{  cvt.f32.f16 %f819, %rs2472;}

	// end inline asm
	mul.f32 	%f820, %f819, %f139;
	// begin inline asm
	{  cvt.rn.f16.f32 %rs2851, %f820;}

	// end inline asm
	// begin inline asm
	{abs.f16 %rs2475,%rs2851;
}
	// end inline asm
	mov.b16 	%rs2479, 143;
	// begin inline asm
	{ .reg .pred __$temp3;
  setp.lt.f16  __$temp3, %rs2475, %rs2479;
  selp.u16 %rs2477, 1, 0, __$temp3;}
	// end inline asm
	setp.eq.s16 	%p294, %rs2477, 0;
	@%p294 bra 	$L__BB0_399;
	mov.f32 	%f821, 0f00000000;
	// begin inline asm
	{  cvt.rn.f16.f32 %rs2480, %f821;}

	// end inline asm
	// begin inline asm
	{ .reg .pred __$temp3;
  setp.lt.f16  __$temp3, %rs2480, %rs2475;
  selp.u16 %rs2481, 1, 0, __$temp3;}
	// end inline asm
	setp.eq.s16 	%p295, %rs2481, 0;
	@%p295 bra 	$L__BB0_399;
	mul.f32 	%f823, %f819, %f139;
	fma.rn.f32 	%f824, %f4, %f823, %f819;
	fma.rn.f32 	%f822, %f139, %f824, %f823;
	// begin inline asm
	{  cvt.rn.f16.f32 %rs2851, %f822;}

	// end inline asm
$L__BB0_399:
	// begin inline asm
	{  mov.b32 %r2833, {%rs2850,%rs2851};}

	// end inline asm
	mov.u32 	%r2835, %tid.y;
	mov.u32 	%r2836, %tid.x;
	cvt.u16.u32 	%rs2495, %r2836;
	cvt.u16.u32 	%rs2496, %r2835;
	shl.b16 	%rs2497, %rs2496, 5;
	add.s16 	%rs2498, %rs2497, %rs2495;
	shr.u16 	%rs2499, %rs2498, 1;
	cvt.u32.u16 	%r2837, %rs2499;
	sub.s32 	%r2838, %r2837, %r3508;
	shl.b32 	%r2839, %r2838, 8;
	mov.u32 	%r2840, _ZZ11flashKernelP7__half2S0_S0_S0_S0_iiE2sK;
	add.s32 	%r2841, %r2840, %r2839;
	st.shared.u32 	[%r2841+224], %r2833;
	// begin inline asm
	{.reg .f16 low,high;
 mov.b32 {low,high}, %r3370;
 mov.b16 %rs2487, low;}
	// end inline asm
	// begin inline asm
	{  cvt.f32.f16 %f825, %rs2487;}

	// end inline asm
	mul.f32 	%f826, %f825, %f136;
	// begin inline asm
	{  cvt.rn.f16.f32 %rs2852, %f826;}

	// end inline asm
	// begin inline asm
	{abs.f16 %rs2490,%rs2852;
}
	// end inline asm
	mov.b16 	%rs2494, 143;
	// begin inline asm
	{ .reg .pred __$temp3;
  setp.lt.f16  __$temp3, %rs2490, %rs2494;
  selp.u16 %rs2492, 1, 0, __$temp3;}
	// end inline asm
	setp.eq.s16 	%p296, %rs2492, 0;
	@%p296 bra 	$L__BB0_402;
	mov.f32 	%f827, 0f00000000;
	// begin inline asm
	{  cvt.rn.f16.f32 %rs2500, %f827;}

	// end inline asm
	// begin inline asm
	{ .reg .pred __$temp3;
  setp.lt.f16  __$temp3, %rs2500, %rs2490;
  selp.u16 %rs2501, 1, 0, __$temp3;}
	// end inline asm
	setp.eq.s16 	%p297, %rs2501, 0;
	@%p297 bra 	$L__BB0_402;
	fma.rn.f32 	%f830, %f2, %f826, %f825;
	fma.rn.f32 	%f828, %f136, %f830, %f826;
	// begin inline asm
	{  cvt.rn.f16.f32 %rs2852, %f828;}

	// end inline asm
$L__BB0_402:
	// begin inline asm
	{.reg .f16 low,high;
 mov.b32 {low,high}, %r3370;
 mov.b16 %rs2505, high;}
	// end inline asm
	// begin inline asm
	{  cvt.f32.f16 %f831, %rs2505;}

	// end inline asm
	mul.f32 	%f832, %f831, %f139;
	// begin inline asm
	{  cvt.rn.f16.f32 %rs2853, %f832;}

	// end inline asm
	// begin inline asm
	{abs.f16 %rs2508,%rs2853;
}
	// end inline asm
	mov.b16 	%rs2512, 143;
	// begin inline asm
	{ .reg .pred __$temp3;
  setp.lt.f16  __$temp3, %rs2508, %rs2512;
  selp.u16 %rs2510, 1, 0, __$temp3;}
	// end inline asm
	setp.eq.s16 	%p298, %rs2510, 0;
	@%p298 bra 	$L__BB0_405;
	mov.f32 	%f833, 0f00000000;
	// begin inline asm
	{  cvt.rn.f16.f32 %rs2513, %f833;}

	// end inline asm
	// begin inline asm
	{ .reg .pred __$temp3;
  setp.lt.f16  __$temp3, %rs2513, %rs2508;
  selp.u16 %rs2514, 1, 0, __$temp3;}
	// end inline asm
	setp.eq.s16 	%p299, %rs2514, 0;
	@%p299 bra 	$L__BB0_405;
	mul.f32 	%f835, %f831, %f139;
	fma.rn.f32 	%f836, %f4, %f835, %f831;
	fma.rn.f32 	%f834, %f139, %f836, %f835;
	// begin inline asm
	{  cvt.rn.f16.f32 %rs2853, %f834;}

	// end inline asm
$L__BB0_405:
	// begin inline asm
	{  mov.b32 %r2843, {%rs2852,%rs2853};}

	// end inline asm
	mov.u32 	%r2845, %tid.y;
	mov.u32 	%r2846, %tid.x;
	cvt.u16.u32 	%rs2528, %r2846;
	cvt.u16.u32 	%rs2529, %r2845;
	shl.b16 	%rs2530, %rs2529, 5;
	add.s16 	%rs2531, %rs2530, %rs2528;
	shr.u16 	%rs2532, %rs2531, 1;
	cvt.u32.u16 	%r2847, %rs2532;
	sub.s32 	%r2848, %r2847, %r3508;
	shl.b32 	%r2849, %r2848, 8;
	mov.u32 	%r2850, _ZZ11flashKernelP7__half2S0_S0_S0_S0_iiE2sK;
	add.s32 	%r2851, %r2850, %r2849;
	st.shared.u32 	[%r2851+228], %r2843;
	// begin inline asm
	{.reg .f16 low,high;
 mov.b32 {low,high}, %r3369;
 mov.b16 %rs2520, low;}
	// end inline asm
	// begin inline asm
	{  cvt.f32.f16 %f837, %rs2520;}

	// end inline asm
	mul.f32 	%f838, %f837, %f136;
	// begin inline asm
	{  cvt.rn.f16.f32 %rs2854, %f838;}

	// end inline asm
	// begin inline asm
	{abs.f16 %rs2523,%rs2854;
}
	// end inline asm
	mov.b16 	%rs2527, 143;
	// begin inline asm
	{ .reg .pred __$temp3;
  setp.lt.f16  __$temp3, %rs2523, %rs2527;
  selp.u16 %rs2525, 1, 0, __$temp3;}
	// end inline asm
	setp.eq.s16 	%p300, %rs2525, 0;
	@%p300 bra 	$L__BB0_408;
	mov.f32 	%f839, 0f00000000;
	// begin inline asm
	{  cvt.rn.f16.f32 %rs2533, %f839;}

	// end inline asm
	// begin inline asm
	{ .reg .pred __$temp3;
  setp.lt.f16  __$temp3, %rs2533, %rs2523;
  selp.u16 %rs2534, 1, 0, __$temp3;}
	// end inline asm
	setp.eq.s16 	%p301, %rs2534, 0;
	@%p301 bra 	$L__BB0_408;
	fma.rn.f32 	%f842, %f2, %f838, %f837;
	fma.rn.f32 	%f840, %f136, %f842, %f838;
	// begin inline asm
	{  cvt.rn.f16.f32 %rs2854, %f840;}

	// end inline asm
$L__BB0_408:
	// begin inline asm
	{.reg .f16 low,high;
 mov.b32 {low,high}, %r3369;
 mov.b16 %rs2538, high;}
	// end inline asm
	// begin inline asm
	{  cvt.f32.f16 %f843, %rs2538;}

	// end inline asm
	mul.f32 	%f844, %f843, %f139;
	// begin inline asm
	{  cvt.rn.f16.f32 %rs2855, %f844;}

	// end inline asm
	// begin inline asm
	{abs.f16 %rs2541,%rs2855;
}
	// end inline asm
	mov.b16 	%rs2545, 143;
	// begin inline asm
	{ .reg .pred __$temp3;
  setp.lt.f16  __$temp3, %rs2541, %rs2545;
  selp.u16 %rs2543, 1, 0, __$temp3;}
	// end inline asm
	setp.eq.s16 	%p302, %rs2543, 0;
	@%p302 bra 	$L__BB0_411;
	mov.f32 	%f845, 0f00000000;
	// begin inline asm
	{  cvt.rn.f16.f32 %rs2546, %f845;}

	// end inline asm
	// begin inline asm
	{ .reg .pred __$temp3;
  setp.lt.f16  __$temp3, %rs2546, %rs2541;
  selp.u16 %rs2547, 1, 0, __$temp3;}
	// end inline asm
	setp.eq.s16 	%p303, %rs2547, 0;
	@%p303 bra 	$L__BB0_411;
	mul.f32 	%f847, %f843, %f139;
	fma.rn.f32 	%f848, %f4, %f847, %f843;
	fma.rn.f32 	%f846, %f139, %f848, %f847;
	// begin inline asm
	{  cvt.rn.f16.f32 %rs2855, %f846;}

	// end inline asm
$L__BB0_411:
	// begin inline asm
	{  mov.b32 %r2853, {%rs2854,%rs2855};}

	// end inline asm
	mov.u32 	%r2855, %tid.y;
	mov.u32 	%r2856, %tid.x;
	cvt.u16.u32 	%rs2561, %r2856;
	cvt.u16.u32 	%rs2562, %r2855;
	shl.b16 	%rs2563, %rs2562, 5;
	add.s16 	%rs2564, %rs2563, %rs2561;
	shr.u16 	%rs2565, %rs2564, 1;
	cvt.u32.u16 	%r2857, %rs2565;
	sub.s32 	%r2858, %r2857, %r3508;
	shl.b32 	%r2859, %r2858, 8;
	mov.u32 	%r2860, _ZZ11flashKernelP7__half2S0_S0_S0_S0_iiE2sK;
	add.s32 	%r2861, %r2860, %r2859;
	st.shared.u32 	[%r2861+232], %r2853;
	// begin inline asm
	{.reg .f16 low,high;
 mov.b32 {low,high}, %r3368;
 mov.b16 %rs2553, low;}
	// end inline asm
	// begin inline asm
	{  cvt.f32.f16 %f849, %rs2553;}

	// end inline asm
	mul.f32 	%f850, %f849, %f136;
	// begin inline asm
	{  cvt.rn.f16.f32 %rs2856, %f850;}

	// end inline asm
	// begin inline asm
	{abs.f16 %rs2556,%rs2856;
}
	// end inline asm
	mov.b16 	%rs2560, 143;
	// begin inline asm
	{ .reg .pred __$temp3;
  setp.lt.f16  __$temp3, %rs2556, %rs2560;
  selp.u16 %rs2558, 1, 0, __$temp3;}
	// end inline asm
	setp.eq.s16 	%p304, %rs2558, 0;
	@%p304 bra 	$L__BB0_414;
	mov.f32 	%f851, 0f00000000;
	// begin inline asm
	{  cvt.rn.f16.f32 %rs2566, %f851;}

	// end inline asm
	// begin inline asm
	{ .reg .pred __$temp3;
  setp.lt.f16  __$temp3, %rs2566, %rs2556;
  selp.u16 %rs2567, 1, 0, __$temp3;}
	// end inline asm
	setp.eq.s16 	%p305, %rs2567, 0;
	@%p305 bra 	$L__BB0_414;
	fma.rn.f32 	%f854, %f2, %f850, %f849;
	fma.rn.f32 	%f852, %f136, %f854, %f850;
	// begin inline asm
	{  cvt.rn.f16.f32 %rs2856, %f852;}

	// end inline asm
$L__BB0_414:
	// begin inline asm
	{.reg .f16 low,high;
 mov.b32 {low,high}, %r3368;
 mov.b16 %rs2571, high;}
	// end inline asm
	// begin inline asm
	{  cvt.f32.f16 %f855, %rs2571;}

	// end inline asm
	mul.f32 	%f856, %f855, %f139;
	// begin inline asm
	{  cvt.rn.f16.f32 %rs2857, %f856;}

	// end inline asm
	// begin inline asm
	{abs.f16 %rs2574,%rs2857;
}
	// end inline asm
	mov.b16 	%rs2578, 143;
	// begin inline asm
	{ .reg .pred __$temp3;
  setp.lt.f16  __$temp3, %rs2574, %rs2578;
  selp.u16 %rs2576, 1, 0, __$temp3;}
	// end inline asm
	setp.eq.s16 	%p306, %rs2576, 0;
	@%p306 bra 	$L__BB0_417;
	mov.f32 	%f857, 0f00000000;
	// begin inline asm
	{  cvt.rn.f16.f32 %rs2579, %f857;}

	// end inline asm
	// begin inline asm
	{ .reg .pred __$temp3;
  setp.lt.f16  __$temp3, %rs2579, %rs2574;
  selp.u16 %rs2580, 1, 0, __$temp3;}
	// end inline asm
	setp.eq.s16 	%p307, %rs2580, 0;
	@%p307 bra 	$L__BB0_417;
	mul.f32 	%f859, %f855, %f139;
	fma.rn.f32 	%f860, %f4, %f859, %f855;
	fma.rn.f32 	%f858, %f139, %f860, %f859;
	// begin inline asm
	{  cvt.rn.f16.f32 %rs2857, %f858;}

	// end inline asm
$L__BB0_417:
	// begin inline asm
	{  mov.b32 %r2863, {%rs2856,%rs2857};}

	// end inline asm
	mov.u32 	%r2865, %tid.y;
	mov.u32 	%r2866, %tid.x;
	cvt.u16.u32 	%rs2594, %r2866;
	cvt.u16.u32 	%rs2595, %r2865;
	shl.b16 	%rs2596, %rs2595, 5;
	add.s16 	%rs2597, %rs2596, %rs2594;
	shr.u16 	%rs2598, %rs2597, 1;
	cvt.u32.u16 	%r2867, %rs2598;
	sub.s32 	%r2868, %r2867, %r3508;
	shl.b32 	%r2869, %r2868, 8;
	mov.u32 	%r2870, _ZZ11flashKernelP7__half2S0_S0_S0_S0_iiE2sK;
	add.s32 	%r2871, %r2870, %r2869;
	st.shared.u32 	[%r2871+236], %r2863;
	// begin inline asm
	{.reg .f16 low,high;
 mov.b32 {low,high}, %r3367;
 mov.b16 %rs2586, low;}
	// end inline asm
	// begin inline asm
	{  cvt.f32.f16 %f861, %rs2586;}

	// end inline asm
	mul.f32 	%f862, %f861, %f136;
	// begin inline asm
	{  cvt.rn.f16.f32 %rs2858, %f862;}

	// end inline asm
	// begin inline asm
	{abs.f16 %rs2589,%rs2858;
}
	// end inline asm
	mov.b16 	%rs2593, 143;
	// begin inline asm
	{ .reg .pred __$temp3;
  setp.lt.f16  __$temp3, %rs2589, %rs2593;
  selp.u16 %rs2591, 1, 0, __$temp3;}
	// end inline asm
	setp.eq.s16 	%p308, %rs2591, 0;
	@%p308 bra 	$L__BB0_420;
	mov.f32 	%f863, 0f00000000;
	// begin inline asm
	{  cvt.rn.f16.f32 %rs2599, %f863;}

	// end inline asm
	// begin inline asm
	{ .reg .pred __$temp3;
  setp.lt.f16  __$temp3, %rs2599, %rs2589;
  selp.u16 %rs2600, 1, 0, __$temp3;}
	// end inline asm
	setp.eq.s16 	%p309, %rs2600, 0;
	@%p309 bra 	$L__BB0_420;
	fma.rn.f32 	%f866, %f2, %f862, %f861;
	fma.rn.f32 	%f864, %f136, %f866, %f862;
	// begin inline asm
	{  cvt.rn.f16.f32 %rs2858, %f864;}

	// end inline asm
$L__BB0_420:
	// begin inline asm
	{.reg .f16 low,high;
 mov.b32 {low,high}, %r3367;
 mov.b16 %rs2604, high;}
	// end inline asm
	// begin inline asm
	{  cvt.f32.f16 %f867, %rs2604;}

	// end inline asm
	mul.f32 	%f868, %f867, %f139;
	// begin inline asm
	{  cvt.rn.f16.f32 %rs2859, %f868;}

	// end inline asm
	// begin inline asm
	{abs.f16 %rs2607,%rs2859;
}
	// end inline asm
	mov.b16 	%rs2611, 143;
	// begin inline asm
	{ .reg .pred __$temp3;
  setp.lt.f16  __$temp3, %rs2607, %rs2611;
  selp.u16 %rs2609, 1, 0, __$temp3;}
	// end inline asm
	setp.eq.s16 	%p310, %rs2609, 0;
	@%p310 bra 	$L__BB0_423;
	mov.f32 	%f869, 0f00000000;
	// begin inline asm
	{  cvt.rn.f16.f32 %rs2612, %f869;}

	// end inline asm
	// begin inline asm
	{ .reg .pred __$temp3;
  setp.lt.f16  __$temp3, %rs2612, %rs2607;
  selp.u16 %rs2613, 1, 0, __$temp3;}
	// end inline asm
	setp.eq.s16 	%p311, %rs2613, 0;
	@%p311 bra 	$L__BB0_423;
	mul.f32 	%f871, %f867, %f139;
	fma.rn.f32 	%f872, %f4, %f871, %f867;
	fma.rn.f32 	%f870, %f139, %f872, %f871;
	// begin inline asm
	{  cvt.rn.f16.f32 %rs2859, %f870;}

	// end inline asm
$L__BB0_423:
	// begin inline asm
	{  mov.b32 %r2873, {%rs2858,%rs2859};}

	// end inline asm
	mov.u32 	%r2875, %tid.y;
	mov.u32 	%r2876, %tid.x;
	cvt.u16.u32 	%rs2627, %r2876;
	cvt.u16.u32 	%rs2628, %r2875;
	shl.b16 	%rs2629, %rs2628, 5;
	add.s16 	%rs2630, %rs2629, %rs2627;
	shr.u16 	%rs2631, %rs2630, 1;
	cvt.u32.u16 	%r2877, %rs2631;
	sub.s32 	%r2878, %r2877, %r3508;
	shl.b32 	%r2879, %r2878, 8;
	mov.u32 	%r2880, _ZZ11flashKernelP7__half2S0_S0_S0_S0_iiE2sK;
	add.s32 	%r2881, %r2880, %r2879;
	st.shared.u32 	[%r2881+240], %r2873;
	// begin inline asm
	{.reg .f16 low,high;
 mov.b32 {low,high}, %r3366;
 mov.b16 %rs2619, low;}
	// end inline asm
	// begin inline asm
	{  cvt.f32.f16 %f873, %rs2619;}

	// end inline asm
	mul.f32 	%f874, %f873, %f136;
	// begin inline asm
	{  cvt.rn.f16.f32 %rs2860, %f874;}

	// end inline asm
	// begin inline asm
	{abs.f16 %rs2622,%rs2860;
}
	// end inline asm
	mov.b16 	%rs2626, 143;
	// begin inline asm
	{ .reg .pred __$temp3;
  setp.lt.f16  __$temp3, %rs2622, %rs2626;
  selp.u16 %rs2624, 1, 0, __$temp3;}
	// end inline asm
	setp.eq.s16 	%p312, %rs2624, 0;
	@%p312 bra 	$L__BB0_426;
	mov.f32 	%f875, 0f00000000;
	// begin inline asm
	{  cvt.rn.f16.f32 %rs2632, %f875;}

	// end inline asm
	// begin inline asm
	{ .reg .pred __$temp3;
  setp.lt.f16  __$temp3, %rs2632, %rs2622;
  selp.u16 %rs2633, 1, 0, __$temp3;}
	// end inline asm
	setp.eq.s16 	%p313, %rs2633, 0;
	@%p313 bra 	$L__BB0_426;
	fma.rn.f32 	%f878, %f2, %f874, %f873;
	fma.rn.f32 	%f876, %f136, %f878, %f874;
	// begin inline asm
	{  cvt.rn.f16.f32 %rs2860, %f876;}

	// end inline asm
$L__BB0_426:
	// begin inline asm
	{.reg .f16 low,high;
 mov.b32 {low,high}, %r3366;
 mov.b16 %rs2637, high;}
	// end inline asm
	// begin inline asm
	{  cvt.f32.f16 %f879, %rs2637;}

	// end inline asm
	mul.f32 	%f880, %f879, %f139;
	// begin inline asm
	{  cvt.rn.f16.f32 %rs2861, %f880;}

	// end inline asm
	// begin inline asm
	{abs.f16 %rs2640,%rs2861;
}
	// end inline asm
	mov.b16 	%rs2644, 143;
	// begin inline asm
	{ .reg .pred __$temp3;
  setp.lt.f16  __$temp3, %rs2640, %rs2644;
  selp.u16 %rs2642, 1, 0, __$temp3;}
	// end inline asm
	setp.eq.s16 	%p314, %rs2642, 0;
	@%p314 bra 	$L__BB0_429;
	mov.f32 	%f881, 0f00000000;
	// begin inline asm
	{  cvt.rn.f16.f32 %rs2645, %f881;}

	// end inline asm
	// begin inline asm
	{ .reg .pred __$temp3;
  setp.lt.f16  __$temp3, %rs2645, %rs2640;
  selp.u16 %rs2646, 1, 0, __$temp3;}
	// end inline asm
	setp.eq.s16 	%p315, %rs2646, 0;
	@%p315 bra 	$L__BB0_429;
	mul.f32 	%f883, %f879, %f139;
	fma.rn.f32 	%f884, %f4, %f883, %f879;
	fma.rn.f32 	%f882, %f139, %f884, %f883;
	// begin inline asm
	{  cvt.rn.f16.f32 %rs2861, %f882;}

	// end inline asm
$L__BB0_429:
	// begin inline asm
	{  mov.b32 %r2883, {%rs2860,%rs2861};}

	// end inline asm
	mov.u32 	%r2885, %tid.y;
	mov.u32 	%r2886, %tid.x;
	cvt.u16.u32 	%rs2660, %r2886;
	cvt.u16.u32 	%rs2661, %r2885;
	shl.b16 	%rs2662, %rs2661, 5;
	add.s16 	%rs2663, %rs2662, %rs2660;
	shr.u16 	%rs2664, %rs2663, 1;
	cvt.u32.u16 	%r2887, %rs2664;
	sub.s32 	%r2888, %r2887, %r3508;
	shl.b32 	%r2889, %r2888, 8;
	mov.u32 	%r2890, _ZZ11flashKernelP7__half2S0_S0_S0_S0_iiE2sK;
	add.s32 	%r2891, %r2890, %r2889;
	st.shared.u32 	[%r2891+244], %r2883;
	// begin inline asm
	{.reg .f16 low,high;
 mov.b32 {low,high}, %r3365;
 mov.b16 %rs2652, low;}
	// end inline asm
	// begin inline asm
	{  cvt.f32.f16 %f885, %rs2652;}

	// end inline asm
	mul.f32 	%f886, %f885, %f136;
	// begin inline asm
	{  cvt.rn.f16.f32 %rs2862, %f886;}

	// end inline asm
	// begin inline asm
	{abs.f16 %rs2655,%rs2862;
}
	// end inline asm
	mov.b16 	%rs2659, 143;
	// begin inline asm
	{ .reg .pred __$temp3;
  setp.lt.f16  __$temp3, %rs2655, %rs2659;
  selp.u16 %rs2657, 1, 0, __$temp3;}
	// end inline asm
	setp.eq.s16 	%p316, %rs2657, 0;
	@%p316 bra 	$L__BB0_432;
	mov.f32 	%f887, 0f00000000;
	// begin inline asm
	{  cvt.rn.f16.f32 %rs2665, %f887;}

	// end inline asm
	// begin inline asm
	{ .reg .pred __$temp3;
  setp.lt.f16  __$temp3, %rs2665, %rs2655;
  selp.u16 %rs2666, 1, 0, __$temp3;}
	// end inline asm
	setp.eq.s16 	%p317, %rs2666, 0;
	@%p317 bra 	$L__BB0_432;
	fma.rn.f32 	%f890, %f2, %f886, %f885;
	fma.rn.f32 	%f888, %f136, %f890, %f886;
	// begin inline asm
	{  cvt.rn.f16.f32 %rs2862, %f888;}

	// end inline asm
$L__BB0_432:
	// begin inline asm
	{.reg .f16 low,high;
 mov.b32 {low,high}, %r3365;
 mov.b16 %rs2670, high;}
	// end inline asm
	// begin inline asm
	{  cvt.f32.f16 %f891, %rs2670;}

	// end inline asm
	mul.f32 	%f892, %f891, %f139;
	// begin inline asm
	{  cvt.rn.f16.f32 %rs2863, %f892;}

	// end inline asm
	// begin inline asm
	{abs.f16 %rs2673,%rs2863;
}
	// end inline asm
	mov.b16 	%rs2677, 143;
	// begin inline asm
	{ .reg .pred __$temp3;
  setp.lt.f16  __$temp3, %rs2673, %rs2677;
  selp.u16 %rs2675, 1, 0, __$temp3;}
	// end inline asm
	setp.eq.s16 	%p318, %rs2675, 0;
	@%p318 bra 	$L__BB0_435;
	mov.f32 	%f893, 0f00000000;
	// begin inline asm
	{  cvt.rn.f16.f32 %rs2678, %f893;}

	// end inline asm
	// begin inline asm
	{ .reg .pred __$temp3;
  setp.lt.f16  __$temp3, %rs2678, %rs2673;
  selp.u16 %rs2679, 1, 0, __$temp3;}
	// end inline asm
	setp.eq.s16 	%p319, %rs2679, 0;
	@%p319 bra 	$L__BB0_435;
	mul.f32 	%f895, %f891, %f139;
	fma.rn.f32 	%f896, %f4, %f895, %f891;
	fma.rn.f32 	%f894, %f139, %f896, %f895;
	// begin inline asm
	{  cvt.rn.f16.f32 %rs2863, %f894;}

	// end inline asm
$L__BB0_435:
	// begin inline asm
	{  mov.b32 %r2893, {%rs2862,%rs2863};}

	// end inline asm
	mov.u32 	%r2895, %tid.y;
	mov.u32 	%r2896, %tid.x;
	cvt.u16.u32 	%rs2693, %r2896;
	cvt.u16.u32 	%rs2694, %r2895;
	shl.b16 	%rs2695, %rs2694, 5;
	add.s16 	%rs2696, %rs2695, %rs2693;
	shr.u16 	%rs2697, %rs2696, 1;
	cvt.u32.u16 	%r2897, %rs2697;
	sub.s32 	%r2898, %r2897, %r3508;
	shl.b32 	%r2899, %r2898, 8;
	mov.u32 	%r2900, _ZZ11flashKernelP7__half2S0_S0_S0_S0_iiE2sK;
	add.s32 	%r2901, %r2900, %r2899;
	st.shared.u32 	[%r2901+248], %r2893;
	// begin inline asm
	{.reg .f16 low,high;
 mov.b32 {low,high}, %r3364;
 mov.b16 %rs2685, low;}
	// end inline asm
	// begin inline asm
	{  cvt.f32.f16 %f897, %rs2685;}

	// end inline asm
	mul.f32 	%f898, %f897, %f136;
	// begin inline asm
	{  cvt.rn.f16.f32 %rs2864, %f898;}

	// end inline asm
	// begin inline asm
	{abs.f16 %rs2688,%rs2864;
}
	// end inline asm
	mov.b16 	%rs2692, 143;
	// begin inline asm
	{ .reg .pred __$temp3;
  setp.lt.f16  __$temp3, %rs2688, %rs2692;
  selp.u16 %rs2690, 1, 0, __$temp3;}
	// end inline asm
	setp.eq.s16 	%p320, %rs2690, 0;
	@%p320 bra 	$L__BB0_438;
	mov.f32 	%f899, 0f00000000;
	// begin inline asm
	{  cvt.rn.f16.f32 %rs2698, %f899;}

	// end inline asm
	// begin inline asm
	{ .reg .pred __$temp3;
  setp.lt.f16  __$temp3, %rs2698, %rs2688;
  selp.u16 %rs2699, 1, 0, __$temp3;}
	// end inline asm
	setp.eq.s16 	%p321, %rs2699, 0;
	@%p321 bra 	$L__BB0_438;
	fma.rn.f32 	%f902, %f2, %f898, %f897;
	fma.rn.f32 	%f900, %f136, %f902, %f898;
	// begin inline asm
	{  cvt.rn.f16.f32 %rs2864, %f900;}

	// end inline asm
$L__BB0_438:
	// begin inline asm
	{.reg .f16 low,high;
 mov.b32 {low,high}, %r3364;
 mov.b16 %rs2703, high;}
	// end inline asm
	// begin inline asm
	{  cvt.f32.f16 %f903, %rs2703;}

	// end inline asm
	mul.f32 	%f904, %f903, %f139;
	// begin inline asm
	{  cvt.rn.f16.f32 %rs2865, %f904;}

	// end inline asm
	// begin inline asm
	{abs.f16 %rs2706,%rs2865;
}
	// end inline asm
	mov.b16 	%rs2710, 143;
	// begin inline asm
	{ .reg .pred __$temp3;
  setp.lt.f16  __$temp3, %rs2706, %rs2710;
  selp.u16 %rs2708, 1, 0, __$temp3;}
	// end inline asm
	setp.eq.s16 	%p322, %rs2708, 0;
	@%p322 bra 	$L__BB0_441;
	mov.f32 	%f905, 0f00000000;
	// begin inline asm
	{  cvt.rn.f16.f32 %rs2711, %f905;}

	// end inline asm
	// begin inline asm
	{ .reg .pred __$temp3;
  setp.lt.f16  __$temp3, %rs2711, %rs2706;
  selp.u16 %rs2712, 1, 0, __$temp3;}
	// end inline asm
	setp.eq.s16 	%p323, %rs2712, 0;
	@%p323 bra 	$L__BB0_441;
	fma.rn.f32 	%f908, %f4, %f904, %f903;
	fma.rn.f32 	%f906, %f139, %f908, %f904;
	// begin inline asm
	{  cvt.rn.f16.f32 %rs2865, %f906;}

	// end inline asm
$L__BB0_441:
	// begin inline asm
	{  mov.b32 %r2903, {%rs2864,%rs2865};}

	// end inline asm
	mov.u32 	%r2904, %tid.y;
	mov.u32 	%r2905, %tid.x;
	cvt.u16.u32 	%rs2718, %r2905;
	cvt.u16.u32 	%rs2719, %r2904;
	shl.b16 	%rs2720, %rs2719, 5;
	add.s16 	%rs2721, %rs2720, %rs2718;
	shr.u16 	%rs2722, %rs2721, 1;
	cvt.u32.u16 	%r2906, %rs2722;
	sub.s32 	%r2907, %r2906, %r3508;
	shl.b32 	%r2908, %r2907, 8;
	mov.u32 	%r2909, _ZZ11flashKernelP7__half2S0_S0_S0_S0_iiE2sK;
	add.s32 	%r2910, %r2909, %r2908;
	st.shared.u32 	[%r2910+252], %r2903;
$L__BB0_442:
	mov.u32 	%r2911, %tid.y;
	setp.gt.u32 	%p324, %r2911, 23;
	barrier.sync 	0;
	@%p324 bra 	$L__BB0_453;
	mul.hi.s32 	%r2912, %r761, 715827883;
	shr.u32 	%r2913, %r2912, 31;
	shr.s32 	%r2914, %r2912, 1;
	add.s32 	%r762, %r2914, %r2913;
	setp.lt.s32 	%p325, %r2264, 12;
	@%p325 bra 	$L__BB0_451;
	max.s32 	%r763, %r762, 1;
	and.b32  	%r764, %r763, 3;
	setp.lt.u32 	%p326, %r2264, 48;
	mov.b32 	%r3513, 0;
	@%p326 bra 	$L__BB0_447;
	ld.param.u64 	%rd164, [_Z11flashKernelP7__half2S0_S0_S0_S0_ii_param_3];
	mov.u32 	%r2919, %tid.y;
	shl.b32 	%r2920, %r2919, 7;
	mov.u32 	%r2921, %tid.x;
	shl.b32 	%r2922, %r2921, 2;
	add.s32 	%r2923, %r2920, %r2922;
	mov.u32 	%r2924, _ZZ11flashKernelP7__half2S0_S0_S0_S0_iiE2sK;
	add.s32 	%r2925, %r2923, %r2924;
	add.s32 	%r3510, %r2925, 6144;
	mov.u32 	%r2926, %ctaid.x;
	mad.lo.s32 	%r2927, %r2926, 384, %r3508;
	shl.b32 	%r2928, %r2927, 6;
	cvt.u16.u32 	%rs2723, %r763;
	shr.u16 	%rs2724, %rs2723, 2;
	and.b16  	%rs2725, %rs2724, 3;
	mul.wide.u16 	%r2929, %rs2725, 4;
	neg.s32 	%r3512, %r2929;
	mul.wide.s32 	%rd124, %r2928, 4;
	shl.b32 	%r2930, %r2919, 5;
	add.s32 	%r3509, %r2930, %r2921;
	mul.wide.u32 	%rd125, %r3509, 4;
	cvta.to.global.u64 	%rd126, %rd164;
	add.s64 	%rd127, %rd125, %rd126;
	add.s64 	%rd128, %rd127, %rd124;
	add.s64 	%rd171, %rd128, 6144;
	mov.b32 	%r3513, 0;
$L__BB0_446:
	ld.param.u64 	%rd165, [_Z11flashKernelP7__half2S0_S0_S0_S0_ii_param_3];
	ld.shared.u32 	%r2931, [%r3510+-6144];
	cvta.to.global.u64 	%rd129, %rd165;
	mov.u32 	%r2932, %ctaid.x;
	mad.lo.s32 	%r2933, %r2932, 384, %r3508;
	shl.b32 	%r2934, %r2933, 6;
	mul.wide.s32 	%rd130, %r2934, 4;
	add.s64 	%rd131, %rd129, %rd130;
	mul.wide.u32 	%rd132, %r3509, 4;
	add.s64 	%rd133, %rd131, %rd132;
	st.global.u32 	[%rd133], %r2931;
	ld.shared.u32 	%r2935, [%r3510+-3072];
	st.global.u32 	[%rd171+-3072], %r2935;
	ld.shared.u32 	%r2936, [%r3510];
	st.global.u32 	[%rd171], %r2936;
	ld.shared.u32 	%r2937, [%r3510+3072];
	st.global.u32 	[%rd171+3072], %r2937;
	add.s32 	%r3512, %r3512, 4;
	add.s32 	%r3513, %r3513, 3072;
	add.s32 	%r3510, %r3510, 12288;
	add.s64 	%rd171, %rd171, 12288;
	add.s32 	%r3509, %r3509, 3072;
	setp.ne.s32 	%p327, %r3512, 0;
	@%p327 bra 	$L__BB0_446;
$L__BB0_447:
	setp.eq.s32 	%p328, %r764, 0;
	@%p328 bra 	$L__BB0_451;
	ld.param.u64 	%rd166, [_Z11flashKernelP7__half2S0_S0_S0_S0_ii_param_3];
	mov.u32 	%r2938, %tid.y;
	shl.b32 	%r2939, %r2938, 5;
	mov.u32 	%r2940, %tid.x;
	add.s32 	%r2941, %r2939, %r2940;
	add.s32 	%r2942, %r3513, %r2941;
	shl.b32 	%r2943, %r2942, 2;
	mov.u32 	%r2944, _ZZ11flashKernelP7__half2S0_S0_S0_S0_iiE2sK;
	add.s32 	%r777, %r2944, %r2943;
	ld.shared.u32 	%r2945, [%r777];
	cvta.to.global.u64 	%rd134, %rd166;
	mov.u32 	%r2946, %ctaid.x;
	mad.lo.s32 	%r2947, %r2946, 384, %r3508;
	shl.b32 	%r2948, %r2947, 6;
	mul.wide.s32 	%rd135, %r2948, 4;
	add.s64 	%rd136, %rd134, %rd135;
	mul.wide.u32 	%rd137, %r2942, 4;
	add.s64 	%rd138, %rd136, %rd137;
	st.global.u32 	[%rd138], %r2945;
	setp.eq.s32 	%p329, %r764, 1;
	@%p329 bra 	$L__BB0_451;
	ld.param.u64 	%rd167, [_Z11flashKernelP7__half2S0_S0_S0_S0_ii_param_3];
	ld.shared.u32 	%r2949, [%r777+3072];
	cvt.u64.u32 	%rd139, %r3513;
	mov.u32 	%r2950, %tid.y;
	shl.b32 	%r2951, %r2950, 5;
	mov.u32 	%r2952, %tid.x;
	add.s32 	%r2953, %r2951, %r2952;
	cvt.u64.u32 	%rd140, %r2953;
	add.s64 	%rd141, %rd139, %rd140;
	cvta.to.global.u64 	%rd142, %rd167;
	mov.u32 	%r2954, %ctaid.x;
	mad.lo.s32 	%r2955, %r2954, 384, %r3508;
	shl.b32 	%r2956, %r2955, 6;
	mul.wide.s32 	%rd143, %r2956, 4;
	add.s64 	%rd144, %rd142, %rd143;
	shl.b64 	%rd145, %rd141, 2;
	add.s64 	%rd7, %rd144, %rd145;
	st.global.u32 	[%rd7+3072], %r2949;
	setp.eq.s32 	%p330, %r764, 2;
	@%p330 bra 	$L__BB0_451;
	ld.shared.u32 	%r2957, [%r777+6144];
	st.global.u32 	[%rd7+6144], %r2957;
$L__BB0_451:
	shl.b32 	%r2958, %r761, 6;
	mul.hi.s32 	%r2959, %r2958, 715827883;
	shr.u32 	%r2960, %r2959, 31;
	shr.u32 	%r2961, %r2959, 7;
	add.s32 	%r2962, %r2961, %r2960;
	mul.lo.s32 	%r2963, %r2962, 768;
	sub.s32 	%r2964, %r2958, %r2963;
	mov.u32 	%r2965, %tid.y;
	shl.b32 	%r2966, %r2965, 5;
	mov.u32 	%r2967, %tid.x;
	add.s32 	%r2968, %r2966, %r2967;
	setp.ge.s32 	%p331, %r2968, %r2964;
	@%p331 bra 	$L__BB0_453;
	ld.param.u64 	%rd168, [_Z11flashKernelP7__half2S0_S0_S0_S0_ii_param_3];
	mad.lo.s32 	%r2973, %r762, 768, %r2968;
	shl.b32 	%r2974, %r2973, 2;
	mov.u32 	%r2975, _ZZ11flashKernelP7__half2S0_S0_S0_S0_iiE2sK;
	add.s32 	%r2976, %r2975, %r2974;
	ld.shared.u32 	%r2977, [%r2976];
	cvta.to.global.u64 	%rd146, %rd168;
	mov.u32 	%r2978, %ctaid.x;
	mad.lo.s32 	%r2979, %r2978, 384, %r3508;
	shl.b32 	%r2980, %r2979, 6;
	mul.wide.s32 	%rd147, %r2980, 4;
	add.s64 	%rd148, %rd146, %rd147;
	mul.wide.s32 	%rd149, %r2973, 4;
	add.s64 	%rd150, %rd148, %rd149;
	st.global.u32 	[%rd150], %r2977;
$L__BB0_453:
	bar.sync 	0;
	add.s32 	%r3508, %r3508, 96;
	setp.lt.s32 	%p332, %r3508, %r1;
	@%p332 bra 	$L__BB0_56;
	bra.uni 	$L__BB0_471;
$L__BB0_454:
	ld.param.u32 	%r2982, [_Z11flashKernelP7__half2S0_S0_S0_S0_ii_param_5];
	ld.param.u64 	%rd169, [_Z11flashKernelP7__half2S0_S0_S0_S0_ii_param_4];
	setp.lt.s32 	%p41, %r758, 1;
	shr.u32 	%r2171, %r756, 1;
	mad.lo.s32 	%r2173, %r2168, 384, %r2171;
	mad.lo.s32 	%r2174, %r2982, %r757, %r2173;
	cvta.to.global.u64 	%rd95, %rd169;
	mul.wide.u32 	%rd96, %r2174, 4;
	add.s64 	%rd97, %rd95, %rd96;
	st.global.u32 	[%rd97], %r2165;
	@%p41 bra 	$L__BB0_471;
	mov.b32 	%r3514, 0;
	cvt.u16.u32 	%rs594, %r755;
$L__BB0_456:
	and.b32  	%r2177, %r755, 1;
	setp.eq.b32 	%p42, %r2177, 1;
	not.pred 	%p43, %p42;
	sub.s32 	%r780, %r1, %r3514;
	min.s32 	%r781, %r780, 96;
	mov.u32 	%r2178, %tid.y;
	cvt.u16.u32 	%rs595, %r2178;
	shl.b16 	%rs596, %rs595, 5;
	add.s16 	%rs597, %rs596, %rs594;
	shr.u16 	%rs598, %rs597, 1;
	cvt.u32.u16 	%r2179, %rs598;
	setp.lt.u32 	%p44, %r2179, %r3514;
	or.pred  	%p45, %p43, %p44;
	sub.s32 	%r782, %r2179, %r3514;
	setp.ge.s32 	%p46, %r782, %r781;
	or.pred  	%p47, %p45, %p46;
	@%p47 bra 	$L__BB0_458;
	shl.b32 	%r2180, %r782, 8;
	mov.u32 	%r2181, _ZZ11flashKernelP7__half2S0_S0_S0_S0_iiE2sK;
	add.s32 	%r2182, %r2181, %r2180;
	st.shared.u32 	[%r2182], %r3331;
	st.shared.u32 	[%r2182+4], %r3330;
	st.shared.u32 	[%r2182+8], %r3329;
	st.shared.u32 	[%r2182+12], %r3328;
	st.shared.u32 	[%r2182+16], %r3327;
	st.shared.u32 	[%r2182+20], %r3326;
	st.shared.u32 	[%r2182+24], %r3325;
	st.shared.u32 	[%r2182+28], %r3324;
	st.shared.u32 	[%r2182+32], %r3323;
	st.shared.u32 	[%r2182+36], %r3322;
	st.shared.u32 	[%r2182+40], %r3321;
	st.shared.u32 	[%r2182+44], %r3320;
	st.shared.u32 	[%r2182+48], %r3319;
	st.shared.u32 	[%r2182+52], %r3318;
	st.shared.u32 	[%r2182+56], %r3317;
	st.shared.u32 	[%r2182+60], %r3316;
	st.shared.u32 	[%r2182+64], %r3347;
	st.shared.u32 	[%r2182+68], %r3346;
	st.shared.u32 	[%r2182+72], %r3345;
	st.shared.u32 	[%r2182+76], %r3344;
	st.shared.u32 	[%r2182+80], %r3343;
	st.shared.u32 	[%r2182+84], %r3342;
	st.shared.u32 	[%r2182+88], %r3341;
	st.shared.u32 	[%r2182+92], %r3340;
	st.shared.u32 	[%r2182+96], %r3339;
	st.shared.u32 	[%r2182+100], %r3338;
	st.shared.u32 	[%r2182+104], %r3337;
	st.shared.u32 	[%r2182+108], %r3336;
	st.shared.u32 	[%r2182+112], %r3335;
	st.shared.u32 	[%r2182+116], %r3334;
	st.shared.u32 	[%r2182+120], %r3333;
	st.shared.u32 	[%r2182+124], %r3332;
	st.shared.u32 	[%r2182+128], %r3363;
	st.shared.u32 	[%r2182+132], %r3362;
	st.shared.u32 	[%r2182+136], %r3361;
	st.shared.u32 	[%r2182+140], %r3360;
	st.shared.u32 	[%r2182+144], %r3359;
	st.shared.u32 	[%r2182+148], %r3358;
	st.shared.u32 	[%r2182+152], %r3357;
	st.shared.u32 	[%r2182+156], %r3356;
	st.shared.u32 	[%r2182+160], %r3355;
	st.shared.u32 	[%r2182+164], %r3354;
	st.shared.u32 	[%r2182+168], %r3353;
	st.shared.u32 	[%r2182+172], %r3352;
	st.shared.u32 	[%r2182+176], %r3351;
	st.shared.u32 	[%r2182+180], %r3350;
	st.shared.u32 	[%r2182+184], %r3349;
	st.shared.u32 	[%r2182+188], %r3348;
	st.shared.u32 	[%r2182+192], %r3379;
	st.shared.u32 	[%r2182+196], %r3378;
	st.shared.u32 	[%r2182+200], %r3377;
	st.shared.u32 	[%r2182+204], %r3376;
	st.shared.u32 	[%r2182+208], %r3375;
	st.shared.u32 	[%r2182+212], %r3374;
	st.shared.u32 	[%r2182+216], %r3373;
	st.shared.u32 	[%r2182+220], %r3372;
	st.shared.u32 	[%r2182+224], %r3371;
	st.shared.u32 	[%r2182+228], %r3370;
	st.shared.u32 	[%r2182+232], %r3369;
	st.shared.u32 	[%r2182+236], %r3368;
	st.shared.u32 	[%r2182+240], %r3367;
	st.shared.u32 	[%r2182+244], %r3366;
	st.shared.u32 	[%r2182+248], %r3365;
	st.shared.u32 	[%r2182+252], %r3364;
$L__BB0_458:
	setp.gt.u32 	%p48, %r2178, 23;
	barrier.sync 	0;
	@%p48 bra 	$L__BB0_470;
	ld.param.u32 	%r2983, [_Z11flashKernelP7__half2S0_S0_S0_S0_ii_param_5];
	ld.param.u64 	%rd163, [_Z11flashKernelP7__half2S0_S0_S0_S0_ii_param_3];
	mov.u32 	%r2184, %ctaid.y;
	mul.lo.s32 	%r2185, %r2983, %r2184;
	mov.u32 	%r2186, %ctaid.x;
	mad.lo.s32 	%r2187, %r2186, 384, %r2185;
	add.s32 	%r2188, %r2187, %r3514;
	shl.b32 	%r2189, %r2188, 6;
	cvta.to.global.u64 	%rd98, %rd163;
	mul.wide.u32 	%rd99, %r2189, 4;
	add.s64 	%rd8, %rd98, %rd99;
	mul.hi.s32 	%r2190, %r781, 715827883;
	shr.u32 	%r2191, %r2190, 31;
	shr.s32 	%r2192, %r2190, 1;
	add.s32 	%r783, %r2192, %r2191;
	setp.lt.s32 	%p49, %r780, 12;
	@%p49 bra 	$L__BB0_468;
	max.s32 	%r784, %r783, 1;
	and.b32  	%r785, %r784, 3;
	setp.lt.u32 	%p50, %r780, 48;
	mov.b32 	%r3516, 0;
	@%p50 bra 	$L__BB0_464;
	and.b32  	%r786, %r784, 12;
	mov.b32 	%r3515, 0;
$L__BB0_462:
	mul.lo.s32 	%r788, %r3515, 768;
	mov.u32 	%r2195, %tid.y;
	shl.b32 	%r2196, %r2195, 5;
	mov.u32 	%r2197, %tid.x;
	add.s32 	%r2198, %r2196, %r2197;
	add.s32 	%r2199, %r788, %r2198;
	shl.b32 	%r2200, %r2199, 2;
	mov.u32 	%r2201, _ZZ11flashKernelP7__half2S0_S0_S0_S0_iiE2sK;
	add.s32 	%r2202, %r2201, %r2200;
	ld.shared.u32 	%r2203, [%r2202];
	mul.wide.u32 	%rd100, %r2199, 4;
	add.s64 	%rd101, %rd8, %rd100;
	st.global.u32 	[%rd101], %r2203;
	ld.shared.u32 	%r2204, [%r2202+3072];
	cvt.u64.u32 	%rd102, %r788;
	cvt.u64.u32 	%rd103, %r2198;
	add.s64 	%rd104, %rd102, %rd103;
	shl.b64 	%rd105, %rd104, 2;
	add.s64 	%rd106, %rd8, %rd105;
	st.global.u32 	[%rd106+3072], %r2204;
	ld.shared.u32 	%r2205, [%r2202+6144];
	st.global.u32 	[%rd106+6144], %r2205;
	ld.shared.u32 	%r2206, [%r2202+9216];
	st.global.u32 	[%rd106+9216], %r2206;
	add.s32 	%r3515, %r3515, 4;
	setp.ne.s32 	%p51, %r3515, %r786;
	@%p51 bra 	$L__BB0_462;
	add.s32 	%r3516, %r788, 3072;
$L__BB0_464:
	setp.eq.s32 	%p52, %r785, 0;
	@%p52 bra 	$L__BB0_468;
	mov.u32 	%r2207, %tid.y;
	shl.b32 	%r2208, %r2207, 5;
	mov.u32 	%r2209, %tid.x;
	add.s32 	%r2210, %r2208, %r2209;
	add.s32 	%r2211, %r3516, %r2210;
	shl.b32 	%r2212, %r2211, 2;
	mov.u32 	%r2213, _ZZ11flashKernelP7__half2S0_S0_S0_S0_iiE2sK;
	add.s32 	%r2214, %r2213, %r2212;
	ld.shared.u32 	%r2215, [%r2214];
	mul.wide.u32 	%rd107, %r2211, 4;
	add.s64 	%rd108, %rd8, %rd107;
	st.global.u32 	[%rd108], %r2215;
	setp.eq.s32 	%p53, %r785, 1;
	@%p53 bra 	$L__BB0_468;
	mov.u32 	%r2216, %tid.y;
	shl.b32 	%r2217, %r2216, 5;
	mov.u32 	%r2218, %tid.x;
	add.s32 	%r2219, %r2217, %r2218;
	add.s32 	%r2220, %r3516, %r2219;
	shl.b32 	%r2221, %r2220, 2;
	mov.u32 	%r2222, _ZZ11flashKernelP7__half2S0_S0_S0_S0_iiE2sK;
	add.s32 	%r2223, %r2222, %r2221;
	ld.shared.u32 	%r2224, [%r2223+3072];
	cvt.u64.u32 	%rd109, %r3516;
	cvt.u64.u32 	%rd110, %r2219;
	add.s64 	%rd111, %rd109, %rd110;
	shl.b64 	%rd112, %rd111, 2;
	add.s64 	%rd113, %rd8, %rd112;
	st.global.u32 	[%rd113+3072], %r2224;
	setp.eq.s32 	%p54, %r785, 2;
	@%p54 bra 	$L__BB0_468;
	mov.u32 	%r2227, %tid.x;
	add.s32 	%r2228, %r2217, %r2227;
	add.s32 	%r2229, %r3516, %r2228;
	shl.b32 	%r2230, %r2229, 2;
	mov.u32 	%r2231, _ZZ11flashKernelP7__half2S0_S0_S0_S0_iiE2sK;
	add.s32 	%r2232, %r2231, %r2230;
	ld.shared.u32 	%r2233, [%r2232+6144];
	cvt.u64.u32 	%rd114, %r3516;
	cvt.u64.u32 	%rd115, %r2228;
	add.s64 	%rd116, %rd114, %rd115;
	shl.b64 	%rd117, %rd116, 2;
	add.s64 	%rd118, %rd8, %rd117;
	st.global.u32 	[%rd118+6144], %r2233;
$L__BB0_468:
	shl.b32 	%r2234, %r781, 6;
	mul.hi.s32 	%r2235, %r2234, 715827883;
	shr.u32 	%r2236, %r2235, 31;
	shr.u32 	%r2237, %r2235, 7;
	add.s32 	%r2238, %r2237, %r2236;
	mul.lo.s32 	%r2239, %r2238, 768;
	sub.s32 	%r2240, %r2234, %r2239;
	mov.u32 	%r2241, %tid.y;
	shl.b32 	%r2242, %r2241, 5;
	mov.u32 	%r2243, %tid.x;
	add.s32 	%r2244, %r2242, %r2243;
	setp.ge.s32 	%p55, %r2244, %r2240;
	@%p55 bra 	$L__BB0_470;
	mad.lo.s32 	%r2249, %r783, 768, %r2244;
	shl.b32 	%r2250, %r2249, 2;
	mov.u32 	%r2251, _ZZ11flashKernelP7__half2S0_S0_S0_S0_iiE2sK;
	add.s32 	%r2252, %r2251, %r2250;
	ld.shared.u32 	%r2253, [%r2252];
	mul.wide.s32 	%rd119, %r2249, 4;
	add.s64 	%rd120, %rd8, %rd119;
	st.global.u32 	[%rd120], %r2253;
$L__BB0_470:
	bar.sync 	0;
	add.s32 	%r3514, %r3514, 96;
	setp.lt.s32 	%p56, %r3514, %r1;
	@%p56 bra 	$L__BB0_456;
$L__BB0_471:
	ret;

}


// ===== COMPILED SASS (sm_100) =====

	.target	sm_100

	.elftype	@"ET_EXEC"


//--------------------- .note.nv.tkinfo           --------------------------
	.section	.note.nv.tkinfo,"",@"SHT_NOTE"
	.sectionflags	@"SHF_NOTE_NV_TKINFO"
	.tkinfo
        /*0018*/ 	.word	0x00000002
        /*0030*/ 	.string	""
        /*0030*/ 	.string	"ptxas"
        /*0030*/ 	.string	"Cuda compilation tools, release 13.0, V13.0.88"
        /*0030*/ 	.string	"Build cuda_13.0.r13.0/compiler.36424714_0"
        /*0030*/ 	.string	"-arch sm_100 -m 64 "



//--------------------- .note.nv.cuinfo           --------------------------
	.section	.note.nv.cuinfo,"",@"SHT_NOTE"
	.sectionflags	@"SHF_NOTE_NV_CUINFO"
        /*0018*/ 	.short	0x0002
        /*001a*/ 	.short	0x0064
        /*001c*/ 	.short	0x0082
	.zero		2


//--------------------- .nv.info                  --------------------------
	.section	.nv.info,"",@"SHT_CUDA_INFO"
	.align	4


	//----- nvinfo : EIATTR_REGCOUNT
	.align		4
        /*0000*/ 	.byte	0x04, 0x2f
        /*0002*/ 	.short	(.L_1 - .L_0)
	.align		4
.L_0:
        /*0004*/ 	.word	index@(_Z11flashKernelP7__half2S0_S0_S0_S0_ii)
        /*0008*/ 	.word	0x00000050


	//----- nvinfo : EIATTR_FRAME_SIZE
	.align		4
.L_1:
        /*000c*/ 	.byte	0x04, 0x11
        /*000e*/ 	.short	(.L_3 - .L_2)
	.align		4
.L_2:
        /*0010*/ 	.word	index@(_Z11flashKernelP7__half2S0_S0_S0_S0_ii)
        /*0014*/ 	.word	0x00000100


	//----- nvinfo : EIATTR_MIN_STACK_SIZE
	.align		4
.L_3:
        /*0018*/ 	.byte	0x04, 0x12
        /*001a*/ 	.short	(.L_5 - .L_4)
	.align		4
.L_4:
        /*001c*/ 	.word	index@(_Z11flashKernelP7__half2S0_S0_S0_S0_ii)
        /*0020*/ 	.word	0x00000100
.L_5:


//--------------------- .nv.compat                --------------------------
	.section	.nv.compat,"",@"SHT_CUDA_COMPAT_INFO"
	.align	4
        /*0000*/ 	.byte	0x02, 0x09, 0x00, 0x00, 0x02, 0x02, 0x01, 0x00, 0x02, 0x05, 0x05, 0x00, 0x03, 0x07, 0x01, 0x01
        /*0010*/ 	.byte	0x02, 0x03, 0x00, 0x00, 0x02, 0x06, 0x01, 0x00, 0x04, 0x0b, 0x08, 0x00, 0x09, 0x00, 0x00, 0x00
        /*0020*/ 	.byte	0x00, 0x00, 0x00, 0x00


//--------------------- .nv.info._Z11flashKernelP7__half2S0_S0_S0_S0_ii --------------------------
	.section	.nv.info._Z11flashKernelP7__half2S0_S0_S0_S0_ii,"",@"SHT_CUDA_INFO"
	.sectionflags	@""
	.align	4


	//----- nvinfo : EIATTR_CUDA_API_VERSION
	.align		4
        /*0000*/ 	.byte	0x04, 0x37
        /*0002*/ 	.short	(.L_7 - .L_6)
.L_6:
        /*0004*/ 	.word	0x00000082


	//----- nvinfo : EIATTR_KPARAM_INFO
	.align		4
.L_7:
        /*0008*/ 	.byte	0x04, 0x17
        /*000a*/ 	.short	(.L_9 - .L_8)
.L_8:
        /*000c*/ 	.word	0x00000000
        /*0010*/ 	.short	0x0006
        /*0012*/ 	.short	0x002c
        /*0014*/ 	.byte	0x00, 0xf0, 0x11, 0x00


	//----- nvinfo : EIATTR_KPARAM_INFO
	.align		4
.L_9:
        /*0018*/ 	.byte	0x04, 0x17
        /*001a*/ 	.short	(.L_11 - .L_10)
.L_10:
        /*001c*/ 	.word	0x00000000
        /*0020*/ 	.short	0x0005
        /*0022*/ 	.short	0x0028
        /*0024*/ 	.byte	0x00, 0xf0, 0x11, 0x00


	//----- nvinfo : EIATTR_KPARAM_INFO
	.align		4
.L_11:
        /*0028*/ 	.byte	0x04, 0x17
        /*002a*/ 	.short	(.L_13 - .L_12)
.L_12:
        /*002c*/ 	.word	0x00000000
        /*0030*/ 	.short	0x0004
        /*0032*/ 	.short	0x0020
        /*0034*/ 	.byte	0x00, 0xf5, 0x21, 0x00


	//----- nvinfo : EIATTR_KPARAM_INFO
	.align		4
.L_13:
        /*0038*/ 	.byte	0x04, 0x17
        /*003a*/ 	.short	(.L_15 - .L_14)
.L_14:
        /*003c*/ 	.word	0x00000000
        /*0040*/ 	.short	0x0003
        /*0042*/ 	.short	0x0018
        /*0044*/ 	.byte	0x00, 0xf5, 0x21, 0x00


	//----- nvinfo : EIATTR_KPARAM_INFO
	.align		4
.L_15:
        /*0048*/ 	.byte	0x04, 0x17
        /*004a*/ 	.short	(.L_17 - .L_16)
.L_16:
        /*004c*/ 	.word	0x00000000
        /*0050*/ 	.short	0x0002
        /*0052*/ 	.short	0x0010
        /*0054*/ 	.byte	0x00, 0xf5, 0x21, 0x00


	//----- nvinfo : EIATTR_KPARAM_INFO
	.align		4
.L_17:
        /*0058*/ 	.byte	0x04, 0x17
        /*005a*/ 	.short	(.L_19 - .L_18)
.L_18:
        /*005c*/ 	.word	0x00000000
        /*0060*/ 	.short	0x0001
        /*0062*/ 	.short	0x0008
        /*0064*/ 	.byte	0x00, 0xf5, 0x21, 0x00


	//----- nvinfo : EIATTR_KPARAM_INFO
	.align		4
.L_19:
        /*0068*/ 	.byte	0x04, 0x17
        /*006a*/ 	.short	(.L_21 - .L_20)
.L_20:
        /*006c*/ 	.word	0x00000000
        /*0070*/ 	.short	0x0000
        /*0072*/ 	.short	0x0000
        /*0074*/ 	.byte	0x00, 0xf5, 0x21, 0x00


	//----- nvinfo : EIATTR_SPARSE_MMA_MASK
	.align		4
.L_21:
        /*0078*/ 	.byte	0x03, 0x50
        /*007a*/ 	.short	0x0000


	//----- nvinfo : EIATTR_MAXREG_COUNT
	.align		4
        /*007c*/ 	.byte	0x03, 0x1b
        /*007e*/ 	.short	0x0050


	//----- nvinfo : EIATTR_NUM_BARRIERS
	.align		4
        /*0080*/ 	.byte	0x02, 0x4c
        /*0082*/ 	.byte	0x01
	.zero		1


	//----- nvinfo : EIATTR_ANNOTATIONS
	.align		4
        /*0084*/ 	.byte	0x04, 0x55
        /*0086*/ 	.short	(.L_23 - .L_22)


	//   ....[0]....
.L_22:
        /*0088*/ 	.word	0x00000001
        /*008c*/ 	.byte	0xa0, 0x00, 0x00, 0x00, 0x01, 0x00, 0x00, 0x00, 0xb0, 0x00, 0x00, 0x00, 0x01, 0x00, 0x00, 0x00
        /* <DEDUP_REMOVED lines=137> */
        /*092c*/ 	.byte	0x50, 0xe5, 0x00, 0x00


	//----- nvinfo : EIATTR_MERCURY_ISA_VERSION
	.align		4
.L_23:
        /*0930*/ 	.byte	0x03, 0x5f
        /*0932*/ 	.short	0x0101


	//----- nvinfo : EIATTR_COOP_GROUP_MASK_REGIDS
	.align		4
        /*0934*/ 	.byte	0x04, 0x29
        /*0936*/ 	.short	(.L_25 - .L_24)


	//   ....[0]....
.L_24:
        /*0938*/ 	.word	0xffffffff


	//   ....[1]....
        /*093c*/ 	.word	0x05000049


	//   ....[2]....
        /*0940*/ 	.word	0xffffffff


	//   ....[3]....
        /*0944*/ 	.word	0xffffffff


	//   ....[4]....
        /*0948*/ 	.word	0xffffffff


	//   ....[5]....
        /*094c*/ 	.word	0x05000002


	//   ....[6]....
        /*0950*/ 	.word	0x05000002


	//   ....[7]....
        /*0954*/ 	.word	0x05000002


	//----- nvinfo : EIATTR_COOP_GROUP_INSTR_OFFSETS
	.align		4
.L_25:
        /*0958*/ 	.byte	0x04, 0x28
        /*095a*/ 	.short	(.L_27 - .L_26)


	//   ....[0]....
.L_26:
        /*095c*/ 	.word	0x00001290


	//   ....[1]....
        /*0960*/ 	.word	0x00003fc0


	//   ....[2]....
        /*0964*/ 	.word	0x000071c0


	//   ....[3]....
        /*0968*/ 	.word	0x0000c650


	//   ....[4]....
        /*096c*/ 	.word	0x0000d700


	//   ....[5]....
        /*0970*/ 	.word	0x0000e600


	//   ....[6]....
        /*0974*/ 	.word	0x0000e6c0


	//   ....[7]....
        /*0978*/ 	.word	0x0000e780


	//----- nvinfo : EIATTR_VRC_CTA_INIT_COUNT
	.align		4
.L_27:
        /*097c*/ 	.byte	0x02, 0x4a
	.zero		1
	.zero		1


	//----- nvinfo : EIATTR_EXIT_INSTR_OFFSETS
	.align		4
        /*0980*/ 	.byte	0x04, 0x1c
        /*0982*/ 	.short	(.L_29 - .L_28)


	//   ....[0]....
.L_28:
        /*0984*/ 	.word	0x000073f0


	//   ....[1]....
        /*0988*/ 	.word	0x0000d3e0


	//   ....[2]....
        /*098c*/ 	.word	0x0000d460


	//   ....[3]....
        /*0990*/ 	.word	0x0000e580


	//----- nvinfo : EIATTR_MAX_THREADS
	.align		4
.L_29:
        /*0994*/ 	.byte	0x04, 0x05
        /*0996*/ 	.short	(.L_31 - .L_30)
.L_30:
        /*0998*/ 	.word	0x00000300
        /*099c*/ 	.word	0x00000001
        /*09a0*/ 	.word	0x00000001


	//----- nvinfo : EIATTR_CRS_STACK_SIZE
	.align		4
.L_31:
        /*09a4*/ 	.byte	0x04, 0x1e
        /*09a6*/ 	.short	(.L_33 - .L_32)
.L_32:
        /*09a8*/ 	.word	0x00000000


	//----- nvinfo : EIATTR_CBANK_PARAM_SIZE
	.align		4
.L_33:
        /*09ac*/ 	.byte	0x03, 0x19
        /*09ae*/ 	.short	0x0030


	//----- nvinfo : EIATTR_PARAM_CBANK
	.align		4
        /*09b0*/ 	.byte	0x04, 0x0a
        /*09b2*/ 	.short	(.L_35 - .L_34)
	.align		4
.L_34:
        /*09b4*/ 	.word	index@(.nv.constant0._Z11flashKernelP7__half2S0_S0_S0_S0_ii)
        /*09b8*/ 	.short	0x0380
        /*09ba*/ 	.short	0x0030


	//----- nvinfo : EIATTR_SW_WAR
	.align		4
.L_35:
        /*09bc*/ 	.byte	0x04, 0x36
        /*09be*/ 	.short	(.L_37 - .L_36)
.L_36:
        /*09c0*/ 	.word	0x00000008
.L_37:


//--------------------- .nv.callgraph             --------------------------
	.section	.nv.callgraph,"",@"SHT_CUDA_CALLGRAPH"
	.align	4
	.sectionentsize	8
	.align		4
        /*0000*/ 	.word	0x00000000
	.align		4
        /*0004*/ 	.word	0xffffffff
	.align		4
        /*0008*/ 	.word	0x00000000
	.align		4
        /*000c*/ 	.word	0xfffffffe
	.align		4
        /*0010*/ 	.word	0x00000000
	.align		4
        /*0014*/ 	.word	0xfffffffd
	.align		4
        /*0018*/ 	.word	0x00000000
	.align		4
        /*001c*/ 	.word	0xfffffffc


//--------------------- .text._Z11flashKernelP7__half2S0_S0_S0_S0_ii --------------------------
	.section	.text._Z11flashKernelP7__half2S0_S0_S0_S0_ii,"ax",@progbits
	.align	128
        .global         _Z11flashKernelP7__half2S0_S0_S0_S0_ii
        .type           _Z11flashKernelP7__half2S0_S0_S0_S0_ii,@function
        .size           _Z11flashKernelP7__half2S0_S0_S0_S0_ii,(.L_x_105 - _Z11flashKernelP7__half2S0_S0_S0_S0_ii)
        .other          _Z11flashKernelP7__half2S0_S0_S0_S0_ii,@"STO_CUDA_ENTRY STV_DEFAULT"
_Z11flashKernelP7__half2S0_S0_S0_S0_ii:
.text._Z11flashKernelP7__half2S0_S0_S0_S0_ii:
[----:B------:R-:W0:Y:S08]  /*0000*/  LDC R1, c[0x0][0x37c] ;  /* 0x0000df00ff017b82 */ /* 0x000e300000000800 */
[----:B------:R-:W1:Y:S01]  /*0010*/  S2UR UR4, SR_CTAID.X ;  /* 0x00000000000479c3 */ /* 0x000e620000002500 */
[----:B------:R-:W1:Y:S01]  /*0020*/  LDCU UR5, c[0x0][0x3a8] ;  /* 0x00007500ff0577ac */ /* 0x000e620008000800 */
[----:B0-----:R-:W-:Y:S01]  /*0030*/  VIADD R1, R1, 0xffffff00 ;  /* 0xffffff0001017836 */ /* 0x001fe20000000000 */
[----:B------:R-:W0:Y:S01]  /*0040*/  LDCU.64 UR38, c[0x0][0x358] ;  /* 0x00006b00ff2677ac */ /* 0x000e220008000a00 */
[----:B-1----:R-:W-:-:S04]  /*0050*/  UIMAD UR4, UR4, -0x180, UR5 ;  /* 0xfffffe80040478a4 */ /* 0x002fc8000f8e0205 */
[----:B------:R-:W-:-:S04]  /*0060*/  UISETP.LT.AND UP0, UPT, UR4, 0x180, UPT ;  /* 0x000001800400788c */ /* 0x000fc8000bf01270 */
[----:B------:R-:W-:Y:S02]  /*0070*/  USEL UR71, UR4, 0x180, UP0 ;  /* 0x0000018004477887 */ /* 0x000fe40008000000 */
[----:B------:R-:W-:-:S09]  /*0080*/  UISETP.GE.AND UP0, UPT, UR4, 0x1, UPT ;  /* 0x000000010400788c */ /* 0x000fd2000bf06270 */
[----:B0-----:R-:W-:Y:S05]  /*0090*/  BRA.U !UP0, `(.L_x_0) ;  /* 0x00000011088c7547 */ /* 0x001fea000b800000 */
[----:B------:R0:W-:Y:S02]  /*00a0*/  STL [R1+0xc], RZ ;  /* 0x00000cff01007387 */ /* 0x0001e40000100800 */
.L_x_11:
[----:B------:R-:W2:Y:S02]  /*00b0*/  LDL R71, [R1+0xc] ;  /* 0x00000c0001477983 */ /* 0x000ea40000100800 */
[----:B--2---:R-:W-:-:S04]  /*00c0*/  IADD3 R2, PT, PT, -R71, UR71, RZ ;  /* 0x0000004747027c10 */ /* 0x004fc8000fffe1ff */
[C---:B-1----:R-:W-:Y:S02]  /*00d0*/  VIMNMX R0, PT, PT, R2.reuse, 0x60, PT ;  /* 0x0000006002007848 */ /* 0x042fe40003fe0100 */
[----:B------:R-:W-:-:S03]  /*00e0*/  ISETP.GE.AND P0, PT, R2, 0xc, PT ;  /* 0x0000000c0200780c */ /* 0x000fc60003f06270 */
[----:B------:R1:W-:Y:S10]  /*00f0*/  STL [R1+0x10], R0 ;  /* 0x0000100001007387 */ /* 0x0003f40000100800 */
[----:B01----:R-:W-:Y:S05]  /*0100*/  @!P0 BRA `(.L_x_1) ;  /* 0x0000000c00788947 */ /* 0x003fea0003800000 */
[----:B------:R-:W-:Y:S01]  /*0110*/  IMAD.HI.U32 R0, R0, -0x55555555, RZ ;  /* 0xaaaaaaab00007827 */ /* 0x000fe200078e00ff */
[----:B------:R-:W-:Y:S01]  /*0120*/  ISETP.GE.U32.AND P0, PT, R2, 0x30, PT ;  /* 0x000000300200780c */ /* 0x000fe20003f06070 */
[----:B------:R-:W-:-:S03]  /*0130*/  UMOV UR4, URZ ;  /* 0x000000ff00047c82 */ /* 0x000fc60008000000 */
[----:B------:R-:W-:-:S04]  /*0140*/  SHF.R.U32.HI R0, RZ, 0x3, R0 ;  /* 0x00000003ff007819 */ /* 0x000fc80000011600 */
[----:B------:R-:W-:-:S04]  /*0150*/  VIMNMX.U32 R0, PT, PT, R0, 0x1, !PT ;  /* 0x0000000100007848 */ /* 0x000fc80007fe0000 */
[----:B------:R-:W-:-:S05]  /*0160*/  LOP3.LUT R2, R0, 0x3, RZ, 0xc0, !PT ;  /* 0x0000000300027812 */ /* 0x000fca00078ec0ff */
[----:B------:R1:W-:Y:S01]  /*0170*/  STL [R1+0x14], R2 ;  /* 0x0000140201007387 */ /* 0x0003e20000100800 */
[----:B------:R-:W-:Y:S05]  /*0180*/  @!P0 BRA `(.L_x_2) ;  /* 0x0000000800dc8947 */ /* 0x000fea0003800000 */
[----:B------:R-:W-:Y:S01]  /*0190*/  LOP3.LUT R70, R0, 0xc, RZ, 0xc0, !PT ;  /* 0x0000000c00467812 */ /* 0x000fe200078ec0ff */
[----:B------:R-:W-:-:S03]  /*01a0*/  UMOV UR4, URZ ;  /* 0x000000ff00047c82 */ /* 0x000fc60008000000 */
[----:B------:R-:W-:Y:S01]  /*01b0*/  ISETP.GT.AND P0, PT, R70, RZ, PT ;  /* 0x000000ff4600720c */ /* 0x000fe20003f04270 */
[----:B------:R2:W-:-:S12]  /*01c0*/  STL [R1], R70 ;  /* 0x0000004601007387 */ /* 0x0005d80000100800 */
[----:B--2---:R-:W-:Y:S05]  /*01d0*/  @!P0 BRA `(.L_x_3) ;  /* 0x0000000800408947 */ /* 0x004fea0003800000 */
[----:B------:R-:W-:Y:S01]  /*01e0*/  VIADD R0, R70, -UR4 ;  /* 0x8000000446007c36 */ /* 0x000fe20008000000 */
[----:B------:R-:W-:-:S04]  /*01f0*/  PLOP3.LUT P0, PT, PT, PT, PT, 0x80, 0x8 ;  /* 0x000000000008781c */ /* 0x000fc80003f0f070 */
[----:B------:R-:W-:-:S13]  /*0200*/  ISETP.GT.AND P1, PT, R0, 0xc, PT ;  /* 0x0000000c0000780c */ /* 0x000fda0003f24270 */
[----:B------:R-:W-:Y:S05]  /*0210*/  @!P1 BRA `(.L_x_4) ;  /* 0x0000000400609947 */ /* 0x000fea0003800000 */
[----:B-1----:R-:W1:Y:S01]  /*0220*/  S2R R2, SR_CTAID.X ;  /* 0x0000000000027919 */ /* 0x002e620000002500 */
[----:B------:R-:W2:Y:S01]  /*0230*/  LDC.64 R68, c[0x0][0x380] ;  /* 0x0000e000ff447b82 */ /* 0x000ea20000000a00 */
[----:B------:R-:W-:Y:S01]  /*0240*/  PLOP3.LUT P0, PT, PT, PT, PT, 0x8, 0x80 ;  /* 0x000000000080781c */ /* 0x000fe20003f0e170 */
[----:B------:R-:W-:Y:S01]  /*0250*/  UMOV UR5, 0x400 ;  /* 0x0000040000057882 */ /* 0x000fe20000000000 */
[----:B------:R-:W3:Y:S01]  /*0260*/  S2R R0, SR_TID.Y ;  /* 0x0000000000007919 */ /* 0x000ee20000002200 */
[----:B------:R-:W3:Y:S04]  /*0270*/  S2R R3, SR_TID.X ;  /* 0x0000000000037919 */ /* 0x000ee80000002100 */
[----:B------:R-:W4:Y:S01]  /*0280*/  S2UR UR6, SR_CgaCtaId ;  /* 0x00000000000679c3 */ /* 0x000f220000008800 */
[----:B-1----:R-:W-:Y:S01]  /*0290*/  IMAD R2, R2, 0x180, R71 ;  /* 0x0000018002027824 */ /* 0x002fe200078e0247 */
[----:B----4-:R-:W-:-:S03]  /*02a0*/  ULEA UR6, UR6, UR5, 0x18 ;  /* 0x0000000506067291 */ /* 0x010fc6000f8ec0ff */
[----:B------:R-:W-:Y:S01]  /*02b0*/  IMAD.SHL.U32 R71, R2, 0x40, RZ ;  /* 0x0000004002477824 */ /* 0x000fe200078e00ff */
[----:B---3--:R-:W-:Y:S01]  /*02c0*/  LEA R2, R0, R3, 0x5 ;  /* 0x0000000300027211 */ /* 0x008fe200078e28ff */
[----:B------:R-:W-:Y:S02]  /*02d0*/  VIADD R0, R70, 0xfffffff4 ;  /* 0xfffffff446007836 */ /* 0x000fe40000000000 */
[----:B--2---:R-:W-:Y:S02]  /*02e0*/  IMAD.WIDE R68, R71, 0x4, R68 ;  /* 0x0000000447447825 */ /* 0x004fe400078e0244 */
[----:B------:R1:W-:Y:S04]  /*02f0*/  STL [R1+0x8], R2 ;  /* 0x0000080201007387 */ /* 0x0003e80000100800 */
[----:B------:R1:W-:Y:S02]  /*0300*/  STL [R1+0x4], R0 ;  /* 0x0000040001007387 */ /* 0x0003e40000100800 */
.L_x_5:
[----:B------:R-:W2:Y:S01]  /*0310*/  S2R R73, SR_TID.X ;  /* 0x0000000000497919 */ /* 0x000ea20000002100 */
[----:B------:R-:W-:Y:S01]  /*0320*/  UIMAD UR5, UR4, 0x300, URZ ;  /* 0x00000300040578a4 */ /* 0x000fe2000f8e02ff */
[----:B------:R-:W2:Y:S03]  /*0330*/  S2R R72, SR_TID.Y ;  /* 0x0000000000487919 */ /* 0x000ea60000002200 */
[----:B------:R-:W-:Y:S01]  /*0340*/  UIADD3 UR7, UPT, UPT, UR5, 0xc00, URZ ;  /* 0x00000c0005077890 */ /* 0x000fe2000fffe0ff */
[----:B--2---:R-:W-:-:S05]  /*0350*/  IMAD R72, R72, 0x20, R73 ;  /* 0x0000002048487824 */ /* 0x004fca00078e0249 */
[C---:B------:R-:W-:Y:S02]  /*0360*/  IADD3 R3, P1, PT, R72.reuse, UR5, RZ ;  /* 0x0000000548037c10 */ /* 0x040fe4000ff3e0ff */
[----:B-1----:R-:W-:-:S03]  /*0370*/  IADD3 R0, PT, PT, R72, UR5, RZ ;  /* 0x0000000548007c10 */ /* 0x002fc6000fffe0ff */
[----:B------:R-:W-:Y:S01]  /*0380*/  IMAD.X R2, RZ, RZ, RZ, P1 ;  /* 0x000000ffff027224 */ /* 0x000fe200008e06ff */
[----:B------:R-:W-:Y:S01]  /*0390*/  LEA R74, P1, R3, R68, 0x2 ;  /* 0x00000044034a7211 */ /* 0x000fe200078210ff */
[----:B------:R-:W-:-:S03]  /*03a0*/  IMAD.WIDE.U32 R70, R0, 0x4, R68 ;  /* 0x0000000400467825 */ /* 0x000fc600078e0044 */
[----:B------:R-:W-:-:S05]  /*03b0*/  LEA.HI.X R75, R3, R69, R2, 0x2, P1 ;  /* 0x00000045034b7211 */ /* 0x000fca00008f1402 */
[----:B------:R-:W2:Y:S04]  /*03c0*/  LDG.E.CONSTANT R2, desc[UR38][R74.64+0xc00] ;  /* 0x000c00264a027981 */ /* 0x000ea8000c1e9900 */
[----:B------:R-:W3:Y:S01]  /*03d0*/  LDG.E.CONSTANT R76, desc[UR38][R74.64+0x1800] ;  /* 0x001800264a4c7981 */ /* 0x000ee2000c1e9900 */
[----:B------:R-:W-:-:S03]  /*03e0*/  VIADD R3, R72, UR7 ;  /* 0x0000000748037c36 */ /* 0x000fc60008000000 */
[----:B------:R-:W4:Y:S04]  /*03f0*/  LDG.E.CONSTANT R74, desc[UR38][R74.64+0x2400] ;  /* 0x002400264a4a7981 */ /* 0x000f28000c1e9900 */
[----:B------:R1:W5:Y:S02]  /*0400*/  LDG.E.CONSTANT R75, desc[UR38][R70.64] ;  /* 0x00000026464b7981 */ /* 0x000364000c1e9900 */
[----:B-1----:R-:W-:-:S05]  /*0410*/  IADD3 R71, P1, PT, R72, UR7, RZ ;  /* 0x0000000748477c10 */ /* 0x002fca000ff3e0ff */
[----:B------:R-:W-:Y:S01]  /*0420*/  IMAD.X R72, RZ, RZ, RZ, P1 ;  /* 0x000000ffff487224 */ /* 0x000fe200008e06ff */
[----:B------:R-:W-:-:S04]  /*0430*/  LEA R70, P1, R71, R68, 0x2 ;  /* 0x0000004447467211 */ /* 0x000fc800078210ff */
[----:B------:R-:W-:Y:S01]  /*0440*/  LEA.HI.X R71, R71, R69, R72, 0x2, P1 ;  /* 0x0000004547477211 */ /* 0x000fe200008f1448 */
[----:B------:R-:W-:-:S04]  /*0450*/  IMAD.WIDE.U32 R72, R3, 0x4, R68 ;  /* 0x0000000403487825 */ /* 0x000fc800078e0044 */
[----:B------:R-:W5:Y:S04]  /*0460*/  LDG.E.CONSTANT R77, desc[UR38][R70.64+0xc00] ;  /* 0x000c0026464d7981 */ /* 0x000f68000c1e9900 */
[----:B------:R-:W5:Y:S04]  /*0470*/  LDG.E.CONSTANT R73, desc[UR38][R72.64] ;  /* 0x0000002648497981 */ /* 0x000f68000c1e9900 */
[----:B------:R1:W5:Y:S04]  /*0480*/  LDG.E.CONSTANT R72, desc[UR38][R70.64+0x1800] ;  /* 0x0018002646487981 */ /* 0x000368000c1e9900 */
[----:B------:R-:W5:Y:S04]  /*0490*/  LDG.E.CONSTANT R70, desc[UR38][R70.64+0x2400] ;  /* 0x0024002646467981 */ /* 0x000f68000c1e9900 */
[----:B------:R-:W5:Y:S01]  /*04a0*/  LDL R71, [R1+0x8] ;  /* 0x0000080001477983 */ /* 0x000f620000100800 */
[----:B------:R-:W-:Y:S01]  /*04b0*/  LEA R0, R0, UR6, 0x2 ;  /* 0x0000000600007c11 */ /* 0x000fe2000f8e10ff */
[----:B------:R-:W-:-:S02]  /*04c0*/  UIADD3 UR7, UPT, UPT, UR5, 0x1800, URZ ;  /* 0x0000180005077890 */ /* 0x000fc4000fffe0ff */
[----:B------:R-:W-:Y:S02]  /*04d0*/  UIADD3 UR5, UPT, UPT, UR5, 0x2400, URZ ;  /* 0x0000240005057890 */ /* 0x000fe4000fffe0ff */
[----:B--2---:R-:W-:Y:S04]  /*04e0*/  STS [R0+0xc00], R2 ;  /* 0x000c000200007388 */ /* 0x004fe80000000800 */
[----:B---3--:R2:W-:Y:S04]  /*04f0*/  STS [R0+0x1800], R76 ;  /* 0x0018004c00007388 */ /* 0x0085e80000000800 */
[----:B----4-:R-:W-:Y:S01]  /*0500*/  STS [R0+0x2400], R74 ;  /* 0x0024004a00007388 */ /* 0x010fe20000000800 */
[----:B--2---:R-:W-:-:S03]  /*0510*/  LEA R76, R3, UR6, 0x2 ;  /* 0x00000006034c7c11 */ /* 0x004fc6000f8e10ff */
[----:B-----5:R2:W-:Y:S04]  /*0520*/  STS [R0], R75 ;  /* 0x0000004b00007388 */ /* 0x0205e80000000800 */
[----:B------:R3:W-:Y:S04]  /*0530*/  STS [R76], R73 ;  /* 0x000000494c007388 */ /* 0x0007e80000000800 */
[----:B------:R-:W-:Y:S01]  /*0540*/  STS [R76+0xc00], R77 ;  /* 0x000c004d4c007388 */ /* 0x000fe20000000800 */
[----:B--2---:R-:W-:Y:S01]  /*0550*/  IADD3 R0, P1, PT, R71, UR7, RZ ;  /* 0x0000000747007c10 */ /* 0x004fe2000ff3e0ff */
[----:B---3--:R-:W-:-:S03]  /*0560*/  IMAD.MOV.U32 R73, RZ, RZ, R71 ;  /* 0x000000ffff497224 */ /* 0x008fc600078e0047 */
[----:B------:R-:W-:Y:S02]  /*0570*/  IADD3.X R2, PT, PT, RZ, RZ, RZ, P1, !PT ;  /* 0x000000ffff027210 */ /* 0x000fe40000ffe4ff */
[----:B------:R-:W-:-:S04]  /*0580*/  LEA R74, P1, R0, R68, 0x2 ;  /* 0x00000044004a7211 */ /* 0x000fc800078210ff */
[----:B------:R-:W-:Y:S01]  /*0590*/  LEA.HI.X R75, R0, R69, R2, 0x2, P1 ;  /* 0x00000045004b7211 */ /* 0x000fe200008f1402 */
[----:B------:R-:W-:Y:S01]  /*05a0*/  VIADD R0, R73, UR7 ;  /* 0x0000000749007c36 */ /* 0x000fe20008000000 */
[----:B------:R1:W-:Y:S04]  /*05b0*/  STS [R76+0x2400], R70 ;  /* 0x002400464c007388 */ /* 0x0003e80000000800 */
[----:B------:R-:W2:Y:S04]  /*05c0*/  LDG.E.CONSTANT R3, desc[UR38][R74.64+0xc00] ;  /* 0x000c00264a037981 */ /* 0x000ea8000c1e9900 */
[----:B------:R-:W3:Y:S01]  /*05d0*/  LDG.E.CONSTANT R2, desc[UR38][R74.64+0x1800] ;  /* 0x001800264a027981 */ /* 0x000ee2000c1e9900 */
[----:B-1----:R-:W-:-:S03]  /*05e0*/  IMAD.WIDE.U32 R70, R0, 0x4, R68 ;  /* 0x0000000400467825 */ /* 0x002fc600078e0044 */
[----:B------:R1:W-:Y:S04]  /*05f0*/  STS [R76+0x1800], R72 ;  /* 0x001800484c007388 */ /* 0x0003e80000000800 */
[----:B------:R-:W4:Y:S04]  /*0600*/  LDG.E.CONSTANT R74, desc[UR38][R74.64+0x2400] ;  /* 0x002400264a4a7981 */ /* 0x000f28000c1e9900 */
[----:B------:R5:W4:Y:S01]  /*0610*/  LDG.E.CONSTANT R75, desc[UR38][R70.64] ;  /* 0x00000026464b7981 */ /* 0x000b22000c1e9900 */
[C---:B-1----:R-:W-:Y:S01]  /*0620*/  VIADD R76, R73.reuse, UR5 ;  /* 0x00000005494c7c36 */ /* 0x042fe20008000000 */
[----:B-----5:R-:W-:-:S05]  /*0630*/  IADD3 R71, P1, PT, R73, UR5, RZ ;  /* 0x0000000549477c10 */ /* 0x020fca000ff3e0ff */
[----:B------:R-:W-:Y:S01]  /*0640*/  IMAD.X R72, RZ, RZ, RZ, P1 ;  /* 0x000000ffff487224 */ /* 0x000fe200008e06ff */
[----:B------:R-:W-:-:S04]  /*0650*/  LEA R70, P1, R71, R68, 0x2 ;  /* 0x0000004447467211 */ /* 0x000fc800078210ff */
[----:B------:R-:W-:Y:S01]  /*0660*/  LEA.HI.X R71, R71, R69, R72, 0x2, P1 ;  /* 0x0000004547477211 */ /* 0x000fe200008f1448 */
[----:B------:R-:W-:-:S04]  /*0670*/  IMAD.WIDE.U32 R72, R76, 0x4, R68 ;  /* 0x000000044c487825 */ /* 0x000fc800078e0044 */
[----:B------:R-:W5:Y:S04]  /*0680*/  LDG.E.CONSTANT R77, desc[UR38][R70.64+0x1800] ;  /* 0x00180026464d7981 */ /* 0x000f68000c1e9900 */
[----:B------:R-:W5:Y:S04]  /*0690*/  LDG.E.CONSTANT R72, desc[UR38][R72.64] ;  /* 0x0000002648487981 */ /* 0x000f68000c1e9900 */
[----:B------:R-:W5:Y:S04]  /*06a0*/  LDG.E.CONSTANT R73, desc[UR38][R70.64+0xc00] ;  /* 0x000c002646497981 */ /* 0x000f68000c1e9900 */
[----:B------:R-:W5:Y:S04]  /*06b0*/  LDG.E.CONSTANT R70, desc[UR38][R70.64+0x2400] ;  /* 0x0024002646467981 */ /* 0x000f68000c1e9900 */
[----:B------:R-:W5:Y:S01]  /*06c0*/  LDL R71, [R1+0x4] ;  /* 0x0000040001477983 */ /* 0x000f620000100800 */
[----:B------:R-:W-:-:S02]  /*06d0*/  LEA R0, R0, UR6, 0x2 ;  /* 0x0000000600007c11 */ /* 0x000fc4000f8e10ff */
[----:B------:R-:W-:Y:S01]  /*06e0*/  LEA R76, R76, UR6, 0x2 ;  /* 0x000000064c4c7c11 */ /* 0x000fe2000f8e10ff */
[----:B------:R-:W-:Y:S02]  /*06f0*/  UIADD3 UR4, UPT, UPT, UR4, 0x10, URZ ;  /* 0x0000001004047890 */ /* 0x000fe4000fffe0ff */
[----:B--2---:R2:W-:Y:S04]  /*0700*/  STS [R0+0xc00], R3 ;  /* 0x000c000300007388 */ /* 0x0045e80000000800 */
[----:B---3--:R2:W-:Y:S04]  /*0710*/  STS [R0+0x1800], R2 ;  /* 0x0018000200007388 */ /* 0x0085e80000000800 */
[----:B----4-:R2:W-:Y:S04]  /*0720*/  STS [R0+0x2400], R74 ;  /* 0x0024004a00007388 */ /* 0x0105e80000000800 */
[----:B------:R2:W-:Y:S04]  /*0730*/  STS [R0], R75 ;  /* 0x0000004b00007388 */ /* 0x0005e80000000800 */
[----:B-----5:R2:W-:Y:S04]  /*0740*/  STS [R76+0x1800], R77 ;  /* 0x0018004d4c007388 */ /* 0x0205e80000000800 */
[----:B------:R2:W-:Y:S04]  /*0750*/  STS [R76], R72 ;  /* 0x000000484c007388 */ /* 0x0005e80000000800 */
[----:B------:R2:W-:Y:S04]  /*0760*/  STS [R76+0xc00], R73 ;  /* 0x000c00494c007388 */ /* 0x0005e80000000800 */
[----:B------:R2:W-:Y:S01]  /*0770*/  STS [R76+0x2400], R70 ;  /* 0x002400464c007388 */ /* 0x0005e20000000800 */
[----:B------:R-:W-:-:S13]  /*0780*/  ISETP.LE.AND P1, PT, R71, UR4, PT ;  /* 0x0000000447007c0c */ /* 0x000fda000bf23270 */
[----:B--2---:R-:W-:Y:S05]  /*0790*/  @!P1 BRA `(.L_x_5) ;  /* 0xfffffff800dc9947 */ /* 0x004fea000383ffff */
.L_x_4:
[----:B------:R-:W2:Y:S02]  /*07a0*/  LDL R76, [R1] ;  /* 0x00000000014c7983 */ /* 0x000ea40000100800 */
[----:B--2---:R-:W-:-:S04]  /*07b0*/  IADD3 R0, PT, PT, R76, -UR4, RZ ;  /* 0x800000044c007c10 */ /* 0x004fc8000fffe0ff */
[----:B------:R-:W-:-:S13]  /*07c0*/  ISETP.GT.AND P1, PT, R0, 0x4, PT ;  /* 0x000000040000780c */ /* 0x000fda0003f24270 */
[----:B------:R-:W-:Y:S05]  /*07d0*/  @!P1 BRA `(.L_x_6) ;  /* 0x0000000000b89947 */ /* 0x000fea0003800000 */
[----:B------:R-:W2:Y:S01]  /*07e0*/  LDL R69, [R1+0xc] ;  /* 0x00000c0001457983 */ /* 0x000ea20000100800 */
[----:B-1----:R-:W1:Y:S01]  /*07f0*/  LDC.64 R2, c[0x0][0x380] ;  /* 0x0000e000ff027b82 */ /* 0x002e620000000a00 */
[----:B------:R-:W-:Y:S01]  /*0800*/  UIMAD UR5, UR4, 0x300, URZ ;  /* 0x00000300040578a4 */ /* 0x000fe2000f8e02ff */
[----:B------:R-:W2:Y:S01]  /*0810*/  S2R R68, SR_CTAID.X ;  /* 0x0000000000447919 */ /* 0x000ea20000002500 */
[----:B------:R-:W3:Y:S01]  /*0820*/  S2R R71, SR_TID.Y ;  /* 0x0000000000477919 */ /* 0x000ee20000002200 */
[----:B------:R-:W3:Y:S02]  /*0830*/  S2R R0, SR_TID.X ;  /* 0x0000000000007919 */ /* 0x000ee40000002100 */
[----:B---3--:R-:W-:Y:S02]  /*0840*/  IMAD R71, R71, 0x20, R0 ;  /* 0x0000002047477824 */ /* 0x008fe400078e0200 */
[----:B--2---:R-:W-:-:S03]  /*0850*/  IMAD R68, R68, 0x180, R69 ;  /* 0x0000018044447824 */ /* 0x004fc600078e0245 */
[----:B------:R-:W-:Y:S01]  /*0860*/  IADD3 R69, P0, PT, R71, UR5, RZ ;  /* 0x0000000547457c10 */ /* 0x000fe2000ff1e0ff */
[----:B------:R-:W-:-:S04]  /*0870*/  IMAD.SHL.U32 R73, R68, 0x40, RZ ;  /* 0x0000004044497824 */ /* 0x000fc800078e00ff */
[----:B------:R-:W-:Y:S02]  /*0880*/  IMAD.X R0, RZ, RZ, RZ, P0 ;  /* 0x000000ffff007224 */ /* 0x000fe400000e06ff */
[----:B-1----:R-:W-:-:S03]  /*0890*/  IMAD.WIDE R2, R73, 0x4, R2 ;  /* 0x0000000449027825 */ /* 0x002fc600078e0202 */
[----:B------:R-:W-:-:S04]  /*08a0*/  LEA R68, P0, R69, R2, 0x2 ;  /* 0x0000000245447211 */ /* 0x000fc800078010ff */
[----:B------:R-:W-:Y:S02]  /*08b0*/  LEA.HI.X R69, R69, R3, R0, 0x2, P0 ;  /* 0x0000000345457211 */ /* 0x000fe400000f1400 */
[C---:B------:R-:W-:Y:S01]  /*08c0*/  IADD3 R0, PT, PT, R71.reuse, UR5, RZ ;  /* 0x0000000547007c10 */ /* 0x040fe2000fffe0ff */
[----:B------:R-:W-:Y:S02]  /*08d0*/  UIADD3 UR5, UPT, UPT, UR5, 0xc00, URZ ;  /* 0x00000c0005057890 */ /* 0x000fe4000fffe0ff */
[----:B------:R-:W2:Y:S04]  /*08e0*/  LDG.E.CONSTANT R75, desc[UR38][R68.64+0xc00] ;  /* 0x000c0026444b7981 */ /* 0x000ea8000c1e9900 */
[----:B------:R-:W3:Y:S01]  /*08f0*/  LDG.E.CONSTANT R74, desc[UR38][R68.64+0x1800] ;  /* 0x00180026444a7981 */ /* 0x000ee2000c1e9900 */
[----:B------:R-:W-:-:S03]  /*0900*/  VIADD R70, R71, UR5 ;  /* 0x0000000547467c36 */ /* 0x000fc60008000000 */
[----:B------:R1:W4:Y:S01]  /*0910*/  LDG.E.CONSTANT R73, desc[UR38][R68.64+0x2400] ;  /* 0x0024002644497981 */ /* 0x000322000c1e9900 */
[----:B------:R-:W-:Y:S01]  /*0920*/  IADD3 R71, P0, PT, R71, UR5, RZ ;  /* 0x0000000547477c10 */ /* 0x000fe2000ff1e0ff */
[----:B-1----:R-:W-:-:S05]  /*0930*/  IMAD.WIDE.U32 R68, R0, 0x4, R2 ;  /* 0x0000000400447825 */ /* 0x002fca00078e0002 */
[----:B------:R1:W5:Y:S02]  /*0940*/  LDG.E.CONSTANT R72, desc[UR38][R68.64] ;  /* 0x0000002644487981 */ /* 0x000364000c1e9900 */
[----:B-1----:R-:W-:-:S06]  /*0950*/  IMAD.WIDE.U32 R68, R70, 0x4, R2 ;  /* 0x0000000446447825 */ /* 0x002fcc00078e0002 */
[----:B------:R1:W5:Y:S02]  /*0960*/  LDG.E.CONSTANT R68, desc[UR38][R68.64] ;  /* 0x0000002644447981 */ /* 0x000364000c1e9900 */
[----:B-1----:R-:W-:Y:S01]  /*0970*/  IMAD.X R69, RZ, RZ, RZ, P0 ;  /* 0x000000ffff457224 */ /* 0x002fe200000e06ff */
[----:B------:R-:W-:-:S04]  /*0980*/  LEA R2, P0, R71, R2, 0x2 ;  /* 0x0000000247027211 */ /* 0x000fc800078010ff */
[----:B------:R-:W-:-:S05]  /*0990*/  LEA.HI.X R3, R71, R3, R69, 0x2, P0 ;  /* 0x0000000347037211 */ /* 0x000fca00000f1445 */
[----:B------:R-:W5:Y:S04]  /*09a0*/  LDG.E.CONSTANT R69, desc[UR38][R2.64+0xc00] ;  /* 0x000c002602457981 */ /* 0x000f68000c1e9900 */
[----:B------:R-:W5:Y:S04]  /*09b0*/  LDG.E.CONSTANT R71, desc[UR38][R2.64+0x1800] ;  /* 0x0018002602477981 */ /* 0x000f68000c1e9900 */
[----:B------:R-:W5:Y:S01]  /*09c0*/  LDG.E.CONSTANT R2, desc[UR38][R2.64+0x2400] ;  /* 0x0024002602027981 */ /* 0x000f62000c1e9900 */
[----:B------:R-:W1:Y:S01]  /*09d0*/  S2UR UR7, SR_CgaCtaId ;  /* 0x00000000000779c3 */ /* 0x000e620000008800 */
[----:B------:R-:W-:Y:S01]  /*09e0*/  UMOV UR6, 0x400 ;  /* 0x0000040000067882 */ /* 0x000fe20000000000 */
[----:B------:R-:W-:Y:S01]  /*09f0*/  PLOP3.LUT P0, PT, PT, PT, PT, 0x8, 0x80 ;  /* 0x000000000080781c */ /* 0x000fe20003f0e170 */
[----:B------:R-:W-:-:S02]  /*0a00*/  UIADD3 UR4, UPT, UPT, UR4, 0x8, URZ ;  /* 0x0000000804047890 */ /* 0x000fc4000fffe0ff */
[----:B-1----:R-:W-:-:S06]  /*0a10*/  ULEA UR6, UR7, UR6, 0x18 ;  /* 0x0000000607067291 */ /* 0x002fcc000f8ec0ff */
[----:B------:R-:W-:Y:S02]  /*0a20*/  LEA R0, R0, UR6, 0x2 ;  /* 0x0000000600007c11 */ /* 0x000fe4000f8e10ff */
[----:B------:R-:W-:-:S03]  /*0a30*/  LEA R70, R70, UR6, 0x2 ;  /* 0x0000000646467c11 */ /* 0x000fc6000f8e10ff */
[----:B--2---:R2:W-:Y:S04]  /*0a40*/  STS [R0+0xc00], R75 ;  /* 0x000c004b00007388 */ /* 0x0045e80000000800 */
[----:B---3--:R2:W-:Y:S04]  /*0a50*/  STS [R0+0x1800], R74 ;  /* 0x0018004a00007388 */ /* 0x0085e80000000800 */
[----:B----4-:R2:W-:Y:S04]  /*0a60*/  STS [R0+0x2400], R73 ;  /* 0x0024004900007388 */ /* 0x0105e80000000800 */
[----:B-----5:R2:W-:Y:S04]  /*0a70*/  STS [R0], R72 ;  /* 0x0000004800007388 */ /* 0x0205e80000000800 */
[----:B------:R2:W-:Y:S04]  /*0a80*/  STS [R70], R68 ;  /* 0x0000004446007388 */ /* 0x0005e80000000800 */
[----:B------:R2:W-:Y:S04]  /*0a90*/  STS [R70+0xc00], R69 ;  /* 0x000c004546007388 */ /* 0x0005e80000000800 */
[----:B------:R2:W-:Y:S04]  /*0aa0*/  STS [R70+0x1800], R71 ;  /* 0x0018004746007388 */ /* 0x0005e80000000800 */
[----:B------:R2:W-:Y:S02]  /*0ab0*/  STS [R70+0x2400], R2 ;  /* 0x0024000246007388 */ /* 0x0005e40000000800 */
.L_x_6:
[----:B------:R-:W-:-:S13]  /*0ac0*/  ISETP.NE.OR P0, PT, R76, UR4, P0 ;  /* 0x000000044c007c0c */ /* 0x000fda0008705670 */
[----:B------:R-:W-:Y:S05]  /*0ad0*/  @!P0 BRA `(.L_x_7) ;  /* 0x0000000000848947 */ /* 0x000fea0003800000 */
.L_x_3:
[----:B--2---:R-:W2:Y:S01]  /*0ae0*/  LDL R70, [R1+0xc] ;  /* 0x00000c0001467983 */ /* 0x004ea20000100800 */
[----:B-1----:R-:W1:Y:S01]  /*0af0*/  LDC.64 R2, c[0x0][0x380] ;  /* 0x0000e000ff027b82 */ /* 0x002e620000000a00 */
[----:B------:R-:W-:Y:S01]  /*0b00*/  UMOV UR5, 0x400 ;  /* 0x0000040000057882 */ /* 0x000fe20000000000 */
[----:B------:R-:W2:Y:S01]  /*0b10*/  S2R R68, SR_CTAID.X ;  /* 0x0000000000447919 */ /* 0x000ea20000002500 */
[----:B------:R-:W3:Y:S05]  /*0b20*/  S2R R0, SR_TID.Y ;  /* 0x0000000000007919 */ /* 0x000eea0000002200 */
[----:B------:R-:W4:Y:S01]  /*0b30*/  S2UR UR6, SR_CgaCtaId ;  /* 0x00000000000679c3 */ /* 0x000f220000008800 */
[----:B------:R-:W3:Y:S01]  /*0b40*/  S2R R69, SR_TID.X ;  /* 0x0000000000457919 */ /* 0x000ee20000002100 */
[----:B----4-:R-:W-:Y:S01]  /*0b50*/  ULEA UR5, UR6, UR5, 0x18 ;  /* 0x0000000506057291 */ /* 0x010fe2000f8ec0ff */
[----:B---3--:R-:W-:Y:S01]  /*0b60*/  LEA R0, R0, R69, 0x5 ;  /* 0x0000004500007211 */ /* 0x008fe200078e28ff */
[----:B--2---:R-:W-:-:S04]  /*0b70*/  IMAD R68, R68, 0x180, R70 ;  /* 0x0000018044447824 */ /* 0x004fc800078e0246 */
[----:B------:R-:W-:-:S04]  /*0b80*/  IMAD.SHL.U32 R71, R68, 0x40, RZ ;  /* 0x0000004044477824 */ /* 0x000fc800078e00ff */
[----:B-1----:R-:W-:-:S07]  /*0b90*/  IMAD.WIDE R2, R71, 0x4, R2 ;  /* 0x0000000447027825 */ /* 0x002fce00078e0202 */
.L_x_8:
[----:B------:R-:W-:Y:S01]  /*0ba0*/  UIMAD UR6, UR4, 0x300, URZ ;  /* 0x00000300040678a4 */ /* 0x000fe2000f8e02ff */
[----:B------:R-:W2:Y:S05]  /*0bb0*/  LDL R74, [R1] ;  /* 0x00000000014a7983 */ /* 0x000eaa0000100800 */
[C---:B------:R-:W-:Y:S01]  /*0bc0*/  IADD3 R71, P0, PT, R0.reuse, UR6, RZ ;  /* 0x0000000600477c10 */ /* 0x040fe2000ff1e0ff */
[----:B-1----:R-:W-:-:S04]  /*0bd0*/  VIADD R73, R0, UR6 ;  /* 0x0000000600497c36 */ /* 0x002fc80008000000 */
[----:B------:R-:W-:Y:S01]  /*0be0*/  IMAD.X R72, RZ, RZ, RZ, P0 ;  /* 0x000000ffff487224 */ /* 0x000fe200000e06ff */
[----:B------:R-:W-:Y:S01]  /*0bf0*/  LEA R70, P0, R71, R2, 0x2 ;  /* 0x0000000247467211 */ /* 0x000fe200078010ff */
[----:B------:R-:W-:-:S03]  /*0c00*/  IMAD.WIDE.U32 R68, R73, 0x4, R2 ;  /* 0x0000000449447825 */ /* 0x000fc600078e0002 */
[----:B------:R-:W-:Y:S02]  /*0c10*/  LEA.HI.X R71, R71, R3, R72, 0x2, P0 ;  /* 0x0000000347477211 */ /* 0x000fe400000f1448 */
[----:B------:R-:W-:Y:S01]  /*0c20*/  LEA R72, R73, UR5, 0x2 ;  /* 0x0000000549487c11 */ /* 0x000fe2000f8e10ff */
[----:B------:R-:W3:Y:S04]  /*0c30*/  LDG.E.CONSTANT R69, desc[UR38][R68.64] ;  /* 0x0000002644457981 */ /* 0x000ee8000c1e9900 */
[----:B------:R-:W4:Y:S04]  /*0c40*/  LDG.E.CONSTANT R73, desc[UR38][R70.64+0xc00] ;  /* 0x000c002646497981 */ /* 0x000f28000c1e9900 */
[----:B------:R-:W5:Y:S04]  /*0c50*/  LDG.E.CONSTANT R75, desc[UR38][R70.64+0x1800] ;  /* 0x00180026464b7981 */ /* 0x000f68000c1e9900 */
[----:B------:R-:W5:Y:S01]  /*0c60*/  LDG.E.CONSTANT R77, desc[UR38][R70.64+0x2400] ;  /* 0x00240026464d7981 */ /* 0x000f62000c1e9900 */
[----:B------:R-:W-:-:S06]  /*0c70*/  UIADD3 UR4, UPT, UPT, UR4, 0x4, URZ ;  /* 0x0000000404047890 */ /* 0x000fcc000fffe0ff */
[----:B--2---:R-:W-:Y:S01]  /*0c80*/  ISETP.NE.AND P0, PT, R74, UR4, PT ;  /* 0x000000044a007c0c */ /* 0x004fe2000bf05270 */
[----:B---3--:R1:W-:Y:S04]  /*0c90*/  STS [R72], R69 ;  /* 0x0000004548007388 */ /* 0x0083e80000000800 */
[----:B----4-:R1:W-:Y:S04]  /*0ca0*/  STS [R72+0xc00], R73 ;  /* 0x000c004948007388 */ /* 0x0103e80000000800 */
[----:B-----5:R1:W-:Y:S04]  /*0cb0*/  STS [R72+0x1800], R75 ;  /* 0x0018004b48007388 */ /* 0x0203e80000000800 */
[----:B------:R1:W-:Y:S01]  /*0cc0*/  STS [R72+0x2400], R77 ;  /* 0x0024004d48007388 */ /* 0x0003e20000000800 */
[----:B------:R-:W-:Y:S05]  /*0cd0*/  @P0 BRA `(.L_x_8) ;  /* 0xfffffffc00b00947 */ /* 0x000fea000383ffff */
[----:B------:R-:W-:-:S05]  /*0ce0*/  UMOV UR5, UR6 ;  /* 0x0000000600057c82 */ /* 0x000fca0008000000 */
.L_x_7:
[----:B------:R-:W-:-:S12]  /*0cf0*/  UIADD3 UR4, UPT, UPT, UR5, 0xc00, URZ ;  /* 0x00000c0005047890 */ /* 0x000fd8000fffe0ff */
.L_x_2:
[----:B-12---:R-:W2:Y:S02]  /*0d00*/  LDL R72, [R1+0x14] ;  /* 0x0000140001487983 */ /* 0x006ea40000100800 */
[----:B--2---:R-:W-:-:S13]  /*0d10*/  ISETP.NE.AND P0, PT, R72, RZ, PT ;  /* 0x000000ff4800720c */ /* 0x004fda0003f05270 */
[----:B------:R-:W-:Y:S05]  /*0d20*/  @!P0 BRA `(.L_x_1) ;  /* 0x0000000000708947 */ /* 0x000fea0003800000 */
[----:B------:R-:W2:Y:S01]  /*0d30*/  LDL R69, [R1+0xc] ;  /* 0x00000c0001457983 */ /* 0x000ea20000100800 */
[----:B------:R-:W1:Y:S01]  /*0d40*/  LDC.64 R2, c[0x0][0x380] ;  /* 0x0000e000ff027b82 */ /* 0x000e620000000a00 */
[----:B------:R-:W2:Y:S01]  /*0d50*/  S2R R0, SR_CTAID.X ;  /* 0x0000000000007919 */ /* 0x000ea20000002500 */
[----:B------:R-:W3:Y:S01]  /*0d60*/  S2R R68, SR_TID.Y ;  /* 0x0000000000447919 */ /* 0x000ee20000002200 */
[----:B------:R-:W3:Y:S02]  /*0d70*/  S2R R71, SR_TID.X ;  /* 0x0000000000477919 */ /* 0x000ee40000002100 */
[----:B---3--:R-:W-:Y:S01]  /*0d80*/  LEA R68, R68, R71, 0x5 ;  /* 0x0000004744447211 */ /* 0x008fe200078e28ff */
[----:B--2---:R-:W-:-:S04]  /*0d90*/  IMAD R0, R0, 0x180, R69 ;  /* 0x0000018000007824 */ /* 0x004fc800078e0245 */
[----:B------:R-:W-:-:S04]  /*0da0*/  IMAD.SHL.U32 R69, R0, 0x40, RZ ;  /* 0x0000004000457824 */ /* 0x000fc800078e00ff */
[----:B-1----:R-:W-:-:S04]  /*0db0*/  IMAD.WIDE R2, R69, 0x4, R2 ;  /* 0x0000000445027825 */ /* 0x002fc800078e0202 */
[----:B------:R-:W-:-:S04]  /*0dc0*/  VIADD R69, R68, UR4 ;  /* 0x0000000444457c36 */ /* 0x000fc80008000000 */
[----:B------:R-:W-:-:S06]  /*0dd0*/  IMAD.WIDE.U32 R70, R69, 0x4, R2 ;  /* 0x0000000445467825 */ /* 0x000fcc00078e0002 */
[----:B------:R-:W2:Y:S01]  /*0de0*/  LDG.E.CONSTANT R71, desc[UR38][R70.64] ;  /* 0x0000002646477981 */ /* 0x000ea2000c1e9900 */
[----:B------:R-:W1:Y:S01]  /*0df0*/  S2UR UR7, SR_CgaCtaId ;  /* 0x00000000000779c3 */ /* 0x000e620000008800 */
[----:B------:R-:W-:Y:S01]  /*0e00*/  UMOV UR6, 0x400 ;  /* 0x0000040000067882 */ /* 0x000fe20000000000 */
[----:B------:R-:W-:Y:S01]  /*0e10*/  ISETP.NE.AND P0, PT, R72, 0x1, PT ;  /* 0x000000014800780c */ /* 0x000fe20003f05270 */
[----:B-1----:R-:W-:-:S06]  /*0e20*/  ULEA UR6, UR7, UR6, 0x18 ;  /* 0x0000000607067291 */ /* 0x002fcc000f8ec0ff */
[----:B------:R-:W-:-:S05]  /*0e30*/  LEA R0, R69, UR6, 0x2 ;  /* 0x0000000645007c11 */ /* 0x000fca000f8e10ff */
[----:B--2---:R1:W-:Y:S01]  /*0e40*/  STS [R0], R71 ;  /* 0x0000004700007388 */ /* 0x0043e20000000800 */
[----:B------:R-:W-:Y:S05]  /*0e50*/  @!P0 BRA `(.L_x_1) ;  /* 0x0000000000248947 */ /* 0x000fea0003800000 */
[----:B------:R-:W-:Y:S02]  /*0e60*/  IADD3 R69, P1, PT, R68, UR4, RZ ;  /* 0x0000000444457c10 */ /* 0x000fe4000ff3e0ff */
[----:B------:R-:W-:-:S03]  /*0e70*/  ISETP.NE.AND P0, PT, R72, 0x2, PT ;  /* 0x000000024800780c */ /* 0x000fc60003f05270 */
[----:B------:R-:W-:Y:S01]  /*0e80*/  IMAD.X R68, RZ, RZ, RZ, P1 ;  /* 0x000000ffff447224 */ /* 0x000fe200008e06ff */
[----:B------:R-:W-:-:S04]  /*0e90*/  LEA R2, P1, R69, R2, 0x2 ;  /* 0x0000000245027211 */ /* 0x000fc800078210ff */
[----:B------:R-:W-:-:S05]  /*0ea0*/  LEA.HI.X R3, R69, R3, R68, 0x2, P1 ;  /* 0x0000000345037211 */ /* 0x000fca00008f1444 */
[----:B------:R-:W2:Y:S04]  /*0eb0*/  LDG.E.CONSTANT R69, desc[UR38][R2.64+0xc00] ;  /* 0x000c002602457981 */ /* 0x000ea8000c1e9900 */
[----:B-1----:R-:W3:Y:S04]  /*0ec0*/  @P0 LDG.E.CONSTANT R71, desc[UR38][R2.64+0x1800] ;  /* 0x0018002602470981 */ /* 0x002ee8000c1e9900 */
[----:B--2---:R2:W-:Y:S04]  /*0ed0*/  STS [R0+0xc00], R69 ;  /* 0x000c004500007388 */ /* 0x0045e80000000800 */
[----:B---3--:R2:W-:Y:S02]  /*0ee0*/  @P0 STS [R0+0x1800], R71 ;  /* 0x0018004700000388 */ /* 0x0085e40000000800 */
.L_x_1:
[----:B-12---:R-:W2:Y:S04]  /*0ef0*/  LDL R0, [R1+0xc] ;  /* 0x00000c0001007983 */ /* 0x006ea80000100800 */
[----:B------:R-:W3:Y:S01]  /*0f00*/  LDL.LU R74, [R1+0x10] ;  /* 0x00001000014a7983 */ /* 0x000ee20000300800 */
[----:B------:R-:W1:Y:S01]  /*0f10*/  S2R R73, SR_TID.Y ;  /* 0x0000000000497919 */ /* 0x000e620000002200 */
[----:B--2---:R-:W-:Y:S02]  /*0f20*/  IMAD.MOV.U32 R72, RZ, RZ, R0 ;  /* 0x000000ffff487224 */ /* 0x004fe400078e0000 */
[----:B------:R-:W1:Y:S01]  /*0f30*/  S2R R0, SR_TID.X ;  /* 0x0000000000007919 */ /* 0x000e620000002100 */
[----:B---3--:R-:W-:-:S05]  /*0f40*/  SHF.L.U32 R69, R74, 0x6, RZ ;  /* 0x000000064a457819 */ /* 0x008fca00000006ff */
[----:B------:R-:W-:-:S05]  /*0f50*/  IMAD.HI R2, R69, 0x2aaaaaab, RZ ;  /* 0x2aaaaaab45027827 */ /* 0x000fca00078e02ff */
[----:B------:R-:W-:-:S04]  /*0f60*/  SHF.R.U32.HI R3, RZ, 0x1f, R2 ;  /* 0x0000001fff037819 */ /* 0x000fc80000011602 */
[----:B------:R-:W-:-:S05]  /*0f70*/  LEA.HI R2, R2, R3, RZ, 0x19 ;  /* 0x0000000302027211 */ /* 0x000fca00078fc8ff */
[----:B------:R-:W-:Y:S02]  /*0f80*/  IMAD R71, R2, -0x300, R69 ;  /* 0xfffffd0002477824 */ /* 0x000fe400078e0245 */
[----:B-1----:R-:W-:-:S05]  /*0f90*/  IMAD R68, R73, 0x20, R0 ;  /* 0x0000002049447824 */ /* 0x002fca00078e0200 */
[----:B------:R-:W-:-:S13]  /*0fa0*/  ISETP.GE.AND P0, PT, R68, R71, PT ;  /* 0x000000474400720c */ /* 0x000fda0003f06270 */
[----:B------:R-:W1:Y:S01]  /*0fb0*/  @!P0 S2R R70, SR_CTAID.X ;  /* 0x0000000000468919 */ /* 0x000e620000002500 */
[----:B------:R-:W2:Y:S01]  /*0fc0*/  @!P0 LDC.64 R2, c[0x0][0x380] ;  /* 0x0000e000ff028b82 */ /* 0x000ea20000000a00 */
[----:B------:R-:W-:Y:S01]  /*0fd0*/  @!P0 IADD3 R69, PT, PT, R68, R69, -R71 ;  /* 0x0000004544458210 */ /* 0x000fe20007ffe847 */
[----:B-1----:R-:W-:-:S04]  /*0fe0*/  @!P0 IMAD R70, R70, 0x180, R72 ;  /* 0x0000018046468824 */ /* 0x002fc800078e0248 */
[----:B------:R-:W-:-:S04]  /*0ff0*/  @!P0 IMAD.SHL.U32 R73, R70, 0x40, RZ ;  /* 0x0000004046498824 */ /* 0x000fc800078e00ff */
[----:B--2---:R-:W-:-:S04]  /*1000*/  @!P0 IMAD.WIDE R2, R73, 0x4, R2 ;  /* 0x0000000449028825 */ /* 0x004fc800078e0202 */
[----:B------:R-:W-:-:S06]  /*1010*/  @!P0 IMAD.WIDE R2, R69, 0x4, R2 ;  /* 0x0000000445028825 */ /* 0x000fcc00078e0202 */
[----:B------:R-:W2:Y:S01]  /*1020*/  @!P0 LDG.E.CONSTANT R2, desc[UR38][R2.64] ;  /* 0x0000002602028981 */ /* 0x000ea2000c1e9900 */
[----:B------:R-:W-:Y:S01]  /*1030*/  @!P0 MOV R70, 0x400 ;  /* 0x0000040000468802 */ /* 0x000fe20000000f00 */
[----:B------:R-:W-:Y:S01]  /*1040*/  BSSY.RECONVERGENT B0, `(.L_x_9) ;  /* 0x0000023000007945 */ /* 0x000fe20003800200 */
[----:B------:R-:W-:Y:S01]  /*1050*/  LOP3.LUT R68, R68, 0xffff, RZ, 0xc0, !PT ;  /* 0x0000ffff44447812 */ /* 0x000fe200078ec0ff */
[----:B------:R-:W1:Y:S01]  /*1060*/  @!P0 S2R R71, SR_CgaCtaId ;  /* 0x0000000000478919 */ /* 0x000e620000008800 */
[----:B------:R-:W-:Y:S02]  /*1070*/  LOP3.LUT R0, R0, 0x1, RZ, 0xc0, !PT ;  /* 0x0000000100007812 */ /* 0x000fe400078ec0ff */
[----:B------:R-:W-:-:S04]  /*1080*/  SHF.R.U32.HI R68, RZ, 0x1, R68 ;  /* 0x00000001ff447819 */ /* 0x000fc80000011644 */
[----:B------:R-:W-:Y:S02]  /*1090*/  LOP3.LUT R68, R68, 0xffff, RZ, 0xc0, !PT ;  /* 0x0000ffff44447812 */ /* 0x000fe400078ec0ff */
[----:B-1----:R-:W-:-:S05]  /*10a0*/  @!P0 LEA R70, R71, R70, 0x18 ;  /* 0x0000004647468211 */ /* 0x002fca00078ec0ff */
[----:B------:R-:W-:-:S05]  /*10b0*/  @!P0 IMAD R69, R69, 0x4, R70 ;  /* 0x0000000445458824 */ /* 0x000fca00078e0246 */
[----:B--2---:R1:W-:Y:S01]  /*10c0*/  @!P0 STS [R69], R2 ;  /* 0x0000000245008388 */ /* 0x0043e20000000800 */
[----:B------:R-:W-:Y:S01]  /*10d0*/  BAR.SYNC.DEFER_BLOCKING 0x0 ;  /* 0x0000000000007b1d */ /* 0x000fe20000010000 */
[CC--:B------:R-:W-:Y:S02]  /*10e0*/  ISETP.GE.U32.AND P0, PT, R68.reuse, R72.reuse, PT ;  /* 0x000000484400720c */ /* 0x0c0fe40003f06070 */
[----:B------:R-:W-:Y:S02]  /*10f0*/  IADD3 R68, PT, PT, R68, -R72, RZ ;  /* 0x8000004844447210 */ /* 0x000fe40007ffe0ff */
[----:B------:R-:W-:-:S04]  /*1100*/  ISETP.EQ.U32.OR P0, PT, R0, 0x1, !P0 ;  /* 0x000000010000780c */ /* 0x000fc80004702470 */
[----:B------:R-:W-:-:S13]  /*1110*/  ISETP.GE.OR P0, PT, R68, R74, P0 ;  /* 0x0000004a4400720c */ /* 0x000fda0000706670 */
[----:B-1----:R-:W-:Y:S05]  /*1120*/  @P0 BRA `(.L_x_10) ;  /* 0x0000000000500947 */ /* 0x002fea0003800000 */
[----:B------:R-:W1:Y:S01]  /*1130*/  S2UR UR6, SR_CgaCtaId ;  /* 0x00000000000679c3 */ /* 0x000e620000008800 */
[----:B------:R-:W-:Y:S02]  /*1140*/  UMOV UR4, 0x400 ;  /* 0x0000040000047882 */ /* 0x000fe40000000000 */
[----:B-1----:R-:W-:-:S06]  /*1150*/  ULEA UR4, UR6, UR4, 0x18 ;  /* 0x0000000406047291 */ /* 0x002fcc000f8ec0ff */
[----:B------:R-:W-:-:S05]  /*1160*/  LEA R0, R68, UR4, 0x8 ;  /* 0x0000000444007c11 */ /* 0x000fca000f8e40ff */
[----:B------:R1:W2:Y:S04]  /*1170*/  LDS.128 R64, [R0] ;  /* 0x0000000000407984 */ /* 0x0002a80000000c00 */
[----:B------:R1:W3:Y:S04]  /*1180*/  LDS.128 R60, [R0+0x10] ;  /* 0x00001000003c7984 */ /* 0x0002e80000000c00 */
[----:B------:R1:W4:Y:S04]  /*1190*/  LDS.128 R56, [R0+0x20] ;  /* 0x0000200000387984 */ /* 0x0003280000000c00 */
[----:B------:R1:W0:Y:S04]  /*11a0*/  LDS.128 R52, [R0+0x30] ;  /* 0x0000300000347984 */ /* 0x0002280000000c00 */
        /* <DEDUP_REMOVED lines=11> */
[----:B--234-:R1:W0:Y:S02]  /*1260*/  LDS.128 R4, [R0+0xf0] ;  /* 0x0000f00000047984 */ /* 0x01c2240000000c00 */
.L_x_10:
[----:B------:R-:W-:Y:S05]  /*1270*/  BSYNC.RECONVERGENT B0 ;  /* 0x0000000000007941 */ /* 0x000fea0003800200 */
.L_x_9:
[----:B------:R-:W-:Y:S01]  /*1280*/  VIADD R72, R72, 0x60 ;  /* 0x0000006048487836 */ /* 0x000fe20000000000 */
[----:B------:R-:W-:Y:S04]  /*1290*/  BAR.SYNC.DEFER_BLOCKING 0x0 ;  /* 0x0000000000007b1d */ /* 0x000fe80000010000 */
[----:B------:R-:W-:Y:S02]  /*12a0*/  ISETP.GE.AND P0, PT, R72, UR71, PT ;  /* 0x0000004748007c0c */ /* 0x000fe4000bf06270 */
[----:B------:R2:W-:Y:S11]  /*12b0*/  STL [R1+0xc], R72 ;  /* 0x00000c4801007387 */ /* 0x0005f60000100800 */
[----:B--2---:R-:W-:Y:S05]  /*12c0*/  @!P0 BRA `(.L_x_11) ;  /* 0xffffffec00788947 */ /* 0x004fea000383ffff */
.L_x_0:
[----:B------:R-:W1:Y:S01]  /*12d0*/  LDCU UR8, c[0x0][0x374] ;  /* 0x00006e80ff0877ac */ /* 0x000e620008000800 */
[----:B------:R-:W2:Y:S01]  /*12e0*/  S2UR UR70, SR_CTAID.Y ;  /* 0x00000000004679c3 */ /* 0x000ea20000002600 */
[----:B------:R-:W3:Y:S01]  /*12f0*/  LDCU UR7, c[0x0][0x3ac] ;  /* 0x00007580ff0777ac */ /* 0x000ee20008000800 */
[----:B------:R-:W-:Y:S01]  /*1300*/  UMOV UR4, URZ ;  /* 0x000000ff00047c82 */ /* 0x000fe20008000000 */
[----:B-1----:R-:W1:Y:S01]  /*1310*/  I2F.U32.RP R0, UR8 ;  /* 0x0000000800007d06 */ /* 0x002e620008209000 */
[----:B------:R-:W-:-:S07]  /*1320*/  UISETP.NE.U32.AND UP2, UPT, UR8, URZ, UPT ;  /* 0x000000ff0800728c */ /* 0x000fce000bf45070 */
[----:B-1----:R-:W1:Y:S02]  /*1330*/  MUFU.RCP R0, R0 ;  /* 0x0000000000007308 */ /* 0x002e640000001000 */
[----:B-1----:R-:W-:-:S06]  /*1340*/  VIADD R2, R0, 0xffffffe ;  /* 0x0ffffffe00027836 */ /* 0x002fcc0000000000 */
[----:B------:R-:W1:Y:S02]  /*1350*/  F2I.FTZ.U32.TRUNC.NTZ R2, R2 ;  /* 0x0000000200027305 */ /* 0x000e64000021f000 */
[----:B-1----:R-:W-:-:S13]  /*1360*/  R2UR UR5, R2 ;  /* 0x00000000020572ca */ /* 0x002fda00000e0000 */
[----:B------:R-:W-:-:S04]  /*1370*/  UIADD3 UR6, UPT, UPT, URZ, -UR5, URZ ;  /* 0x80000005ff067290 */ /* 0x000fc8000fffe0ff */
[----:B------:R-:W-:-:S04]  /*1380*/  UIMAD UR6, UR6, UR8, URZ ;  /* 0x00000008060672a4 */ /* 0x000fc8000f8e02ff */
[----:B------:R-:W-:Y:S02]  /*1390*/  UIMAD.WIDE.U32 UR4, UR5, UR6, UR4 ;  /* 0x00000006050472a5 */ /* 0x000fe4000f8e0004 */
[----:B---3--:R-:W-:-:S04]  /*13a0*/  UIADD3 UR6, UPT, UPT, UR7, -0x1, URZ ;  /* 0xffffffff07067890 */ /* 0x008fc8000fffe0ff */
[----:B------:R-:W-:-:S04]  /*13b0*/  UIMAD.WIDE.U32 UR4, UR5, UR6, URZ ;  /* 0x00000006050472a5 */ /* 0x000fc8000f8e00ff */
[----:B------:R-:W-:-:S04]  /*13c0*/  UIADD3 UR4, UPT, UPT, -UR5, URZ, URZ ;  /* 0x000000ff05047290 */ /* 0x000fc8000fffe1ff */
[----:B------:R-:W-:-:S04]  /*13d0*/  UIMAD UR6, UR8, UR4, UR6 ;  /* 0x00000004080672a4 */ /* 0x000fc8000f8e0206 */
[----:B------:R-:W-:-:S11]  /*13e0*/  UISETP.GE.U32.AND UP0, UPT, UR6, UR8, UPT ;  /* 0x000000080600728c */ /* 0x000fd6000bf06070 */
[----:B------:R-:W-:Y:S02]  /*13f0*/  @UP0 UIADD3 UR6, UPT, UPT, UR6, -UR8, URZ ;  /* 0x8000000806060290 */ /* 0x000fe4000fffe0ff */
[----:B------:R-:W-:Y:S02]  /*1400*/  @UP0 UIADD3 UR5, UPT, UPT, UR5, 0x1, URZ ;  /* 0x0000000105050890 */ /* 0x000fe4000fffe0ff */
[----:B------:R-:W-:-:S11]  /*1410*/  UISETP.GE.U32.AND UP1, UPT, UR6, UR8, UPT ;  /* 0x000000080600728c */ /* 0x000fd6000bf26070 */
[----:B------:R-:W-:Y:S02]  /*1420*/  @UP1 UIADD3 UR5, UPT, UPT, UR5, 0x1, URZ ;  /* 0x0000000105051890 */ /* 0x000fe4000fffe0ff */
[----:B------:R-:W-:-:S04]  /*1430*/  @!UP2 ULOP3.LUT UR5, URZ, UR8, URZ, 0x33, !UPT ;  /* 0x00000008ff05a292 */ /* 0x000fc8000f8e33ff */
[----:B--2---:R-:W-:Y:S02]  /*1440*/  UIMAD UR70, UR5, UR70, UR70 ;  /* 0x00000046054672a4 */ /* 0x004fe4000f8e0246 */
[----:B------:R-:W-:Y:S02]  /*1450*/  IMAD.U32 R3, RZ, RZ, UR5 ;  /* 0x00000005ff037e24 */ /* 0x000fe4000f8e00ff */
[----:B------:R-:W-:-:S06]  /*1460*/  UIADD3 UR4, UPT, UPT, -UR70, UR7, URZ ;  /* 0x0000000746047290 */ /* 0x000fcc000fffe1ff */
[----:B------:R-:W-:-:S04]  /*1470*/  MOV R0, UR4 ;  /* 0x0000000400007c02 */ /* 0x000fc80008000f00 */
[----:B------:R-:W-:-:S04]  /*1480*/  VIADDMNMX R0, R3, 0x1, R0, PT ;  /* 0x0000000103007846 */ /* 0x000fc80003800100 */
[----:B------:R-:W-:-:S13]  /*1490*/  R2UR UR72, R0 ;  /* 0x00000000004872ca */ /* 0x000fda00000e0000 */
[----:B------:R-:W-:-:S09]  /*14a0*/  UISETP.NE.AND UP0, UPT, UR72, URZ, UPT ;  /* 0x000000ff4800728c */ /* 0x000fd2000bf05270 */
[----:B------:R-:W-:Y:S05]  /*14b0*/  BRA.U !UP0, `(.L_x_12) ;  /* 0x0000005d08647547 */ /* 0x000fea000b800000 */
[----:B------:R-:W-:Y:S01]  /*14c0*/  IMAD.U32 R0, RZ, RZ, UR72 ;  /* 0x00000048ff007e24 */ /* 0x000fe2000f8e00ff */
[----:B------:R1:W-:Y:S04]  /*14d0*/  STL [R1+0xe0], RZ ;  /* 0x0000e0ff01007387 */ /* 0x0003e80000100800 */
[----:B------:R1:W-:Y:S02]  /*14e0*/  STL [R1+0xe4], R0 ;  /* 0x0000e40001007387 */ /* 0x0003e40000100800 */
.L_x_56:
[----:B------:R-:W2:Y:S01]  /*14f0*/  LDL R69, [R1+0xe0] ;  /* 0x0000e00001457983 */ /* 0x000ea20000100800 */
[----:B------:R-:W-:Y:S01]  /*1500*/  BSSY.RECONVERGENT B3, `(.L_x_13) ;  /* 0x0000100000037945 */ /* 0x000fe20003800200 */
[----:B--2---:R-:W-:-:S04]  /*1510*/  IADD3 R2, PT, PT, -R69, UR72, RZ ;  /* 0x0000004845027c10 */ /* 0x004fc8000fffe1ff */
[C---:B-1----:R-:W-:Y:S02]  /*1520*/  VIMNMX.U32 R0, PT, PT, R2.reuse, 0x60, PT ;  /* 0x0000006002007848 */ /* 0x042fe40003fe0000 */
[----:B------:R-:W-:-:S03]  /*1530*/  ISETP.GE.U32.AND P0, PT, R2, 0xc, PT ;  /* 0x0000000c0200780c */ /* 0x000fc60003f06070 */
[----:B------:R-:W-:Y:S01]  /*1540*/  IMAD.SHL.U32 R3, R0, 0x40, RZ ;  /* 0x0000004000037824 */ /* 0x000fe200078e00ff */
[----:B------:R1:W-:Y:S04]  /*1550*/  STL [R1+0x1c], R0 ;  /* 0x00001c0001007387 */ /* 0x0003e80000100800 */
[----:B------:R1:W-:Y:S05]  /*1560*/  STL [R1+0x20], R3 ;  /* 0x0000200301007387 */ /* 0x0003ea0000100800 */
[----:B0----5:R-:W-:Y:S05]  /*1570*/  @!P0 BRA `(.L_x_14) ;  /* 0x0000000c00e08947 */ /* 0x021fea0003800000 */
[----:B-1----:R-:W-:Y:S01]  /*1580*/  PRMT R0, R0, 0x9910, RZ ;  /* 0x0000991000007816 */ /* 0x002fe200000000ff */
[----:B------:R-:W-:Y:S01]  /*1590*/  BSSY.RECONVERGENT B2, `(.L_x_15) ;  /* 0x00000d8000027945 */ /* 0x000fe20003800200 */
[----:B------:R-:W-:-:S03]  /*15a0*/  ISETP.GE.U32.AND P0, PT, R2, 0x30, PT ;  /* 0x000000300200780c */ /* 0x000fc60003f06070 */
[----:B------:R-:W-:-:S05]  /*15b0*/  IMAD R0, R0, 0x2b, RZ ;  /* 0x0000002b00007824 */ /* 0x000fca00078e02ff */
[----:B------:R-:W-:-:S04]  /*15c0*/  LOP3.LUT R0, R0, 0xffff, RZ, 0xc0, !PT ;  /* 0x0000ffff00007812 */ /* 0x000fc800078ec0ff */
[----:B------:R-:W-:-:S04]  /*15d0*/  SHF.R.U32.HI R0, RZ, 0x9, R0 ;  /* 0x00000009ff007819 */ /* 0x000fc80000011600 */
[----:B------:R-:W-:-:S04]  /*15e0*/  VIMNMX.U16x2 R0, PT, PT, R0, 0x10001, !PT ;  /* 0x0001000100007848 */ /* 0x000fc80007fe0200 */
[----:B------:R-:W-:Y:S01]  /*15f0*/  LOP3.LUT R2, R0, 0xffff, RZ, 0xc0, !PT ;  /* 0x0000ffff00027812 */ /* 0x000fe200078ec0ff */
[----:B------:R-:W-:-:S03]  /*1600*/  IMAD.MOV.U32 R0, RZ, RZ, RZ ;  /* 0x000000ffff007224 */ /* 0x000fc600078e00ff */
[----:B------:R-:W-:-:S05]  /*1610*/  LOP3.LUT R3, R2, 0x3, RZ, 0xc0, !PT ;  /* 0x0000000302037812 */ /* 0x000fca00078ec0ff */
[----:B------:R1:W-:Y:S01]  /*1620*/  STL [R1+0x18], R3 ;  /* 0x0000180301007387 */ /* 0x0003e20000100800 */
[----:B------:R-:W-:Y:S05]  /*1630*/  @!P0 BRA `(.L_x_16) ;  /* 0x0000000c00348947 */ /* 0x000fea0003800000 */
[----:B------:R-:W-:Y:S01]  /*1640*/  LOP3.LUT R68, R2, 0xc, RZ, 0xc0, !PT ;  /* 0x0000000c02447812 */ /* 0x000fe200078ec0ff */
[----:B------:R-:W-:Y:S04]  /*1650*/  BSSY.RECONVERGENT B1, `(.L_x_17) ;  /* 0x00000c9000017945 */ /* 0x000fe80003800200 */
[----:B------:R-:W-:Y:S01]  /*1660*/  BSSY.RELIABLE B0, `(.L_x_18) ;  /* 0x00000a5000007945 */ /* 0x000fe20003800100 */
[----:B------:R-:W-:Y:S01]  /*1670*/  HFMA2 R2, -RZ, RZ, 0, 0 ;  /* 0x00000000ff027431 */ /* 0x000fe200000001ff */
[----:B------:R-:W-:Y:S01]  /*1680*/  ISETP.GT.AND P0, PT, R68, RZ, PT ;  /* 0x000000ff4400720c */ /* 0x000fe20003f04270 */
[----:B------:R2:W-:-:S12]  /*1690*/  STL [R1+0x8], R68 ;  /* 0x0000084401007387 */ /* 0x0005d80000100800 */
[----:B--2---:R-:W-:Y:S05]  /*16a0*/  @!P0 BRA `(.L_x_19) ;  /* 0x0000000800808947 */ /* 0x004fea0003800000 */
[----:B------:R-:W-:Y:S01]  /*16b0*/  IMAD.IADD R0, R68, 0x1, -R2 ;  /* 0x0000000144007824 */ /* 0x000fe200078e0a02 */
[----:B------:R-:W-:Y:S01]  /*16c0*/  BSSY.RECONVERGENT B4, `(.L_x_20) ;  /* 0x0000066000047945 */ /* 0x000fe20003800200 */
[----:B------:R-:W-:-:S03]  /*16d0*/  PLOP3.LUT P0, PT, PT, PT, PT, 0x80, 0x8 ;  /* 0x000000000008781c */ /* 0x000fc60003f0f070 */
[----:B------:R-:W-:-:S13]  /*16e0*/  ISETP.GT.AND P1, PT, R0, 0xc, PT ;  /* 0x0000000c0000780c */ /* 0x000fda0003f24270 */
[----:B------:R-:W-:Y:S05]  /*16f0*/  @!P1 BRA `(.L_x_21) ;  /* 0x0000000400889947 */ /* 0x000fea0003800000 */
[----:B------:R-:W2:Y:S01]  /*1700*/  S2R R0, SR_TID.Y ;  /* 0x0000000000007919 */ /* 0x000ea20000002200 */
[----:B------:R-:W-:Y:S01]  /*1710*/  BSSY.RECONVERGENT B5, `(.L_x_22) ;  /* 0x000005f000057945 */ /* 0x000fe20003800200 */
[----:B------:R-:W-:Y:S01]  /*1720*/  PLOP3.LUT P0, PT, PT, PT, PT, 0x8, 0x80 ;  /* 0x000000000080781c */ /* 0x000fe20003f0e170 */
[----:B-1----:R-:W2:Y:S02]  /*1730*/  S2R R3, SR_TID.X ;  /* 0x0000000000037919 */ /* 0x002ea40000002100 */
[----:B--2---:R-:W-:Y:S01]  /*1740*/  IMAD R70, R0, 0x20, R3 ;  /* 0x0000002000467824 */ /* 0x004fe200078e0203 */
[----:B------:R-:W-:Y:S01]  /*1750*/  MOV R0, 0x400 ;  /* 0x0000040000007802 */ /* 0x000fe20000000f00 */
[----:B------:R-:W1:Y:S03]  /*1760*/  S2R R3, SR_CgaCtaId ;  /* 0x0000000000037919 */ /* 0x000e660000008800 */
[----:B------:R2:W-:Y:S02]  /*1770*/  STL [R1+0x10], R70 ;  /* 0x0000104601007387 */ /* 0x0005e40000100800 */
[----:B--2---:R-:W2:Y:S01]  /*1780*/  LDC.64 R70, c[0x0][0x388] ;  /* 0x0000e200ff467b82 */ /* 0x004ea20000000a00 */
[----:B-1----:R-:W-:Y:S01]  /*1790*/  LEA R3, R3, R0, 0x18 ;  /* 0x0000000003037211 */ /* 0x002fe200078ec0ff */
[----:B------:R-:W-:-:S04]  /*17a0*/  VIADD R0, R69, UR70 ;  /* 0x0000004645007c36 */ /* 0x000fc80008000000 */
[----:B------:R1:W-:Y:S01]  /*17b0*/  STL [R1+0x14], R3 ;  /* 0x0000140301007387 */ /* 0x0003e20000100800 */
[----:B------:R-:W-:-:S05]  /*17c0*/  SHF.L.U32 R0, R0, 0x6, RZ ;  /* 0x0000000600007819 */ /* 0x000fca00000006ff */
[----:B--2---:R-:W-:-:S04]  /*17d0*/  IMAD.WIDE.U32 R70, R0, 0x4, R70 ;  /* 0x0000000400467825 */ /* 0x004fc800078e0046 */
[----:B------:R-:W-:-:S05]  /*17e0*/  VIADD R0, R68, 0xfffffff4 ;  /* 0xfffffff444007836 */ /* 0x000fca0000000000 */
[----:B------:R1:W-:Y:S02]  /*17f0*/  STL [R1+0xc], R0 ;  /* 0x00000c0001007387 */ /* 0x0003e40000100800 */
.L_x_23:
[----:B0-----:R-:W2:Y:S01]  /*1800*/  S2R R76, SR_TID.X ;  /* 0x00000000004c7919 */ /* 0x001ea20000002100 */
[----:B------:R-:W2:Y:S01]  /*1810*/  S2R R75, SR_TID.Y ;  /* 0x00000000004b7919 */ /* 0x000ea20000002200 */
[----:B-1----:R-:W-:Y:S01]  /*1820*/  IMAD R0, R2, 0x300, RZ ;  /* 0x0000030002007824 */ /* 0x002fe200078e02ff */
[----:B0----5:R0:W-:Y:S03]  /*1830*/  STL [R1+0xf8], R6 ;  /* 0x0000f80601007387 */ /* 0x0211e60000100800 */
[----:B------:R-:W-:Y:S01]  /*1840*/  VIADD R74, R0, 0xc00 ;  /* 0x00000c00004a7836 */ /* 0x000fe20000000000 */
[----:B0-----:R-:W3:Y:S04]  /*1850*/  LDL R6, [R1+0x14] ;  /* 0x0000140001067983 */ /* 0x001ee80000100800 */
[----:B------:R-:W-:Y:S04]  /*1860*/  STL [R1+0xf4], R5 ;  /* 0x0000f40501007387 */ /* 0x000fe80000100800 */
[----:B------:R0:W-:Y:S01]  /*1870*/  STL [R1+0xf0], R4 ;  /* 0x0000f00401007387 */ /* 0x0001e20000100800 */
[----:B--2---:R-:W-:-:S05]  /*1880*/  IMAD R75, R75, 0x20, R76 ;  /* 0x000000204b4b7824 */ /* 0x004fca00078e024c */
[----:B------:R-:W-:-:S05]  /*1890*/  IADD3 R3, P1, PT, R0, R75, RZ ;  /* 0x0000004b00037210 */ /* 0x000fca0007f3e0ff */
[----:B------:R-:W-:Y:S01]  /*18a0*/  IMAD.X R69, RZ, RZ, RZ, P1 ;  /* 0x000000ffff457224 */ /* 0x000fe200008e06ff */
[----:B------:R-:W-:-:S04]  /*18b0*/  LEA R68, P1, R3, R70, 0x2 ;  /* 0x0000004603447211 */ /* 0x000fc800078210ff */
[----:B------:R-:W-:Y:S02]  /*18c0*/  LEA.HI.X R69, R3, R71, R69, 0x2, P1 ;  /* 0x0000004703457211 */ /* 0x000fe400008f1445 */
[----:B------:R-:W-:-:S03]  /*18d0*/  IADD3 R3, PT, PT, R0, R75, RZ ;  /* 0x0000004b00037210 */ /* 0x000fc60007ffe0ff */
[----:B0-----:R-:W2:Y:S02]  /*18e0*/  LDG.E.CONSTANT R4, desc[UR38][R68.64+0xc00] ;  /* 0x000c002644047981 */ /* 0x001ea4000c1e9900 */
[----:B------:R-:W-:Y:S02]  /*18f0*/  IMAD.WIDE.U32 R72, R3, 0x4, R70 ;  /* 0x0000000403487825 */ /* 0x000fe400078e0046 */
[----:B------:R-:W4:Y:S04]  /*1900*/  LDG.E.CONSTANT R5, desc[UR38][R68.64+0x1800] ;  /* 0x0018002644057981 */ /* 0x000f28000c1e9900 */
[----:B------:R-:W4:Y:S04]  /*1910*/  LDG.E.CONSTANT R77, desc[UR38][R72.64] ;  /* 0x00000026484d7981 */ /* 0x000f28000c1e9900 */
[----:B------:R0:W4:Y:S02]  /*1920*/  LDG.E.CONSTANT R69, desc[UR38][R68.64+0x2400] ;  /* 0x0024002644457981 */ /* 0x000124000c1e9900 */
[----:B0-----:R-:W-:-:S04]  /*1930*/  IMAD.IADD R68, R74, 0x1, R75 ;  /* 0x000000014a447824 */ /* 0x001fc800078e024b */
[----:B------:R-:W-:Y:S01]  /*1940*/  IMAD.WIDE.U32 R72, R68, 0x4, R70 ;  /* 0x0000000444487825 */ /* 0x000fe200078e0046 */
[----:B------:R-:W-:-:S04]  /*1950*/  IADD3 R74, P1, PT, R74, R75, RZ ;  /* 0x0000004b4a4a7210 */ /* 0x000fc80007f3e0ff */
[----:B------:R0:W4:Y:S02]  /*1960*/  LDG.E.CONSTANT R75, desc[UR38][R72.64] ;  /* 0x00000026484b7981 */ /* 0x000124000c1e9900 */
[----:B0-----:R-:W-:Y:S01]  /*1970*/  IMAD.X R73, RZ, RZ, RZ, P1 ;  /* 0x000000ffff497224 */ /* 0x001fe200008e06ff */
[----:B------:R-:W-:-:S04]  /*1980*/  LEA R72, P1, R74, R70, 0x2 ;  /* 0x000000464a487211 */ /* 0x000fc800078210ff */
[----:B------:R-:W-:-:S05]  /*1990*/  LEA.HI.X R73, R74, R71, R73, 0x2, P1 ;  /* 0x000000474a497211 */ /* 0x000fca00008f1449 */
[----:B------:R-:W4:Y:S04]  /*19a0*/  LDG.E.CONSTANT R76, desc[UR38][R72.64+0xc00] ;  /* 0x000c0026484c7981 */ /* 0x000f28000c1e9900 */
[----:B------:R0:W4:Y:S04]  /*19b0*/  LDG.E.CONSTANT R74, desc[UR38][R72.64+0x1800] ;  /* 0x00180026484a7981 */ /* 0x000128000c1e9900 */
[----:B------:R-:W4:Y:S01]  /*19c0*/  LDG.E.CONSTANT R72, desc[UR38][R72.64+0x2400] ;  /* 0x0024002648487981 */ /* 0x000f22000c1e9900 */
[----:B---3--:R-:W-:-:S05]  /*19d0*/  LEA R3, R3, R6, 0x2 ;  /* 0x0000000603037211 */ /* 0x008fca00078e10ff */
[----:B--2---:R-:W-:Y:S04]  /*19e0*/  STS [R3+0xc00], R4 ;  /* 0x000c000403007388 */ /* 0x004fe80000000800 */
[----:B----4-:R1:W-:Y:S04]  /*19f0*/  STS [R3], R77 ;  /* 0x0000004d03007388 */ /* 0x0103e80000000800 */
[----:B------:R-:W-:Y:S01]  /*1a00*/  STS [R3+0x1800], R5 ;  /* 0x0018000503007388 */ /* 0x000fe20000000800 */
[----:B-1----:R-:W-:-:S03]  /*1a10*/  IMAD R77, R68, 0x4, R6 ;  /* 0x00000004444d7824 */ /* 0x002fc600078e0206 */
[----:B------:R-:W-:Y:S04]  /*1a20*/  STS [R3+0x2400], R69 ;  /* 0x0024004503007388 */ /* 0x000fe80000000800 */
[----:B------:R1:W-:Y:S04]  /*1a30*/  STS [R77], R75 ;  /* 0x0000004b4d007388 */ /* 0x0003e80000000800 */
[----:B-1----:R-:W2:Y:S01]  /*1a40*/  LDL R75, [R1+0x10] ;  /* 0x00001000014b7983 */ /* 0x002ea20000100800 */
[----:B------:R-:W-:-:S03]  /*1a50*/  VIADD R3, R0, 0x1800 ;  /* 0x0000180000037836 */ /* 0x000fc60000000000 */
[----:B------:R1:W-:Y:S02]  /*1a60*/  STS [R77+0x2400], R72 ;  /* 0x002400484d007388 */ /* 0x0003e40000000800 */
[CC--:B--2---:R-:W-:Y:S02]  /*1a70*/  IADD3 R69, P1, PT, R3.reuse, R75.reuse, RZ ;  /* 0x0000004b03457210 */ /* 0x0c4fe40007f3e0ff */
[----:B------:R-:W-:-:S03]  /*1a80*/  IADD3 R3, PT, PT, R3, R75, RZ ;  /* 0x0000004b03037210 */ /* 0x000fc60007ffe0ff */
[----:B0-----:R-:W-:Y:S01]  /*1a90*/  IMAD.X R73, RZ, RZ, RZ, P1 ;  /* 0x000000ffff497224 */ /* 0x001fe200008e06ff */
[----:B------:R-:W-:-:S04]  /*1aa0*/  LEA R68, P1, R69, R70, 0x2 ;  /* 0x0000004645447211 */ /* 0x000fc800078210ff */
[----:B------:R-:W-:Y:S01]  /*1ab0*/  LEA.HI.X R69, R69, R71, R73, 0x2, P1 ;  /* 0x0000004745457211 */ /* 0x000fe200008f1449 */
[----:B-1----:R-:W-:-:S04]  /*1ac0*/  IMAD.WIDE.U32 R72, R3, 0x4, R70 ;  /* 0x0000000403487825 */ /* 0x002fc800078e0046 */
[----:B------:R-:W2:Y:S04]  /*1ad0*/  LDG.E.CONSTANT R5, desc[UR38][R68.64+0xc00] ;  /* 0x000c002644057981 */ /* 0x000ea8000c1e9900 */
[----:B------:R-:W3:Y:S04]  /*1ae0*/  LDG.E.CONSTANT R4, desc[UR38][R68.64+0x1800] ;  /* 0x0018002644047981 */ /* 0x000ee8000c1e9900 */
[----:B------:R-:W4:Y:S04]  /*1af0*/  LDG.E.CONSTANT R68, desc[UR38][R68.64+0x2400] ;  /* 0x0024002644447981 */ /* 0x000f28000c1e9900 */
[----:B------:R0:W2:Y:S01]  /*1b00*/  LDG.E.CONSTANT R69, desc[UR38][R72.64] ;  /* 0x0000002648457981 */ /* 0x0000a2000c1e9900 */
[----:B------:R-:W-:-:S03]  /*1b10*/  VIADD R0, R0, 0x2400 ;  /* 0x0000240000007836 */ /* 0x000fc60000000000 */
[----:B------:R1:W-:Y:S02]  /*1b20*/  STS [R77+0x1800], R74 ;  /* 0x0018004a4d007388 */ /* 0x0003e40000000800 */
[C---:B0-----:R-:W-:Y:S02]  /*1b30*/  IADD3 R73, P1, PT, R0.reuse, R75, RZ ;  /* 0x0000004b00497210 */ /* 0x041fe40007f3e0ff */
[----:B------:R0:W-:Y:S03]  /*1b40*/  STS [R77+0xc00], R76 ;  /* 0x000c004c4d007388 */ /* 0x0001e60000000800 */
[----:B-1----:R-:W-:Y:S01]  /*1b50*/  IMAD.X R74, RZ, RZ, RZ, P1 ;  /* 0x000000ffff4a7224 */ /* 0x002fe200008e06ff */
[----:B------:R-:W-:Y:S01]  /*1b60*/  LEA R72, P1, R73, R70, 0x2 ;  /* 0x0000004649487211 */ /* 0x000fe200078210ff */
[----:B0-----:R-:W-:-:S03]  /*1b70*/  IMAD.IADD R76, R0, 0x1, R75 ;  /* 0x00000001004c7824 */ /* 0x001fc600078e024b */
[----:B------:R-:W-:Y:S01]  /*1b80*/  LEA.HI.X R73, R73, R71, R74, 0x2, P1 ;  /* 0x0000004749497211 */ /* 0x000fe200008f144a */
[----:B------:R-:W-:Y:S01]  /*1b90*/  IMAD.WIDE.U32 R74, R76, 0x4, R70 ;  /* 0x000000044c4a7825 */ /* 0x000fe200078e0046 */
[----:B------:R-:W-:-:S03]  /*1ba0*/  LEA R3, R3, R6, 0x2 ;  /* 0x0000000603037211 */ /* 0x000fc600078e10ff */
[----:B------:R-:W4:Y:S04]  /*1bb0*/  LDG.E.CONSTANT R77, desc[UR38][R72.64+0x1800] ;  /* 0x00180026484d7981 */ /* 0x000f28000c1e9900 */
[----:B------:R-:W4:Y:S04]  /*1bc0*/  LDG.E.CONSTANT R74, desc[UR38][R74.64] ;  /* 0x000000264a4a7981 */ /* 0x000f28000c1e9900 */
[----:B------:R-:W4:Y:S04]  /*1bd0*/  LDG.E.CONSTANT R75, desc[UR38][R72.64+0xc00] ;  /* 0x000c0026484b7981 */ /* 0x000f28000c1e9900 */
[----:B------:R-:W4:Y:S04]  /*1be0*/  LDG.E.CONSTANT R72, desc[UR38][R72.64+0x2400] ;  /* 0x0024002648487981 */ /* 0x000f28000c1e9900 */
[----:B------:R-:W4:Y:S04]  /*1bf0*/  LDL R73, [R1+0xc] ;  /* 0x00000c0001497983 */ /* 0x000f280000100800 */
[----:B------:R0:W5:Y:S04]  /*1c00*/  LDL.LU R6, [R1+0xf8] ;  /* 0x0000f80001067983 */ /* 0x0001680000300800 */
[----:B--2---:R1:W-:Y:S04]  /*1c10*/  STS [R3], R69 ;  /* 0x0000004503007388 */ /* 0x0043e80000000800 */
[----:B-1----:R-:W2:Y:S04]  /*1c20*/  LDL R69, [R1+0x14] ;  /* 0x0000140001457983 */ /* 0x002ea80000100800 */
[----:B------:R1:W-:Y:S04]  /*1c30*/  STS [R3+0xc00], R5 ;  /* 0x000c000503007388 */ /* 0x0003e80000000800 */
[----:B---3--:R3:W-:Y:S04]  /*1c40*/  STS [R3+0x1800], R4 ;  /* 0x0018000403007388 */ /* 0x0087e80000000800 */
[----:B-1----:R0:W5:Y:S04]  /*1c50*/  LDL.LU R5, [R1+0xf4] ;  /* 0x0000f40001057983 */ /* 0x0021680000300800 */
[----:B---3--:R0:W5:Y:S01]  /*1c60*/  LDL.LU R4, [R1+0xf0] ;  /* 0x0000f00001047983 */ /* 0x0081620000300800 */
[----:B------:R-:W-:-:S03]  /*1c70*/  VIADD R2, R2, 0x10 ;  /* 0x0000001002027836 */ /* 0x000fc60000000000 */
[----:B----4-:R0:W-:Y:S02]  /*1c80*/  STS [R3+0x2400], R68 ;  /* 0x0024004403007388 */ /* 0x0101e40000000800 */
[----:B------:R-:W-:Y:S01]  /*1c90*/  ISETP.GE.AND P1, PT, R2, R73, PT ;  /* 0x000000490200720c */ /* 0x000fe20003f26270 */
[----:B--2---:R-:W-:-:S05]  /*1ca0*/  IMAD R76, R76, 0x4, R69 ;  /* 0x000000044c4c7824 */ /* 0x004fca00078e0245 */
[----:B------:R0:W-:Y:S04]  /*1cb0*/  STS [R76], R74 ;  /* 0x0000004a4c007388 */ /* 0x0001e80000000800 */
[----:B------:R0:W-:Y:S04]  /*1cc0*/  STS [R76+0xc00], R75 ;  /* 0x000c004b4c007388 */ /* 0x0001e80000000800 */
[----:B------:R0:W-:Y:S04]  /*1cd0*/  STS [R76+0x1800], R77 ;  /* 0x0018004d4c007388 */ /* 0x0001e80000000800 */
[----:B------:R0:W-:Y:S01]  /*1ce0*/  STS [R76+0x2400], R72 ;  /* 0x002400484c007388 */ /* 0x0001e20000000800 */
[----:B------:R-:W-:Y:S05]  /*1cf0*/  @!P1 BRA `(.L_x_23) ;  /* 0xfffffff800c09947 */ /* 0x000fea000383ffff */
[----:B------:R-:W-:Y:S05]  /*1d00*/  BSYNC.RECONVERGENT B5 ;  /* 0x0000000000057941 */ /* 0x000fea0003800200 */
.L_x_22:
[----:B------:R2:W-:Y:S02]  /*1d10*/  STL [R1+0xec], R0 ;  /* 0x0000ec0001007387 */ /* 0x0005e40000100800 */
.L_x_21:
[----:B------:R-:W-:Y:S05]  /*1d20*/  BSYNC.RECONVERGENT B4 ;  /* 0x0000000000047941 */ /* 0x000fea0003800200 */
.L_x_20:
[----:B--2---:R-:W2:Y:S01]  /*1d30*/  LDL R0, [R1+0x8] ;  /* 0x0000080001007983 */ /* 0x004ea20000100800 */
[----:B------:R-:W-:Y:S01]  /*1d40*/  BSSY.RECONVERGENT B4, `(.L_x_24) ;  /* 0x0000032000047945 */ /* 0x000fe20003800200 */
[----:B--2---:R-:W-:-:S05]  /*1d50*/  IMAD.IADD R0, R0, 0x1, -R2 ;  /* 0x0000000100007824 */ /* 0x004fca00078e0a02 */
[----:B------:R-:W-:-:S13]  /*1d60*/  ISETP.GT.AND P1, PT, R0, 0x4, PT ;  /* 0x000000040000780c */ /* 0x000fda0003f24270 */
[----:B------:R-:W-:Y:S05]  /*1d70*/  @!P1 BRA `(.L_x_25) ;  /* 0x0000000000b89947 */ /* 0x000fea0003800000 */
[----:B0-----:R-:W2:Y:S01]  /*1d80*/  LDL R68, [R1+0xe0] ;  /* 0x0000e00001447983 */ /* 0x001ea20000100800 */
[----:B------:R-:W0:Y:S01]  /*1d90*/  LDC.64 R70, c[0x0][0x388] ;  /* 0x0000e200ff467b82 */ /* 0x000e220000000a00 */
[----:B------:R-:W-:Y:S01]  /*1da0*/  IMAD R0, R2, 0x300, RZ ;  /* 0x0000030002007824 */ /* 0x000fe200078e02ff */
[----:B-1----:R-:W1:Y:S01]  /*1db0*/  S2R R3, SR_TID.Y ;  /* 0x0000000000037919 */ /* 0x002e620000002200 */
[----:B------:R-:W1:Y:S02]  /*1dc0*/  S2R R77, SR_TID.X ;  /* 0x00000000004d7919 */ /* 0x000e640000002100 */
[----:B-1----:R-:W-:-:S05]  /*1dd0*/  IMAD R77, R3, 0x20, R77 ;  /* 0x00000020034d7824 */ /* 0x002fca00078e024d */
[CC--:B------:R-:W-:Y:S02]  /*1de0*/  IADD3 R3, P0, PT, R0.reuse, R77.reuse, RZ ;  /* 0x0000004d00037210 */ /* 0x0c0fe40007f1e0ff */
[----:B------:R-:W-:Y:S02]  /*1df0*/  IADD3 R72, PT, PT, R0, R77, RZ ;  /* 0x0000004d00487210 */ /* 0x000fe40007ffe0ff */
[----:B--2---:R-:W-:-:S05]  /*1e00*/  IADD3 R68, PT, PT, R68, UR70, RZ ;  /* 0x0000004644447c10 */ /* 0x004fca000fffe0ff */
[----:B------:R-:W-:-:S04]  /*1e10*/  IMAD.SHL.U32 R68, R68, 0x40, RZ ;  /* 0x0000004044447824 */ /* 0x000fc800078e00ff */
[----:B0-----:R-:W-:-:S04]  /*1e20*/  IMAD.WIDE.U32 R68, R68, 0x4, R70 ;  /* 0x0000000444447825 */ /* 0x001fc800078e0046 */
[----:B------:R-:W-:Y:S01]  /*1e30*/  IMAD.X R71, RZ, RZ, RZ, P0 ;  /* 0x000000ffff477224 */ /* 0x000fe200000e06ff */
[----:B------:R-:W-:-:S04]  /*1e40*/  LEA R70, P0, R3, R68, 0x2 ;  /* 0x0000004403467211 */ /* 0x000fc800078010ff */
[----:B------:R-:W-:Y:S01]  /*1e50*/  LEA.HI.X R71, R3, R69, R71, 0x2, P0 ;  /* 0x0000004503477211 */ /* 0x000fe200000f1447 */
[----:B------:R-:W-:-:S04]  /*1e60*/  VIADD R3, R0, 0xc00 ;  /* 0x00000c0000037836 */ /* 0x000fc80000000000 */
[----:B------:R-:W2:Y:S01]  /*1e70*/  LDG.E.CONSTANT R75, desc[UR38][R70.64+0xc00] ;  /* 0x000c0026464b7981 */ /* 0x000ea2000c1e9900 */
[----:B------:R-:W-:-:S03]  /*1e80*/  IMAD.IADD R0, R3, 0x1, R77 ;  /* 0x0000000103007824 */ /* 0x000fc600078e024d */
[----:B------:R-:W3:Y:S04]  /*1e90*/  LDG.E.CONSTANT R76, desc[UR38][R70.64+0x1800] ;  /* 0x00180026464c7981 */ /* 0x000ee8000c1e9900 */
[----:B------:R0:W4:Y:S02]  /*1ea0*/  LDG.E.CONSTANT R74, desc[UR38][R70.64+0x2400] ;  /* 0x00240026464a7981 */ /* 0x000124000c1e9900 */
[--C-:B0-----:R-:W-:Y:S02]  /*1eb0*/  IMAD.WIDE.U32 R70, R72, 0x4, R68.reuse ;  /* 0x0000000448467825 */ /* 0x101fe400078e0044 */
[----:B------:R0:W-:Y:S04]  /*1ec0*/  STL [R1+0xec], R3 ;  /* 0x0000ec0301007387 */ /* 0x0001e80000100800 */
[----:B------:R1:W4:Y:S01]  /*1ed0*/  LDG.E.CONSTANT R73, desc[UR38][R70.64] ;  /* 0x0000002646497981 */ /* 0x000322000c1e9900 */
[----:B0-----:R-:W-:Y:S01]  /*1ee0*/  IADD3 R3, P0, PT, R3, R77, RZ ;  /* 0x0000004d03037210 */ /* 0x001fe20007f1e0ff */
[----:B-1----:R-:W-:-:S06]  /*1ef0*/  IMAD.WIDE.U32 R70, R0, 0x4, R68 ;  /* 0x0000000400467825 */ /* 0x002fcc00078e0044 */
[----:B------:R0:W4:Y:S02]  /*1f00*/  LDG.E.CONSTANT R71, desc[UR38][R70.64] ;  /* 0x0000002646477981 */ /* 0x000124000c1e9900 */
[----:B0-----:R-:W-:Y:S01]  /*1f10*/  IMAD.X R70, RZ, RZ, RZ, P0 ;  /* 0x000000ffff467224 */ /* 0x001fe200000e06ff */
[----:B------:R-:W-:-:S04]  /*1f20*/  LEA R68, P0, R3, R68, 0x2 ;  /* 0x0000004403447211 */ /* 0x000fc800078010ff */
[----:B------:R-:W-:-:S05]  /*1f30*/  LEA.HI.X R69, R3, R69, R70, 0x2, P0 ;  /* 0x0000004503457211 */ /* 0x000fca00000f1446 */
[----:B------:R-:W4:Y:S04]  /*1f40*/  LDG.E.CONSTANT R3, desc[UR38][R68.64+0xc00] ;  /* 0x000c002644037981 */ /* 0x000f28000c1e9900 */
[----:B------:R-:W4:Y:S04]  /*1f50*/  LDG.E.CONSTANT R70, desc[UR38][R68.64+0x1800] ;  /* 0x0018002644467981 */ /* 0x000f28000c1e9900 */
[----:B------:R-:W4:Y:S01]  /*1f60*/  LDG.E.CONSTANT R68, desc[UR38][R68.64+0x2400] ;  /* 0x0024002644447981 */ /* 0x000f22000c1e9900 */
[----:B------:R-:W0:Y:S01]  /*1f70*/  S2UR UR5, SR_CgaCtaId ;  /* 0x00000000000579c3 */ /* 0x000e220000008800 */
[----:B------:R-:W-:Y:S01]  /*1f80*/  UMOV UR4, 0x400 ;  /* 0x0000040000047882 */ /* 0x000fe20000000000 */
[----:B------:R-:W-:-:S02]  /*1f90*/  PLOP3.LUT P0, PT, PT, PT, PT, 0x8, 0x80 ;  /* 0x000000000080781c */ /* 0x000fc40003f0e170 */
[----:B------:R-:W-:Y:S01]  /*1fa0*/  IADD3 R2, PT, PT, R2, 0x8, RZ ;  /* 0x0000000802027810 */ /* 0x000fe20007ffe0ff */
[----:B0-----:R-:W-:-:S06]  /*1fb0*/  ULEA UR4, UR5, UR4, 0x18 ;  /* 0x0000000405047291 */ /* 0x001fcc000f8ec0ff */
[----:B------:R-:W-:Y:S02]  /*1fc0*/  LEA R72, R72, UR4, 0x2 ;  /* 0x0000000448487c11 */ /* 0x000fe4000f8e10ff */
[----:B------:R-:W-:-:S03]  /*1fd0*/  LEA R0, R0, UR4, 0x2 ;  /* 0x0000000400007c11 */ /* 0x000fc6000f8e10ff */
[----:B--2---:R2:W-:Y:S04]  /*1fe0*/  STS [R72+0xc00], R75 ;  /* 0x000c004b48007388 */ /* 0x0045e80000000800 */
[----:B---3--:R2:W-:Y:S04]  /*1ff0*/  STS [R72+0x1800], R76 ;  /* 0x0018004c48007388 */ /* 0x0085e80000000800 */
[----:B----4-:R2:W-:Y:S04]  /*2000*/  STS [R72+0x2400], R74 ;  /* 0x0024004a48007388 */ /* 0x0105e80000000800 */
[----:B------:R2:W-:Y:S04]  /*2010*/  STS [R72], R73 ;  /* 0x0000004948007388 */ /* 0x0005e80000000800 */
[----:B------:R2:W-:Y:S04]  /*2020*/  STS [R0], R71 ;  /* 0x0000004700007388 */ /* 0x0005e80000000800 */
[----:B------:R2:W-:Y:S04]  /*2030*/  STS [R0+0xc00], R3 ;  /* 0x000c000300007388 */ /* 0x0005e80000000800 */
[----:B------:R2:W-:Y:S04]  /*2040*/  STS [R0+0x1800], R70 ;  /* 0x0018004600007388 */ /* 0x0005e80000000800 */
[----:B------:R2:W-:Y:S02]  /*2050*/  STS [R0+0x2400], R68 ;  /* 0x0024004400007388 */ /* 0x0005e40000000800 */
.L_x_25:
[----:B------:R-:W-:Y:S05]  /*2060*/  BSYNC.RECONVERGENT B4 ;  /* 0x0000000000047941 */ /* 0x000fea0003800200 */
.L_x_24:
[----:B--2---:R-:W2:Y:S02]  /*2070*/  LDL R0, [R1+0x8] ;  /* 0x0000080001007983 */ /* 0x004ea40000100800 */
[----:B--2---:R-:W-:-:S13]  /*2080*/  ISETP.NE.OR P0, PT, R2, R0, P0 ;  /* 0x000000000200720c */ /* 0x004fda0000705670 */
[----:B------:R-:W-:Y:S05]  /*2090*/  @!P0 BREAK.RELIABLE B0 ;  /* 0x0000000000008942 */ /* 0x000fea0003800100 */
[----:B------:R-:W-:Y:S05]  /*20a0*/  @!P0 BRA `(.L_x_26) ;  /* 0x00000000008c8947 */ /* 0x000fea0003800000 */
.L_x_19:
[----:B------:R-:W-:Y:S05]  /*20b0*/  BSYNC.RELIABLE B0 ;  /* 0x0000000000007941 */ /* 0x000fea0003800100 */
.L_x_18:
[----:B------:R-:W2:Y:S01]  /*20c0*/  LDL R70, [R1+0xe0] ;  /* 0x0000e00001467983 */ /* 0x000ea20000100800 */
[----:B0-----:R-:W0:Y:S01]  /*20d0*/  LDC.64 R68, c[0x0][0x388] ;  /* 0x0000e200ff447b82 */ /* 0x001e220000000a00 */
[----:B------:R-:W-:Y:S01]  /*20e0*/  MOV R75, 0x400 ;  /* 0x00000400004b7802 */ /* 0x000fe20000000f00 */
[----:B------:R-:W-:Y:S01]  /*20f0*/  BSSY.RECONVERGENT B0, `(.L_x_27) ;  /* 0x000001d000007945 */ /* 0x000fe20003800200 */
[----:B------:R-:W3:Y:S01]  /*2100*/  S2R R0, SR_CgaCtaId ;  /* 0x0000000000007919 */ /* 0x000ee20000008800 */
[----:B------:R-:W4:Y:S01]  /*2110*/  S2R R74, SR_TID.Y ;  /* 0x00000000004a7919 */ /* 0x000f220000002200 */
[----:B-1----:R-:W4:Y:S01]  /*2120*/  S2R R3, SR_TID.X ;  /* 0x0000000000037919 */ /* 0x002f220000002100 */
[----:B---3--:R-:W-:Y:S01]  /*2130*/  LEA R75, R0, R75, 0x18 ;  /* 0x0000004b004b7211 */ /* 0x008fe200078ec0ff */
[----:B----4-:R-:W-:Y:S02]  /*2140*/  IMAD R74, R74, 0x20, R3 ;  /* 0x000000204a4a7824 */ /* 0x010fe400078e0203 */
[----:B--2---:R-:W-:-:S04]  /*2150*/  VIADD R0, R70, UR70 ;  /* 0x0000004646007c36 */ /* 0x004fc80008000000 */
[----:B------:R-:W-:-:S04]  /*2160*/  IMAD.SHL.U32 R0, R0, 0x40, RZ ;  /* 0x0000004000007824 */ /* 0x000fc800078e00ff */
[----:B0-----:R-:W-:-:S07]  /*2170*/  IMAD.WIDE.U32 R68, R0, 0x4, R68 ;  /* 0x0000000400447825 */ /* 0x001fce00078e0044 */
.L_x_28:
[----:B------:R-:W-:Y:S01]  /*2180*/  IMAD R0, R2, 0x300, RZ ;  /* 0x0000030002007824 */ /* 0x000fe200078e02ff */
[----:B------:R-:W2:Y:S04]  /*2190*/  LDL R76, [R1+0x8] ;  /* 0x00000800014c7983 */ /* 0x000ea80000100800 */
[----:B0-----:R-:W-:-:S05]  /*21a0*/  IADD3 R3, PT, PT, R0, R74, RZ ;  /* 0x0000004a00037210 */ /* 0x001fca0007ffe0ff */
[----:B------:R-:W-:-:S05]  /*21b0*/  IMAD.WIDE.U32 R70, R3, 0x4, R68 ;  /* 0x0000000403467825 */ /* 0x000fca00078e0044 */
[----:B------:R0:W3:Y:S01]  /*21c0*/  LDG.E.CONSTANT R72, desc[UR38][R70.64] ;  /* 0x0000002646487981 */ /* 0x0000e2000c1e9900 */
[----:B------:R-:W-:Y:S01]  /*21d0*/  IMAD R3, R3, 0x4, R75 ;  /* 0x0000000403037824 */ /* 0x000fe200078e024b */
[----:B0-----:R-:W-:-:S05]  /*21e0*/  IADD3 R71, P0, PT, R0, R74, RZ ;  /* 0x0000004a00477210 */ /* 0x001fca0007f1e0ff */
[----:B------:R-:W-:Y:S01]  /*21f0*/  IMAD.X R73, RZ, RZ, RZ, P0 ;  /* 0x000000ffff497224 */ /* 0x000fe200000e06ff */
[----:B------:R-:W-:-:S04]  /*2200*/  LEA R70, P0, R71, R68, 0x2 ;  /* 0x0000004447467211 */ /* 0x000fc800078010ff */
[----:B------:R-:W-:-:S05]  /*2210*/  LEA.HI.X R71, R71, R69, R73, 0x2, P0 ;  /* 0x0000004547477211 */ /* 0x000fca00000f1449 */
[----:B------:R-:W4:Y:S04]  /*2220*/  LDG.E.CONSTANT R73, desc[UR38][R70.64+0x1800] ;  /* 0x0018002646497981 */ /* 0x000f28000c1e9900 */
[----:B---3--:R0:W-:Y:S04]  /*2230*/  STS [R3], R72 ;  /* 0x0000004803007388 */ /* 0x0081e80000000800 */
[----:B0-----:R-:W3:Y:S04]  /*2240*/  LDG.E.CONSTANT R72, desc[UR38][R70.64+0xc00] ;  /* 0x000c002646487981 */ /* 0x001ee8000c1e9900 */
[----:B------:R-:W3:Y:S01]  /*2250*/  LDG.E.CONSTANT R70, desc[UR38][R70.64+0x2400] ;  /* 0x0024002646467981 */ /* 0x000ee2000c1e9900 */
[----:B------:R-:W-:-:S03]  /*2260*/  VIADD R2, R2, 0x4 ;  /* 0x0000000402027836 */ /* 0x000fc60000000000 */
[----:B----4-:R0:W-:Y:S02]  /*2270*/  STS [R3+0x1800], R73 ;  /* 0x0018004903007388 */ /* 0x0101e40000000800 */
[----:B--2---:R-:W-:Y:S02]  /*2280*/  ISETP.NE.AND P0, PT, R2, R76, PT ;  /* 0x0000004c0200720c */ /* 0x004fe40003f05270 */
[----:B---3--:R0:W-:Y:S04]  /*2290*/  STS [R3+0xc00], R72 ;  /* 0x000c004803007388 */ /* 0x0081e80000000800 */
[----:B------:R0:W-:Y:S07]  /*22a0*/  STS [R3+0x2400], R70 ;  /* 0x0024004603007388 */ /* 0x0001ee0000000800 */
[----:B------:R-:W-:Y:S05]  /*22b0*/  @P0 BRA `(.L_x_28) ;  /* 0xfffffffc00b00947 */ /* 0x000fea000383ffff */
[----:B------:R-:W-:Y:S05]  /*22c0*/  BSYNC.RECONVERGENT B0 ;  /* 0x0000000000007941 */ /* 0x000fea0003800200 */
.L_x_27:
[----:B------:R2:W-:Y:S02]  /*22d0*/  STL [R1+0xec], R0 ;  /* 0x0000ec0001007387 */ /* 0x0005e40000100800 */
.L_x_26:
[----:B------:R-:W-:Y:S05]  /*22e0*/  BSYNC.RECONVERGENT B1 ;  /* 0x0000000000017941 */ /* 0x000fea0003800200 */
.L_x_17:
[----:B--2---:R-:W2:Y:S02]  /*22f0*/  LDL R0, [R1+0xec] ;  /* 0x0000ec0001007983 */ /* 0x004ea40000100800 */
[----:B--2---:R-:W-:-:S07]  /*2300*/  IADD3 R0, PT, PT, R0, 0xc00, RZ ;  /* 0x00000c0000007810 */ /* 0x004fce0007ffe0ff */
.L_x_16:
[----:B------:R-:W-:Y:S05]  /*2310*/  BSYNC.RECONVERGENT B2 ;  /* 0x0000000000027941 */ /* 0x000fea0003800200 */
.L_x_15:
[----:B0-----:R-:W2:Y:S02]  /*2320*/  LDL R72, [R1+0x18] ;  /* 0x0000180001487983 */ /* 0x001ea40000100800 */
[----:B--2---:R-:W-:-:S13]  /*2330*/  ISETP.NE.AND P0, PT, R72, RZ, PT ;  /* 0x000000ff4800720c */ /* 0x004fda0003f05270 */
[----:B------:R-:W-:Y:S05]  /*2340*/  @!P0 BRA `(.L_x_14) ;  /* 0x00000000006c8947 */ /* 0x000fea0003800000 */
[----:B-1----:R-:W2:Y:S01]  /*2350*/  LDL R3, [R1+0xe0] ;  /* 0x0000e00001037983 */ /* 0x002ea20000100800 */
[----:B------:R-:W0:Y:S01]  /*2360*/  LDC.64 R68, c[0x0][0x388] ;  /* 0x0000e200ff447b82 */ /* 0x000e220000000a00 */
[----:B------:R-:W1:Y:S01]  /*2370*/  S2R R2, SR_TID.Y ;  /* 0x0000000000027919 */ /* 0x000e620000002200 */
[----:B------:R-:W1:Y:S02]  /*2380*/  S2R R71, SR_TID.X ;  /* 0x0000000000477919 */ /* 0x000e640000002100 */
[----:B-1----:R-:W-:-:S05]  /*2390*/  IMAD R71, R2, 0x20, R71 ;  /* 0x0000002002477824 */ /* 0x002fca00078e0247 */
[----:B------:R-:W-:Y:S01]  /*23a0*/  IADD3 R70, PT, PT, R71, R0, RZ ;  /* 0x0000000047467210 */ /* 0x000fe20007ffe0ff */
[----:B--2---:R-:W-:-:S04]  /*23b0*/  VIADD R2, R3, UR70 ;  /* 0x0000004603027c36 */ /* 0x004fc80008000000 */
[----:B------:R-:W-:-:S04]  /*23c0*/  IMAD.SHL.U32 R2, R2, 0x40, RZ ;  /* 0x0000004002027824 */ /* 0x000fc800078e00ff */
[----:B0-----:R-:W-:-:S04]  /*23d0*/  IMAD.WIDE.U32 R2, R2, 0x4, R68 ;  /* 0x0000000402027825 */ /* 0x001fc800078e0044 */
[----:B------:R-:W-:-:S06]  /*23e0*/  IMAD.WIDE.U32 R68, R70, 0x4, R2 ;  /* 0x0000000446447825 */ /* 0x000fcc00078e0002 */
[----:B------:R0:W2:Y:S01]  /*23f0*/  LDG.E.CONSTANT R69, desc[UR38][R68.64] ;  /* 0x0000002644457981 */ /* 0x0000a2000c1e9900 */
[----:B------:R-:W1:Y:S01]  /*2400*/  S2UR UR5, SR_CgaCtaId ;  /* 0x00000000000579c3 */ /* 0x000e620000008800 */
[----:B------:R-:W-:Y:S01]  /*2410*/  UMOV UR4, 0x400 ;  /* 0x0000040000047882 */ /* 0x000fe20000000000 */
[----:B------:R-:W-:Y:S01]  /*2420*/  ISETP.NE.AND P0, PT, R72, 0x1, PT ;  /* 0x000000014800780c */ /* 0x000fe20003f05270 */
[----:B-1----:R-:W-:-:S06]  /*2430*/  ULEA UR4, UR5, UR4, 0x18 ;  /* 0x0000000405047291 */ /* 0x002fcc000f8ec0ff */
[----:B0-----:R-:W-:-:S05]  /*2440*/  LEA R68, R70, UR4, 0x2 ;  /* 0x0000000446447c11 */ /* 0x001fca000f8e10ff */
[----:B--2---:R2:W-:Y:S01]  /*2450*/  STS [R68], R69 ;  /* 0x0000004544007388 */ /* 0x0045e20000000800 */
[----:B------:R-:W-:Y:S05]  /*2460*/  @!P0 BRA `(.L_x_14) ;  /* 0x0000000000248947 */ /* 0x000fea0003800000 */
[----:B------:R-:W-:Y:S02]  /*2470*/  IADD3 R0, P1, PT, R71, R0, RZ ;  /* 0x0000000047007210 */ /* 0x000fe40007f3e0ff */
[----:B------:R-:W-:-:S03]  /*2480*/  ISETP.NE.AND P0, PT, R72, 0x2, PT ;  /* 0x000000024800780c */ /* 0x000fc60003f05270 */
[----:B--2---:R-:W-:Y:S01]  /*2490*/  IMAD.X R69, RZ, RZ, RZ, P1 ;  /* 0x000000ffff457224 */ /* 0x004fe200008e06ff */
[----:B------:R-:W-:-:S04]  /*24a0*/  LEA R2, P1, R0, R2, 0x2 ;  /* 0x0000000200027211 */ /* 0x000fc800078210ff */
[----:B------:R-:W-:-:S05]  /*24b0*/  LEA.HI.X R3, R0, R3, R69, 0x2, P1 ;  /* 0x0000000300037211 */ /* 0x000fca00008f1445 */
[----:B------:R-:W2:Y:S04]  /*24c0*/  LDG.E.CONSTANT R69, desc[UR38][R2.64+0xc00] ;  /* 0x000c002602457981 */ /* 0x000ea8000c1e9900 */
[----:B------:R-:W3:Y:S04]  /*24d0*/  @P0 LDG.E.CONSTANT R71, desc[UR38][R2.64+0x1800] ;  /* 0x0018002602470981 */ /* 0x000ee8000c1e9900 */
[----:B--2---:R4:W-:Y:S04]  /*24e0*/  STS [R68+0xc00], R69 ;  /* 0x000c004544007388 */ /* 0x0049e80000000800 */
[----:B---3--:R4:W-:Y:S02]  /*24f0*/  @P0 STS [R68+0x1800], R71 ;  /* 0x0018004744000388 */ /* 0x0089e40000000800 */
.L_x_14:
[----:B------:R-:W-:Y:S05]  /*2500*/  BSYNC.RECONVERGENT B3 ;  /* 0x0000000000037941 */ /* 0x000fea0003800200 */
.L_x_13:
[----:B--2-4-:R-:W2:Y:S01]  /*2510*/  LDL R69, [R1+0x20] ;  /* 0x0000200001457983 */ /* 0x014ea20000100800 */
[----:B-1----:R-:W1:Y:S03]  /*2520*/  S2R R3, SR_TID.X ;  /* 0x0000000000037919 */ /* 0x002e660000002100 */
[----:B------:R3:W5:Y:S01]  /*2530*/  LDL R72, [R1+0xe0] ;  /* 0x0000e00001487983 */ /* 0x0007620000100800 */
[----:B------:R-:W-:Y:S01]  /*2540*/  BSSY.RECONVERGENT B0, `(.L_x_29) ;  /* 0x000001b000007945 */ /* 0x000fe20003800200 */
[----:B--2---:R-:W-:-:S05]  /*2550*/  LOP3.LUT R0, R69, 0xffff, RZ, 0xc0, !PT ;  /* 0x0000ffff45007812 */ /* 0x004fca00078ec0ff */
[----:B------:R-:W-:Y:S02]  /*2560*/  IMAD R2, R0, 0xaab, RZ ;  /* 0x00000aab00027824 */ /* 0x000fe400078e02ff */
[----:B------:R-:W1:Y:S03]  /*2570*/  S2R R0, SR_TID.Y ;  /* 0x0000000000007919 */ /* 0x000e660000002200 */
[----:B------:R-:W-:-:S04]  /*2580*/  SHF.R.U32.HI R2, RZ, 0x15, R2 ;  /* 0x00000015ff027819 */ /* 0x000fc80000011602 */
[----:B------:R-:W-:-:S05]  /*2590*/  PRMT R2, R2, 0x9910, RZ ;  /* 0x0000991002027816 */ /* 0x000fca00000000ff */
[----:B------:R-:W-:-:S04]  /*25a0*/  IMAD R2, R2, 0x300, RZ ;  /* 0x0000030002027824 */ /* 0x000fc800078e02ff */
[----:B------:R-:W-:-:S05]  /*25b0*/  IMAD.MOV R2, RZ, RZ, -R2 ;  /* 0x000000ffff027224 */ /* 0x000fca00078e0a02 */
[----:B------:R-:W-:-:S05]  /*25c0*/  PRMT R2, R2, 0x7710, RZ ;  /* 0x0000771002027816 */ /* 0x000fca00000000ff */
[----:B------:R-:W-:-:S05]  /*25d0*/  IMAD.IADD R2, R69, 0x1, R2 ;  /* 0x0000000145027824 */ /* 0x000fca00078e0202 */
[----:B------:R-:W-:Y:S02]  /*25e0*/  LOP3.LUT R70, R2, 0xffff, RZ, 0xc0, !PT ;  /* 0x0000ffff02467812 */ /* 0x000fe400078ec0ff */
[----:B-1----:R-:W-:-:S03]  /*25f0*/  LEA R68, R0, R3, 0x5 ;  /* 0x0000000300447211 */ /* 0x002fc600078e28ff */
[----:B------:R3:W-:Y:S01]  /*2600*/  STL [R1+0x18], R70 ;  /* 0x0000184601007387 */ /* 0x0007e20000100800 */
[----:B------:R-:W-:-:S13]  /*2610*/  ISETP.GE.U32.AND P0, PT, R68, R70, PT ;  /* 0x000000464400720c */ /* 0x000fda0003f06070 */
[----:B---3--:R-:W-:Y:S05]  /*2620*/  @P0 BRA `(.L_x_30) ;  /* 0x0000000000300947 */ /* 0x008fea0003800000 */
[----:B------:R-:W1:Y:S01]  /*2630*/  LDC.64 R2, c[0x0][0x388] ;  /* 0x0000e200ff027b82 */ /* 0x000e620000000a00 */
[----:B-----5:R-:W-:-:S04]  /*2640*/  VIADD R0, R72, UR70 ;  /* 0x0000004648007c36 */ /* 0x020fc80008000000 */
[----:B------:R-:W-:-:S04]  /*2650*/  IMAD.SHL.U32 R0, R0, 0x40, RZ ;  /* 0x0000004000007824 */ /* 0x000fc800078e00ff */
[----:B-1----:R-:W-:Y:S01]  /*2660*/  IMAD.WIDE.U32 R2, R0, 0x4, R2 ;  /* 0x0000000400027825 */ /* 0x002fe200078e0002 */
[----:B------:R-:W-:-:S05]  /*2670*/  IADD3 R0, PT, PT, R68, R69, -R70 ;  /* 0x0000004544007210 */ /* 0x000fca0007ffe846 */
[----:B------:R-:W-:-:S06]  /*2680*/  IMAD.WIDE R2, R0, 0x4, R2 ;  /* 0x0000000400027825 */ /* 0x000fcc00078e0202 */
[----:B------:R-:W2:Y:S01]  /*2690*/  LDG.E.CONSTANT R2, desc[UR38][R2.64] ;  /* 0x0000002602027981 */ /* 0x000ea2000c1e9900 */
[----:B------:R-:W1:Y:S01]  /*26a0*/  S2UR UR5, SR_CgaCtaId ;  /* 0x00000000000579c3 */ /* 0x000e620000008800 */
[----:B------:R-:W-:Y:S02]  /*26b0*/  UMOV UR4, 0x400 ;  /* 0x0000040000047882 */ /* 0x000fe40000000000 */
[----:B-1----:R-:W-:-:S06]  /*26c0*/  ULEA UR4, UR5, UR4, 0x18 ;  /* 0x0000000405047291 */ /* 0x002fcc000f8ec0ff */
[----:B------:R-:W-:-:S05]  /*26d0*/  LEA R69, R0, UR4, 0x2 ;  /* 0x0000000400457c11 */ /* 0x000fca000f8e10ff */
[----:B--2---:R1:W-:Y:S02]  /*26e0*/  STS [R69], R2 ;  /* 0x0000000245007388 */ /* 0x0043e40000000800 */
.L_x_30:
[----:B------:R-:W-:Y:S05]  /*26f0*/  BSYNC.RECONVERGENT B0 ;  /* 0x0000000000007941 */ /* 0x000fea0003800200 */
.L_x_29:
[----:B-1---5:R-:W-:Y:S01]  /*2700*/  IADD3 R2, PT, PT, -R72, UR72, RZ ;  /* 0x0000004848027c10 */ /* 0x022fe2000fffe1ff */
[----:B------:R-:W-:Y:S03]  /*2710*/  BSSY.RECONVERGENT B3, `(.L_x_31) ;  /* 0x00000ff000037945 */ /* 0x000fe60003800200 */
[----:B------:R-:W-:-:S13]  /*2720*/  ISETP.GE.U32.AND P0, PT, R2, 0xc, PT ;  /* 0x0000000c0200780c */ /* 0x000fda0003f06070 */
[----:B------:R-:W-:Y:S05]  /*2730*/  @!P0 BRA `(.L_x_32) ;  /* 0x0000000c00f08947 */ /* 0x000fea0003800000 */
[----:B------:R-:W2:Y:S01]  /*2740*/  LDL.LU R0, [R1+0x1c] ;  /* 0x00001c0001007983 */ /* 0x000ea20000300800 */
[----:B------:R-:W-:Y:S01]  /*2750*/  ISETP.GE.U32.AND P0, PT, R2, 0x30, PT ;  /* 0x000000300200780c */ /* 0x000fe20003f06070 */
[----:B------:R-:W-:Y:S01]  /*2760*/  BSSY.RECONVERGENT B2, `(.L_x_33) ;  /* 0x00000da000027945 */ /* 0x000fe20003800200 */
[----:B--2---:R-:W-:-:S05]  /*2770*/  PRMT R0, R0, 0x9910, RZ ;  /* 0x0000991000007816 */ /* 0x004fca00000000ff */
        /* <DEDUP_REMOVED lines=12> */
[----:B-1----:R-:W-:Y:S01]  /*2840*/  HFMA2 R3, -RZ, RZ, 0, 0 ;  /* 0x00000000ff037431 */ /* 0x002fe200000001ff */
[----:B------:R-:W-:Y:S01]  /*2850*/  ISETP.GT.AND P0, PT, R68, RZ, PT ;  /* 0x000000ff4400720c */ /* 0x000fe20003f04270 */
[----:B------:R1:W-:-:S12]  /*2860*/  STL [R1+0xc], R68 ;  /* 0x00000c4401007387 */ /* 0x0003d80000100800 */
[----:B-1----:R-:W-:Y:S05]  /*2870*/  @!P0 BRA `(.L_x_37) ;  /* 0x0000000800848947 */ /* 0x002fea0003800000 */
[----:B------:R-:W-:Y:S01]  /*2880*/  IMAD.IADD R0, R68, 0x1, -R3 ;  /* 0x0000000144007824 */ /* 0x000fe200078e0a03 */
[----:B------:R-:W-:Y:S01]  /*2890*/  BSSY.RECONVERGENT B4, `(.L_x_38) ;  /* 0x0000064000047945 */ /* 0x000fe20003800200 */
[----:B------:R-:W-:-:S03]  /*28a0*/  PLOP3.LUT P0, PT, PT, PT, PT, 0x80, 0x8 ;  /* 0x000000000008781c */ /* 0x000fc60003f0f070 */
[----:B------:R-:W-:-:S13]  /*28b0*/  ISETP.GT.AND P1, PT, R0, 0xc, PT ;  /* 0x0000000c0000780c */ /* 0x000fda0003f24270 */
[----:B------:R-:W-:Y:S05]  /*28c0*/  @!P1 BRA `(.L_x_39) ;  /* 0x0000000400809947 */ /* 0x000fea0003800000 */
[----:B------:R-:W1:Y:S01]  /*28d0*/  S2R R2, SR_CgaCtaId ;  /* 0x0000000000027919 */ /* 0x000e620000008800 */
[----:B------:R-:W2:Y:S01]  /*28e0*/  LDC.64 R70, c[0x0][0x390] ;  /* 0x0000e400ff467b82 */ /* 0x000ea20000000a00 */
[----:B------:R-:W-:Y:S01]  /*28f0*/  MOV R0, 0x400 ;  /* 0x0000040000007802 */ /* 0x000fe20000000f00 */
[----:B------:R-:W-:Y:S01]  /*2900*/  BSSY.RECONVERGENT B5, `(.L_x_40) ;  /* 0x000005b000057945 */ /* 0x000fe20003800200 */
[----:B------:R-:W-:-:S03]  /*2910*/  PLOP3.LUT P0, PT, PT, PT, PT, 0x8, 0x80 ;  /* 0x000000000080781c */ /* 0x000fc60003f0e170 */
[----:B------:R-:W-:-:S05]  /*2920*/  VIADD R0, R0, 0x6000 ;  /* 0x0000600000007836 */ /* 0x000fca0000000000 */
[----:B-1----:R-:W-:Y:S01]  /*2930*/  LEA R0, R2, R0, 0x18 ;  /* 0x0000000002007211 */ /* 0x002fe200078ec0ff */
[----:B------:R-:W-:-:S05]  /*2940*/  VIADD R2, R72, UR70 ;  /* 0x0000004648027c36 */ /* 0x000fca0008000000 */
[----:B------:R-:W-:-:S05]  /*2950*/  SHF.L.U32 R2, R2, 0x6, RZ ;  /* 0x0000000602027819 */ /* 0x000fca00000006ff */
[----:B--2---:R-:W-:-:S04]  /*2960*/  IMAD.WIDE.U32 R70, R2, 0x4, R70 ;  /* 0x0000000402467825 */ /* 0x004fc800078e0046 */
[----:B------:R-:W-:-:S05]  /*2970*/  VIADD R2, R68, 0xfffffff4 ;  /* 0xfffffff444027836 */ /* 0x000fca0000000000 */
[----:B------:R1:W-:Y:S02]  /*2980*/  STL [R1+0x10], R2 ;  /* 0x0000100201007387 */ /* 0x0003e40000100800 */
.L_x_41:
[----:B0----5:R-:W-:Y:S04]  /*2990*/  STL [R1+0xfc], R7 ;  /* 0x0000fc0701007387 */ /* 0x021fe80000100800 */
[----:B------:R0:W-:Y:S01]  /*29a0*/  STL [R1+0xf8], R6 ;  /* 0x0000f80601007387 */ /* 0x0001e20000100800 */
[----:B-1----:R-:W1:Y:S03]  /*29b0*/  S2R R2, SR_TID.X ;  /* 0x0000000000027919 */ /* 0x002e660000002100 */
[----:B------:R-:W-:Y:S01]  /*29c0*/  STL [R1+0xf4], R5 ;  /* 0x0000f40501007387 */ /* 0x000fe20000100800 */
[----:B0-----:R-:W1:Y:S03]  /*29d0*/  S2R R6, SR_TID.Y ;  /* 0x0000000000067919 */ /* 0x001e660000002200 */
[----:B------:R0:W-:Y:S01]  /*29e0*/  STL [R1+0xf0], R4 ;  /* 0x0000f00401007387 */ /* 0x0001e20000100800 */
[----:B-1----:R-:W-:-:S02]  /*29f0*/  IMAD R6, R6, 0x20, R2 ;  /* 0x0000002006067824 */ /* 0x002fc400078e0202 */
[----:B------:R-:W-:-:S05]  /*2a00*/  IMAD R2, R3, 0x300, RZ ;  /* 0x0000030003027824 */ /* 0x000fca00078e02ff */
[----:B------:R-:W-:-:S05]  /*2a10*/  IADD3 R68, P1, PT, R2, R6, RZ ;  /* 0x0000000602447210 */ /* 0x000fca0007f3e0ff */
[----:B------:R-:W-:Y:S01]  /*2a20*/  IMAD.X R69, RZ, RZ, RZ, P1 ;  /* 0x000000ffff457224 */ /* 0x000fe200008e06ff */
[----:B------:R-:W-:-:S04]  /*2a30*/  LEA R72, P1, R68, R70, 0x2 ;  /* 0x0000004644487211 */ /* 0x000fc800078210ff */
[----:B------:R-:W-:Y:S02]  /*2a40*/  LEA.HI.X R73, R68, R71, R69, 0x2, P1 ;  /* 0x0000004744497211 */ /* 0x000fe400008f1445 */
[C---:B------:R-:W-:Y:S01]  /*2a50*/  IADD3 R68, PT, PT, R2.reuse, R6, RZ ;  /* 0x0000000602447210 */ /* 0x040fe20007ffe0ff */
[----:B------:R-:W-:Y:S02]  /*2a60*/  VIADD R74, R2, 0xc00 ;  /* 0x00000c00024a7836 */ /* 0x000fe40000000000 */
[----:B------:R-:W2:Y:S04]  /*2a70*/  LDG.E.CONSTANT R7, desc[UR38][R72.64+0xc00] ;  /* 0x000c002648077981 */ /* 0x000ea8000c1e9900 */
[----:B0-----:R-:W3:Y:S01]  /*2a80*/  LDG.E.CONSTANT R4, desc[UR38][R72.64+0x1800] ;  /* 0x0018002648047981 */ /* 0x001ee2000c1e9900 */
[----:B------:R-:W-:-:S03]  /*2a90*/  IMAD.IADD R69, R74, 0x1, R6 ;  /* 0x000000014a457824 */ /* 0x000fc600078e0206 */
[----:B------:R0:W4:Y:S02]  /*2aa0*/  LDG.E.CONSTANT R5, desc[UR38][R72.64+0x2400] ;  /* 0x0024002648057981 */ /* 0x000124000c1e9900 */
[----:B0-----:R-:W-:-:S05]  /*2ab0*/  IMAD.WIDE.U32 R72, R68, 0x4, R70 ;  /* 0x0000000444487825 */ /* 0x001fca00078e0046 */
[----:B------:R0:W4:Y:S01]  /*2ac0*/  LDG.E.CONSTANT R77, desc[UR38][R72.64] ;  /* 0x00000026484d7981 */ /* 0x000122000c1e9900 */
[----:B------:R-:W-:Y:S01]  /*2ad0*/  IADD3 R74, P1, PT, R74, R6, RZ ;  /* 0x000000064a4a7210 */ /* 0x000fe20007f3e0ff */
[----:B0-----:R-:W-:-:S05]  /*2ae0*/  IMAD.WIDE.U32 R72, R69, 0x4, R70 ;  /* 0x0000000445487825 */ /* 0x001fca00078e0046 */
[----:B------:R0:W4:Y:S02]  /*2af0*/  LDG.E.CONSTANT R76, desc[UR38][R72.64] ;  /* 0x00000026484c7981 */ /* 0x000124000c1e9900 */
[----:B0-----:R-:W-:Y:S01]  /*2b00*/  IMAD.X R73, RZ, RZ, RZ, P1 ;  /* 0x000000ffff497224 */ /* 0x001fe200008e06ff */
[----:B------:R-:W-:-:S04]  /*2b10*/  LEA R72, P1, R74, R70, 0x2 ;  /* 0x000000464a487211 */ /* 0x000fc800078210ff */
[----:B------:R-:W-:Y:S02]  /*2b20*/  LEA.HI.X R73, R74, R71, R73, 0x2, P1 ;  /* 0x000000474a497211 */ /* 0x000fe400008f1449 */
[----:B------:R-:W-:-:S03]  /*2b30*/  LEA R68, R68, R0, 0x2 ;  /* 0x0000000044447211 */ /* 0x000fc600078e10ff */
[----:B------:R-:W4:Y:S04]  /*2b40*/  LDG.E.CONSTANT R74, desc[UR38][R72.64+0xc00] ;  /* 0x000c0026484a7981 */ /* 0x000f28000c1e9900 */
[----:B------:R-:W4:Y:S04]  /*2b50*/  LDG.E.CONSTANT R75, desc[UR38][R72.64+0x1800] ;  /* 0x00180026484b7981 */ /* 0x000f28000c1e9900 */
[----:B------:R0:W4:Y:S02]  /*2b60*/  LDG.E.CONSTANT R72, desc[UR38][R72.64+0x2400] ;  /* 0x0024002648487981 */ /* 0x000124000c1e9900 */
[----:B0-----:R-:W-:-:S02]  /*2b70*/  VIADD R73, R2, 0x1800 ;  /* 0x0000180002497836 */ /* 0x001fc40000000000 */
[----:B--2---:R0:W-:Y:S04]  /*2b80*/  STS [R68+0xc00], R7 ;  /* 0x000c000744007388 */ /* 0x0041e80000000800 */
[----:B---3--:R-:W-:Y:S04]  /*2b90*/  STS [R68+0x1800], R4 ;  /* 0x0018000444007388 */ /* 0x008fe80000000800 */
[----:B----4-:R-:W-:Y:S04]  /*2ba0*/  STS [R68+0x2400], R5 ;  /* 0x0024000544007388 */ /* 0x010fe80000000800 */
[----:B------:R1:W-:Y:S01]  /*2bb0*/  STS [R68], R77 ;  /* 0x0000004d44007388 */ /* 0x0003e20000000800 */
[----:B------:R-:W-:-:S03]  /*2bc0*/  VIADD R2, R2, 0x2400 ;  /* 0x0000240002027836 */ /* 0x000fc60000000000 */
[----:B0-----:R-:W5:Y:S01]  /*2bd0*/  LDL.LU R7, [R1+0xfc] ;  /* 0x0000fc0001077983 */ /* 0x001f620000300800 */
[----:B-1----:R-:W-:Y:S01]  /*2be0*/  IMAD R77, R69, 0x4, R0 ;  /* 0x00000004454d7824 */ /* 0x002fe200078e0200 */
[----:B------:R-:W-:Y:S02]  /*2bf0*/  IADD3 R69, P1, PT, R73, R6, RZ ;  /* 0x0000000649457210 */ /* 0x000fe40007f3e0ff */
[----:B------:R-:W0:Y:S02]  /*2c00*/  S2R R6, SR_TID.X ;  /* 0x0000000000067919 */ /* 0x000e240000002100 */
[----:B------:R1:W-:Y:S02]  /*2c10*/  STS [R77], R76 ;  /* 0x0000004c4d007388 */ /* 0x0003e40000000800 */
[----:B-1----:R-:W-:Y:S01]  /*2c20*/  IMAD.X R76, RZ, RZ, RZ, P1 ;  /* 0x000000ffff4c7224 */ /* 0x002fe200008e06ff */
[----:B------:R-:W-:-:S04]  /*2c30*/  LEA R68, P1, R69, R70, 0x2 ;  /* 0x0000004645447211 */ /* 0x000fc800078210ff */
[----:B------:R-:W-:Y:S02]  /*2c40*/  LEA.HI.X R69, R69, R71, R76, 0x2, P1 ;  /* 0x0000004745457211 */ /* 0x000fe400008f144c */
[----:B------:R-:W0:Y:S03]  /*2c50*/  S2R R76, SR_TID.Y ;  /* 0x00000000004c7919 */ /* 0x000e260000002200 */
[----:B------:R-:W2:Y:S04]  /*2c60*/  LDG.E.CONSTANT R5, desc[UR38][R68.64+0x1800] ;  /* 0x0018002644057981 */ /* 0x000ea8000c1e9900 */
[----:B------:R-:W3:Y:S04]  /*2c70*/  LDG.E.CONSTANT R4, desc[UR38][R68.64+0x2400] ;  /* 0x0024002644047981 */ /* 0x000ee8000c1e9900 */
[----:B------:R-:W-:Y:S04]  /*2c80*/  STS [R77+0xc00], R74 ;  /* 0x000c004a4d007388 */ /* 0x000fe80000000800 */
[----:B------:R1:W-:Y:S04]  /*2c90*/  STS [R77+0x2400], R72 ;  /* 0x002400484d007388 */ /* 0x0003e80000000800 */
[----:B------:R4:W-:Y:S01]  /*2ca0*/  STS [R77+0x1800], R75 ;  /* 0x0018004b4d007388 */ /* 0x0009e20000000800 */
[----:B0-----:R-:W-:-:S03]  /*2cb0*/  LEA R76, R76, R6, 0x5 ;  /* 0x000000064c4c7211 */ /* 0x001fc600078e28ff */
[----:B------:R0:W3:Y:S02]  /*2cc0*/  LDG.E.CONSTANT R6, desc[UR38][R68.64+0xc00] ;  /* 0x000c002644067981 */ /* 0x0000e4000c1e9900 */
[----:B-1----:R-:W-:-:S04]  /*2cd0*/  IMAD.IADD R72, R73, 0x1, R76 ;  /* 0x0000000149487824 */ /* 0x002fc800078e024c */
[----:B0-----:R-:W-:-:S05]  /*2ce0*/  IMAD.WIDE.U32 R68, R72, 0x4, R70 ;  /* 0x0000000448447825 */ /* 0x001fca00078e0046 */
[----:B------:R0:W3:Y:S02]  /*2cf0*/  LDG.E.CONSTANT R73, desc[UR38][R68.64] ;  /* 0x0000002644497981 */ /* 0x0000e4000c1e9900 */
[C---:B0-----:R-:W-:Y:S01]  /*2d00*/  IADD3 R69, P1, PT, R2.reuse, R76, RZ ;  /* 0x0000004c02457210 */ /* 0x041fe20007f3e0ff */
[----:B------:R-:W-:-:S03]  /*2d10*/  IMAD.IADD R76, R2, 0x1, R76 ;  /* 0x00000001024c7824 */ /* 0x000fc600078e024c */
[----:B------:R-:W-:Y:S02]  /*2d20*/  IADD3.X R74, PT, PT, RZ, RZ, RZ, P1, !PT ;  /* 0x000000ffff4a7210 */ /* 0x000fe40000ffe4ff */
[----:B------:R-:W-:-:S04]  /*2d30*/  LEA R68, P1, R69, R70, 0x2 ;  /* 0x0000004645447211 */ /* 0x000fc800078210ff */
[----:B------:R-:W-:Y:S01]  /*2d40*/  LEA.HI.X R69, R69, R71, R74, 0x2, P1 ;  /* 0x0000004745457211 */ /* 0x000fe200008f144a */
[----:B----4-:R-:W-:-:S04]  /*2d50*/  IMAD.WIDE.U32 R74, R76, 0x4, R70 ;  /* 0x000000044c4a7825 */ /* 0x010fc800078e0046 */
[----:B------:R-:W4:Y:S04]  /*2d60*/  LDG.E.CONSTANT R77, desc[UR38][R68.64+0x1800] ;  /* 0x00180026444d7981 */ /* 0x000f28000c1e9900 */
[----:B------:R-:W4:Y:S04]  /*2d70*/  LDG.E.CONSTANT R74, desc[UR38][R74.64] ;  /* 0x000000264a4a7981 */ /* 0x000f28000c1e9900 */
[----:B------:R-:W4:Y:S04]  /*2d80*/  LDG.E.CONSTANT R75, desc[UR38][R68.64+0xc00] ;  /* 0x000c0026444b7981 */ /* 0x000f28000c1e9900 */
[----:B------:R-:W4:Y:S04]  /*2d90*/  LDG.E.CONSTANT R68, desc[UR38][R68.64+0x2400] ;  /* 0x0024002644447981 */ /* 0x000f28000c1e9900 */
[----:B------:R-:W4:Y:S01]  /*2da0*/  LDL R69, [R1+0x10] ;  /* 0x0000100001457983 */ /* 0x000f220000100800 */
[----:B------:R-:W-:-:S05]  /*2db0*/  IMAD R72, R72, 0x4, R0 ;  /* 0x0000000448487824 */ /* 0x000fca00078e0200 */
[----:B--2---:R-:W-:Y:S04]  /*2dc0*/  STS [R72+0x1800], R5 ;  /* 0x0018000548007388 */ /* 0x004fe80000000800 */
[----:B---3--:R-:W-:Y:S04]  /*2dd0*/  STS [R72+0x2400], R4 ;  /* 0x0024000448007388 */ /* 0x008fe80000000800 */
[----:B------:R0:W-:Y:S04]  /*2de0*/  STS [R72+0xc00], R6 ;  /* 0x000c000648007388 */ /* 0x0001e80000000800 */
[----:B0-----:R2:W5:Y:S04]  /*2df0*/  LDL.LU R6, [R1+0xf8] ;  /* 0x0000f80001067983 */ /* 0x0015680000300800 */
[----:B------:R2:W5:Y:S04]  /*2e00*/  LDL.LU R5, [R1+0xf4] ;  /* 0x0000f40001057983 */ /* 0x0005680000300800 */
[----:B------:R2:W5:Y:S01]  /*2e10*/  LDL.LU R4, [R1+0xf0] ;  /* 0x0000f00001047983 */ /* 0x0005620000300800 */
[----:B------:R-:W-:-:S02]  /*2e20*/  IMAD R76, R76, 0x4, R0 ;  /* 0x000000044c4c7824 */ /* 0x000fc400078e0200 */
[----:B------:R-:W-:Y:S01]  /*2e30*/  VIADD R3, R3, 0x10 ;  /* 0x0000001003037836 */ /* 0x000fe20000000000 */
[----:B------:R2:W-:Y:S04]  /*2e40*/  STS [R72], R73 ;  /* 0x0000004948007388 */ /* 0x0005e80000000800 */
[----:B----4-:R2:W-:Y:S04]  /*2e50*/  STS [R76+0x1800], R77 ;  /* 0x0018004d4c007388 */ /* 0x0105e80000000800 */
[----:B------:R2:W-:Y:S04]  /*2e60*/  STS [R76], R74 ;  /* 0x0000004a4c007388 */ /* 0x0005e80000000800 */
[----:B------:R2:W-:Y:S04]  /*2e70*/  STS [R76+0xc00], R75 ;  /* 0x000c004b4c007388 */ /* 0x0005e80000000800 */
[----:B------:R2:W-:Y:S01]  /*2e80*/  STS [R76+0x2400], R68 ;  /* 0x002400444c007388 */ /* 0x0005e20000000800 */
[----:B------:R-:W-:-:S13]  /*2e90*/  ISETP.GE.AND P1, PT, R3, R69, PT ;  /* 0x000000450300720c */ /* 0x000fda0003f26270 */
[----:B--2---:R-:W-:Y:S05]  /*2ea0*/  @!P1 BRA `(.L_x_41) ;  /* 0xfffffff800b89947 */ /* 0x004fea000383ffff */
[----:B------:R-:W-:Y:S05]  /*2eb0*/  BSYNC.RECONVERGENT B5 ;  /* 0x0000000000057941 */ /* 0x000fea0003800200 */
.L_x_40:
[----:B------:R1:W-:Y:S02]  /*2ec0*/  STL [R1+0xe8], R2 ;  /* 0x0000e80201007387 */ /* 0x0003e40000100800 */
.L_x_39:
[----:B------:R-:W-:Y:S05]  /*2ed0*/  BSYNC.RECONVERGENT B4 ;  /* 0x0000000000047941 */ /* 0x000fea0003800200 */
.L_x_38:
[----:B------:R-:W2:Y:S01]  /*2ee0*/  LDL R77, [R1+0xc] ;  /* 0x00000c00014d7983 */ /* 0x000ea20000100800 */
[----:B------:R-:W-:Y:S01]  /*2ef0*/  BSSY.RECONVERGENT B4, `(.L_x_42) ;  /* 0x0000036000047945 */ /* 0x000fe20003800200 */
[----:B--2---:R-:W-:-:S04]  /*2f00*/  IADD3 R0, PT, PT, R77, -R3, RZ ;  /* 0x800000034d007210 */ /* 0x004fc80007ffe0ff */
[----:B------:R-:W-:-:S13]  /*2f10*/  ISETP.GT.AND P1, PT, R0, 0x4, PT ;  /* 0x000000040000780c */ /* 0x000fda0003f24270 */
[----:B------:R-:W-:Y:S05]  /*2f20*/  @!P1 BRA `(.L_x_43) ;  /* 0x0000000000c89947 */ /* 0x000fea0003800000 */
[----:B------:R-:W2:Y:S01]  /*2f30*/  LDL R68, [R1+0xe0] ;  /* 0x0000e00001447983 */ /* 0x000ea20000100800 */
[----:B------:R-:W3:Y:S01]  /*2f40*/  LDC.64 R70, c[0x0][0x390] ;  /* 0x0000e400ff467b82 */ /* 0x000ee20000000a00 */
[----:B------:R-:W-:Y:S01]  /*2f50*/  IMAD R72, R3, 0x300, RZ ;  /* 0x0000030003487824 */ /* 0x000fe200078e02ff */
[----:B-1----:R-:W1:Y:S01]  /*2f60*/  S2R R2, SR_TID.X ;  /* 0x0000000000027919 */ /* 0x002e620000002100 */
[----:B------:R-:W1:Y:S02]  /*2f70*/  S2R R74, SR_TID.Y ;  /* 0x00000000004a7919 */ /* 0x000e640000002200 */
[----:B-1----:R-:W-:-:S05]  /*2f80*/  IMAD R74, R74, 0x20, R2 ;  /* 0x000000204a4a7824 */ /* 0x002fca00078e0202 */
[----:B------:R-:W-:Y:S01]  /*2f90*/  IADD3 R2, PT, PT, R72, R74, RZ ;  /* 0x0000004a48027210 */ /* 0x000fe20007ffe0ff */
[----:B--2---:R-:W-:-:S04]  /*2fa0*/  VIADD R68, R68, UR70 ;  /* 0x0000004644447c36 */ /* 0x004fc80008000000 */
[----:B------:R-:W-:-:S04]  /*2fb0*/  IMAD.SHL.U32 R68, R68, 0x40, RZ ;  /* 0x0000004044447824 */ /* 0x000fc800078e00ff */
[----:B---3--:R-:W-:-:S04]  /*2fc0*/  IMAD.WIDE.U32 R68, R68, 0x4, R70 ;  /* 0x0000000444447825 */ /* 0x008fc800078e0046 */
[----:B------:R-:W-:-:S05]  /*2fd0*/  IMAD.WIDE.U32 R70, R2, 0x4, R68 ;  /* 0x0000000402467825 */ /* 0x000fca00078e0044 */
[----:B------:R1:W2:Y:S01]  /*2fe0*/  LDG.E.CONSTANT R73, desc[UR38][R70.64] ;  /* 0x0000002646497981 */ /* 0x0002a2000c1e9900 */
[----:B------:R-:W3:Y:S01]  /*2ff0*/  S2UR UR5, SR_CgaCtaId ;  /* 0x00000000000579c3 */ /* 0x000ee20000008800 */
[----:B------:R-:W-:Y:S01]  /*3000*/  UMOV UR4, 0x400 ;  /* 0x0000040000047882 */ /* 0x000fe20000000000 */
[----:B------:R-:W-:Y:S01]  /*3010*/  IADD3 R0, P0, PT, R72, R74, RZ ;  /* 0x0000004a48007210 */ /* 0x000fe20007f1e0ff */
[----:B------:R-:W-:-:S04]  /*3020*/  UIADD3 UR4, UPT, UPT, UR4, 0x6000, URZ ;  /* 0x0000600004047890 */ /* 0x000fc8000fffe0ff */
[----:B-1----:R-:W-:Y:S01]  /*3030*/  IMAD.X R71, RZ, RZ, RZ, P0 ;  /* 0x000000ffff477224 */ /* 0x002fe200000e06ff */
[----:B------:R-:W-:-:S04]  /*3040*/  LEA R70, P0, R0, R68, 0x2 ;  /* 0x0000004400467211 */ /* 0x000fc800078010ff */
[----:B------:R-:W-:-:S05]  /*3050*/  LEA.HI.X R71, R0, R69, R71, 0x2, P0 ;  /* 0x0000004500477211 */ /* 0x000fca00000f1447 */
[----:B------:R-:W4:Y:S04]  /*3060*/  LDG.E.CONSTANT R75, desc[UR38][R70.64+0xc00] ;  /* 0x000c0026464b7981 */ /* 0x000f28000c1e9900 */
[----:B------:R-:W4:Y:S01]  /*3070*/  LDG.E.CONSTANT R76, desc[UR38][R70.64+0x1800] ;  /* 0x00180026464c7981 */ /* 0x000f22000c1e9900 */
[----:B---3--:R-:W-:-:S03]  /*3080*/  ULEA UR4, UR5, UR4, 0x18 ;  /* 0x0000000405047291 */ /* 0x008fc6000f8ec0ff */
[----:B------:R1:W3:Y:S03]  /*3090*/  LDG.E.CONSTANT R74, desc[UR38][R70.64+0x2400] ;  /* 0x00240026464a7981 */ /* 0x0002e6000c1e9900 */
[----:B------:R-:W-:Y:S01]  /*30a0*/  LEA R0, R2, UR4, 0x2 ;  /* 0x0000000402007c11 */ /* 0x000fe2000f8e10ff */
[----:B-1----:R-:W1:Y:S01]  /*30b0*/  S2R R71, SR_TID.X ;  /* 0x0000000000477919 */ /* 0x002e620000002100 */
[----:B------:R-:W-:-:S05]  /*30c0*/  VIADD R2, R72, 0xc00 ;  /* 0x00000c0048027836 */ /* 0x000fca0000000000 */
[----:B------:R-:W-:Y:S04]  /*30d0*/  STL [R1+0xe8], R2 ;  /* 0x0000e80201007387 */ /* 0x000fe80000100800 */
[----:B--2---:R2:W-:Y:S02]  /*30e0*/  STS [R0], R73 ;  /* 0x0000004900007388 */ /* 0x0045e40000000800 */
[----:B--2---:R-:W1:Y:S02]  /*30f0*/  S2R R73, SR_TID.Y ;  /* 0x0000000000497919 */ /* 0x004e640000002200 */
[----:B-1----:R-:W-:-:S05]  /*3100*/  IMAD R73, R73, 0x20, R71 ;  /* 0x0000002049497824 */ /* 0x002fca00078e0247 */
[CC--:B------:R-:W-:Y:S02]  /*3110*/  IADD3 R72, PT, PT, R2.reuse, R73.reuse, RZ ;  /* 0x0000004902487210 */ /* 0x0c0fe40007ffe0ff */
[----:B------:R-:W-:-:S03]  /*3120*/  IADD3 R2, P0, PT, R2, R73, RZ ;  /* 0x0000004902027210 */ /* 0x000fc60007f1e0ff */
[----:B------:R-:W-:-:S06]  /*3130*/  IMAD.WIDE.U32 R70, R72, 0x4, R68 ;  /* 0x0000000448467825 */ /* 0x000fcc00078e0044 */
[----:B------:R1:W2:Y:S02]  /*3140*/  LDG.E.CONSTANT R71, desc[UR38][R70.64] ;  /* 0x0000002646477981 */ /* 0x0002a4000c1e9900 */
[----:B-1----:R-:W-:Y:S01]  /*3150*/  IMAD.X R70, RZ, RZ, RZ, P0 ;  /* 0x000000ffff467224 */ /* 0x002fe200000e06ff */
[----:B------:R-:W-:-:S04]  /*3160*/  LEA R68, P0, R2, R68, 0x2 ;  /* 0x0000004402447211 */ /* 0x000fc800078010ff */
[----:B------:R-:W-:-:S05]  /*3170*/  LEA.HI.X R69, R2, R69, R70, 0x2, P0 ;  /* 0x0000004502457211 */ /* 0x000fca00000f1446 */
[----:B------:R-:W2:Y:S04]  /*3180*/  LDG.E.CONSTANT R70, desc[UR38][R68.64+0xc00] ;  /* 0x000c002644467981 */ /* 0x000ea8000c1e9900 */
[----:B------:R-:W2:Y:S04]  /*3190*/  LDG.E.CONSTANT R2, desc[UR38][R68.64+0x1800] ;  /* 0x0018002644027981 */ /* 0x000ea8000c1e9900 */
[----:B------:R-:W2:Y:S01]  /*31a0*/  LDG.E.CONSTANT R68, desc[UR38][R68.64+0x2400] ;  /* 0x0024002644447981 */ /* 0x000ea2000c1e9900 */
[----:B------:R-:W-:-:S03]  /*31b0*/  LEA R72, R72, UR4, 0x2 ;  /* 0x0000000448487c11 */ /* 0x000fc6000f8e10ff */
[----:B----4-:R4:W-:Y:S04]  /*31c0*/  STS [R0+0xc00], R75 ;  /* 0x000c004b00007388 */ /* 0x0109e80000000800 */
[----:B------:R4:W-:Y:S04]  /*31d0*/  STS [R0+0x1800], R76 ;  /* 0x0018004c00007388 */ /* 0x0009e80000000800 */
[----:B---3--:R4:W-:Y:S01]  /*31e0*/  STS [R0+0x2400], R74 ;  /* 0x0024004a00007388 */ /* 0x0089e20000000800 */
[----:B------:R-:W-:Y:S01]  /*31f0*/  PLOP3.LUT P0, PT, PT, PT, PT, 0x8, 0x80 ;  /* 0x000000000080781c */ /* 0x000fe20003f0e170 */
[----:B------:R-:W-:-:S02]  /*3200*/  VIADD R3, R3, 0x8 ;  /* 0x0000000803037836 */ /* 0x000fc40000000000 */
[----:B--2---:R4:W-:Y:S04]  /*3210*/  STS [R72], R71 ;  /* 0x0000004748007388 */ /* 0x0049e80000000800 */
[----:B------:R4:W-:Y:S04]  /*3220*/  STS [R72+0xc00], R70 ;  /* 0x000c004648007388 */ /* 0x0009e80000000800 */
[----:B------:R4:W-:Y:S04]  /*3230*/  STS [R72+0x1800], R2 ;  /* 0x0018000248007388 */ /* 0x0009e80000000800 */
[----:B------:R4:W-:Y:S02]  /*3240*/  STS [R72+0x2400], R68 ;  /* 0x0024004448007388 */ /* 0x0009e40000000800 */
.L_x_43:
[----:B------:R-:W-:Y:S05]  /*3250*/  BSYNC.RECONVERGENT B4 ;  /* 0x0000000000047941 */ /* 0x000fea0003800200 */
.L_x_42:
[----:B------:R-:W-:-:S13]  /*3260*/  ISETP.NE.OR P0, PT, R3, R77, P0 ;  /* 0x0000004d0300720c */ /* 0x000fda0000705670 */
[----:B------:R-:W-:Y:S05]  /*3270*/  @!P0 BREAK.RELIABLE B0 ;  /* 0x0000000000008942 */ /* 0x000fea0003800100 */
[----:B------:R-:W-:Y:S05]  /*3280*/  @!P0 BRA `(.L_x_44) ;  /* 0x0000000000908947 */ /* 0x000fea0003800000 */
.L_x_37:
[----:B------:R-:W-:Y:S05]  /*3290*/  BSYNC.RELIABLE B0 ;  /* 0x0000000000007941 */ /* 0x000fea0003800100 */
.L_x_36:
[----:B----4-:R-:W2:Y:S01]  /*32a0*/  LDL R70, [R1+0xe0] ;  /* 0x0000e00001467983 */ /* 0x010ea20000100800 */
[----:B------:R-:W3:Y:S01]  /*32b0*/  LDC.64 R68, c[0x0][0x390] ;  /* 0x0000e400ff447b82 */ /* 0x000ee20000000a00 */
[----:B------:R-:W-:Y:S01]  /*32c0*/  MOV R0, 0x400 ;  /* 0x0000040000007802 */ /* 0x000fe20000000f00 */
[----:B------:R-:W-:Y:S01]  /*32d0*/  BSSY.RECONVERGENT B0, `(.L_x_45) ;  /* 0x000001e000007945 */ /* 0x000fe20003800200 */
[----:B-1----:R-:W1:Y:S03]  /*32e0*/  S2R R2, SR_CgaCtaId ;  /* 0x0000000000027919 */ /* 0x002e660000008800 */
[----:B------:R-:W-:-:S05]  /*32f0*/  VIADD R0, R0, 0x6000 ;  /* 0x0000600000007836 */ /* 0x000fca0000000000 */
[----:B-1----:R-:W-:Y:S02]  /*3300*/  LEA R0, R2, R0, 0x18 ;  /* 0x0000000002007211 */ /* 0x002fe400078ec0ff */
[----:B--2---:R-:W-:-:S05]  /*3310*/  IADD3 R2, PT, PT, R70, UR70, RZ ;  /* 0x0000004646027c10 */ /* 0x004fca000fffe0ff */
[----:B------:R-:W-:-:S04]  /*3320*/  IMAD.SHL.U32 R2, R2, 0x40, RZ ;  /* 0x0000004002027824 */ /* 0x000fc800078e00ff */
[----:B---3--:R-:W-:-:S07]  /*3330*/  IMAD.WIDE.U32 R68, R2, 0x4, R68 ;  /* 0x0000000402447825 */ /* 0x008fce00078e0044 */
.L_x_46:
[----:B-1----:R-:W1:Y:S01]  /*3340*/  S2R R2, SR_TID.X ;  /* 0x0000000000027919 */ /* 0x002e620000002100 */
[----:B------:R-:W1:Y:S01]  /*3350*/  S2R R74, SR_TID.Y ;  /* 0x00000000004a7919 */ /* 0x000e620000002200 */
[----:B------:R-:W2:Y:S01]  /*3360*/  LDL R75, [R1+0xc] ;  /* 0x00000c00014b7983 */ /* 0x000ea20000100800 */
[----:B-1----:R-:W-:Y:S02]  /*3370*/  IMAD R74, R74, 0x20, R2 ;  /* 0x000000204a4a7824 */ /* 0x002fe400078e0202 */
[----:B------:R-:W-:-:S04]  /*3380*/  IMAD R2, R3, 0x300, RZ ;  /* 0x0000030003027824 */ /* 0x000fc800078e02ff */
[----:B------:R-:W-:-:S04]  /*3390*/  IMAD.IADD R72, R2, 0x1, R74 ;  /* 0x0000000102487824 */ /* 0x000fc800078e024a */
[----:B------:R-:W-:-:S05]  /*33a0*/  IMAD.WIDE.U32 R70, R72, 0x4, R68 ;  /* 0x0000000448467825 */ /* 0x000fca00078e0044 */
[----:B------:R1:W3:Y:S01]  /*33b0*/  LDG.E.CONSTANT R73, desc[UR38][R70.64] ;  /* 0x0000002646497981 */ /* 0x0002e2000c1e9900 */
[----:B------:R-:W-:Y:S01]  /*33c0*/  IMAD R72, R72, 0x4, R0 ;  /* 0x0000000448487824 */ /* 0x000fe200078e0200 */
[----:B-1----:R-:W-:-:S04]  /*33d0*/  IADD3 R71, P0, PT, R2, R74, RZ ;  /* 0x0000004a02477210 */ /* 0x002fc80007f1e0ff */
[----:B------:R-:W-:Y:S02]  /*33e0*/  IADD3.X R74, PT, PT, RZ, RZ, RZ, P0, !PT ;  /* 0x000000ffff4a7210 */ /* 0x000fe400007fe4ff */
[----:B------:R-:W-:-:S04]  /*33f0*/  LEA R70, P0, R71, R68, 0x2 ;  /* 0x0000004447467211 */ /* 0x000fc800078010ff */
[----:B------:R-:W-:-:S05]  /*3400*/  LEA.HI.X R71, R71, R69, R74, 0x2, P0 ;  /* 0x0000004547477211 */ /* 0x000fca00000f144a */
[----:B------:R-:W4:Y:S04]  /*3410*/  LDG.E.CONSTANT R74, desc[UR38][R70.64+0x1800] ;  /* 0x00180026464a7981 */ /* 0x000f28000c1e9900 */
[----:B---3--:R1:W-:Y:S04]  /*3420*/  STS [R72], R73 ;  /* 0x0000004948007388 */ /* 0x0083e80000000800 */
[----:B-1----:R-:W3:Y:S04]  /*3430*/  LDG.E.CONSTANT R73, desc[UR38][R70.64+0xc00] ;  /* 0x000c002646497981 */ /* 0x002ee8000c1e9900 */
        /* <DEDUP_REMOVED lines=8> */
.L_x_45:
[----:B------:R2:W-:Y:S02]  /*34c0*/  STL [R1+0xe8], R2 ;  /* 0x0000e80201007387 */ /* 0x0005e40000100800 */
.L_x_44:
[----:B------:R-:W-:Y:S05]  /*34d0*/  BSYNC.RECONVERGENT B1 ;  /* 0x0000000000017941 */ /* 0x000fea0003800200 */
.L_x_35:
[----:B----4-:R-:W3:Y:S02]  /*34e0*/  LDL R0, [R1+0xe8] ;  /* 0x0000e80001007983 */ /* 0x010ee40000100800 */
[----:B---3--:R-:W-:-:S07]  /*34f0*/  VIADD R0, R0, 0xc00 ;  /* 0x00000c0000007836 */ /* 0x008fce0000000000 */
.L_x_34:
[----:B------:R-:W-:Y:S05]  /*3500*/  BSYNC.RECONVERGENT B2 ;  /* 0x0000000000027941 */ /* 0x000fea0003800200 */
.L_x_33:
[----:B------:R-:W3:Y:S02]  /*3510*/  LDL R71, [R1+0x1c] ;  /* 0x00001c0001477983 */ /* 0x000ee40000100800 */
[----:B---3--:R-:W-:-:S13]  /*3520*/  ISETP.NE.AND P0, PT, R71, RZ, PT ;  /* 0x000000ff4700720c */ /* 0x008fda0003f05270 */
[----:B------:R-:W-:Y:S05]  /*3530*/  @!P0 BRA `(.L_x_32) ;  /* 0x0000000000708947 */ /* 0x000fea0003800000 */
[----:B-12---:R-:W2:Y:S01]  /*3540*/  LDL R2, [R1+0xe0] ;  /* 0x0000e00001027983 */ /* 0x006ea20000100800 */
[----:B------:R-:W1:Y:S01]  /*3550*/  LDC.64 R68, c[0x0][0x390] ;  /* 0x0000e400ff447b82 */ /* 0x000e620000000a00 */
[----:B------:R-:W3:Y:S01]  /*3560*/  S2R R3, SR_TID.X ;  /* 0x0000000000037919 */ /* 0x000ee20000002100 */
[----:B------:R-:W3:Y:S02]  /*3570*/  S2R R72, SR_TID.Y ;  /* 0x0000000000487919 */ /* 0x000ee40000002200 */
[----:B---3--:R-:W-:-:S05]  /*3580*/  LEA R72, R72, R3, 0x5 ;  /* 0x0000000348487211 */ /* 0x008fca00078e28ff */
[----:B------:R-:W-:Y:S02]  /*3590*/  IMAD.IADD R70, R72, 0x1, R0 ;  /* 0x0000000148467824 */ /* 0x000fe400078e0200 */
[----:B--2---:R-:W-:-:S04]  /*35a0*/  VIADD R2, R2, UR70 ;  /* 0x0000004602027c36 */ /* 0x004fc80008000000 */
[----:B------:R-:W-:-:S04]  /*35b0*/  IMAD.SHL.U32 R2, R2, 0x40, RZ ;  /* 0x0000004002027824 */ /* 0x000fc800078e00ff */
[----:B-1----:R-:W-:-:S04]  /*35c0*/  IMAD.WIDE.U32 R2, R2, 0x4, R68 ;  /* 0x0000000402027825 */ /* 0x002fc800078e0044 */
[----:B------:R-:W-:-:S06]  /*35d0*/  IMAD.WIDE.U32 R68, R70, 0x4, R2 ;  /* 0x0000000446447825 */ /* 0x000fcc00078e0002 */
[----:B------:R1:W2:Y:S01]  /*35e0*/  LDG.E.CONSTANT R69, desc[UR38][R68.64] ;  /* 0x0000002644457981 */ /* 0x0002a2000c1e9900 */
[----:B------:R-:W3:Y:S01]  /*35f0*/  S2UR UR5, SR_CgaCtaId ;  /* 0x00000000000579c3 */ /* 0x000ee20000008800 */
[----:B------:R-:W-:Y:S02]  /*3600*/  UMOV UR4, 0x400 ;  /* 0x0000040000047882 */ /* 0x000fe40000000000 */
[----:B------:R-:W-:Y:S01]  /*3610*/  UIADD3 UR4, UPT, UPT, UR4, 0x6000, URZ ;  /* 0x0000600004047890 */ /* 0x000fe2000fffe0ff */
[----:B------:R-:W-:-:S03]  /*3620*/  ISETP.NE.AND P0, PT, R71, 0x1, PT ;  /* 0x000000014700780c */ /* 0x000fc60003f05270 */
[----:B---3--:R-:W-:-:S06]  /*3630*/  ULEA UR4, UR5, UR4, 0x18 ;  /* 0x0000000405047291 */ /* 0x008fcc000f8ec0ff */
[----:B-1----:R-:W-:-:S05]  /*3640*/  LEA R68, R70, UR4, 0x2 ;  /* 0x0000000446447c11 */ /* 0x002fca000f8e10ff */
[----:B--2---:R3:W-:Y:S01]  /*3650*/  STS [R68], R69 ;  /* 0x0000004544007388 */ /* 0x0047e20000000800 */
[----:B------:R-:W-:Y:S05]  /*3660*/  @!P0 BRA `(.L_x_32) ;  /* 0x0000000000248947 */ /* 0x000fea0003800000 */
[----:B------:R-:W-:Y:S02]  /*3670*/  IADD3 R0, P1, PT, R72, R0, RZ ;  /* 0x0000000048007210 */ /* 0x000fe40007f3e0ff */
[----:B------:R-:W-:Y:S02]  /*3680*/  ISETP.NE.AND P0, PT, R71, 0x2, PT ;  /* 0x000000024700780c */ /* 0x000fe40003f05270 */
[----:B---3--:R-:W-:Y:S02]  /*3690*/  IADD3.X R69, PT, PT, RZ, RZ, RZ, P1, !PT ;  /* 0x000000ffff457210 */ /* 0x008fe40000ffe4ff */
[----:B------:R-:W-:-:S04]  /*36a0*/  LEA R2, P1, R0, R2, 0x2 ;  /* 0x0000000200027211 */ /* 0x000fc800078210ff */
[----:B------:R-:W-:-:S05]  /*36b0*/  LEA.HI.X R3, R0, R3, R69, 0x2, P1 ;  /* 0x0000000300037211 */ /* 0x000fca00008f1445 */
[----:B------:R-:W2:Y:S04]  /*36c0*/  LDG.E.CONSTANT R0, desc[UR38][R2.64+0xc00] ;  /* 0x000c002602007981 */ /* 0x000ea8000c1e9900 */
[----:B------:R-:W3:Y:S04]  /*36d0*/  @P0 LDG.E.CONSTANT R69, desc[UR38][R2.64+0x1800] ;  /* 0x0018002602450981 */ /* 0x000ee8000c1e9900 */
[----:B--2---:R4:W-:Y:S04]  /*36e0*/  STS [R68+0xc00], R0 ;  /* 0x000c000044007388 */ /* 0x0049e80000000800 */
[----:B---3--:R4:W-:Y:S02]  /*36f0*/  @P0 STS [R68+0x1800], R69 ;  /* 0x0018004544000388 */ /* 0x0089e40000000800 */
.L_x_32:
[----:B------:R-:W-:Y:S05]  /*3700*/  BSYNC.RECONVERGENT B3 ;  /* 0x0000000000037941 */ /* 0x000fea0003800200 */
.L_x_31:
[----:B-1----:R-:W3:Y:S04]  /*3710*/  LDL R3, [R1+0xe0] ;  /* 0x0000e00001037983 */ /* 0x002ee80000100800 */
[----:B--2---:R-:W2:Y:S04]  /*3720*/  LDL.LU R2, [R1+0x18] ;  /* 0x0000180001027983 */ /* 0x004ea80000300800 */
[----:B----4-:R-:W4:Y:S01]  /*3730*/  LDL.LU R0, [R1+0x20] ;  /* 0x0000200001007983 */ /* 0x010f220000300800 */
[----:B---3--:R-:W1:Y:S01]  /*3740*/  S2R R68, SR_TID.X ;  /* 0x0000000000447919 */ /* 0x008e620000002100 */
[----:B------:R-:W1:Y:S02]  /*3750*/  S2R R71, SR_TID.Y ;  /* 0x0000000000477919 */ /* 0x000e640000002200 */
[----:B-1----:R-:W-:-:S05]  /*3760*/  IMAD R71, R71, 0x20, R68 ;  /* 0x0000002047477824 */ /* 0x002fca00078e0244 */
[----:B--2---:R-:W-:-:S13]  /*3770*/  ISETP.GE.U32.AND P0, PT, R71, R2, PT ;  /* 0x000000024700720c */ /* 0x004fda0003f06070 */
[----:B------:R-:W1:Y:S01]  /*3780*/  @!P0 S2R R68, SR_CgaCtaId ;  /* 0x0000000000448919 */ /* 0x000e620000008800 */
[----:B----4-:R-:W-:Y:S02]  /*3790*/  @!P0 IADD3 R0, PT, PT, R71, R0, -R2 ;  /* 0x0000000047008210 */ /* 0x010fe40007ffe802 */
[----:B------:R-:W-:Y:S01]  /*37a0*/  @!P0 MOV R2, 0x400 ;  /* 0x0000040000028802 */ /* 0x000fe20000000f00 */
[----:B------:R-:W-:-:S04]  /*37b0*/  IMAD.MOV.U32 R70, RZ, RZ, R3 ;  /* 0x000000ffff467224 */ /* 0x000fc800078e0003 */
[----:B------:R-:W-:Y:S01]  /*37c0*/  @!P0 VIADD R3, R2, 0x6000 ;  /* 0x0000600002038836 */ /* 0x000fe20000000000 */
[----:B------:R-:W-:-:S04]  /*37d0*/  @!P0 IADD3 R69, PT, PT, R70, UR70, RZ ;  /* 0x0000004646458c10 */ /* 0x000fc8000fffe0ff */
[----:B-1----:R-:W-:Y:S02]  /*37e0*/  @!P0 LEA R68, R68, R3, 0x18 ;  /* 0x0000000344448211 */ /* 0x002fe400078ec0ff */
[----:B------:R-:W1:Y:S01]  /*37f0*/  @!P0 LDC.64 R2, c[0x0][0x390] ;  /* 0x0000e400ff028b82 */ /* 0x000e620000000a00 */
[----:B------:R-:W-:-:S04]  /*3800*/  @!P0 IMAD.SHL.U32 R69, R69, 0x40, RZ ;  /* 0x0000004045458824 */ /* 0x000fc800078e00ff */
[----:B-1----:R-:W-:-:S04]  /*3810*/  @!P0 IMAD.WIDE.U32 R2, R69, 0x4, R2 ;  /* 0x0000000445028825 */ /* 0x002fc800078e0002 */
[----:B------:R-:W-:-:S06]  /*3820*/  @!P0 IMAD.WIDE R2, R0, 0x4, R2 ;  /* 0x0000000400028825 */ /* 0x000fcc00078e0202 */
[----:B------:R-:W2:Y:S01]  /*3830*/  @!P0 LDG.E.CONSTANT R3, desc[UR38][R2.64] ;  /* 0x0000002602038981 */ /* 0x000ea2000c1e9900 */
[----:B------:R-:W-:Y:S01]  /*3840*/  @!P0 IMAD R68, R0, 0x4, R68 ;  /* 0x0000000400448824 */ /* 0x000fe200078e0244 */
[----:B------:R-:W-:Y:S02]  /*3850*/  LOP3.LUT R0, R71, 0xffff, RZ, 0xc0, !PT ;  /* 0x0000ffff47007812 */ /* 0x000fe400078ec0ff */
[----:B------:R-:W-:Y:S02]  /*3860*/  IADD3 R69, PT, PT, -R70, UR72, RZ ;  /* 0x0000004846457c10 */ /* 0x000fe4000fffe1ff */
[----:B------:R-:W-:-:S04]  /*3870*/  SHF.R.U32.HI R0, RZ, 0x1, R0 ;  /* 0x00000001ff007819 */ /* 0x000fc80000011600 */
[----:B------:R-:W-:Y:S01]  /*3880*/  LOP3.LUT R0, R0, 0xffff, RZ, 0xc0, !PT ;  /* 0x0000ffff00007812 */ /* 0x000fe200078ec0ff */
[----:B------:R-:W-:Y:S05]  /*3890*/  WARPSYNC.ALL ;  /* 0x0000000000007948 */ /* 0x000fea0003800000 */
[----:B------:R-:W-:Y:S01]  /*38a0*/  BSSY B0, `(.L_x_47) ;  /* 0x000038f000007945 */ /* 0x000fe20003800000 */
[----:B--2---:R1:W-:Y:S01]  /*38b0*/  @!P0 STS [R68], R3 ;  /* 0x0000000344008388 */ /* 0x0043e20000000800 */
[----:B------:R-:W-:Y:S01]  /*38c0*/  BAR.SYNC.DEFER_BLOCKING 0x0 ;  /* 0x0000000000007b1d */ /* 0x000fe20000010000 */
[----:B------:R-:W-:-:S04]  /*38d0*/  ISETP.NE.AND P0, PT, R69, RZ, PT ;  /* 0x000000ff4500720c */ /* 0x000fc80003f05270 */
[----:B------:R-:W-:-:S13]  /*38e0*/  ISETP.GE.OR P0, PT, R0, UR71, !P0 ;  /* 0x0000004700007c0c */ /* 0x000fda000c706670 */
[----:B-1----:R-:W-:Y:S05]  /*38f0*/  @P0 BRA `(.L_x_48) ;  /* 0x0000003800240947 */ /* 0x002fea0003800000 */
[----:B------:R-:W1:Y:S02]  /*3900*/  S2R R70, SR_TID.X ;  /* 0x0000000000467919 */ /* 0x000e640000002100 */
[----:B-1----:R-:W-:-:S04]  /*3910*/  LOP3.LUT R0, R70, 0x1, RZ, 0xc0, !PT ;  /* 0x0000000146007812 */ /* 0x002fc800078ec0ff */
[----:B------:R-:W-:Y:S01]  /*3920*/  ISETP.NE.U32.AND P0, PT, R0, 0x1, PT ;  /* 0x000000010000780c */ /* 0x000fe20003f05070 */
[----:B------:R-:W-:-:S12]  /*3930*/  IMAD.MOV.U32 R0, RZ, RZ, RZ ;  /* 0x000000ffff007224 */ /* 0x000fd800078e00ff */
.L_x_54:
[----:B------:R-:W1:Y:S01]  /*3940*/  S2R R2, SR_TID.X ;  /* 0x0000000000027919 */ /* 0x000e620000002100 */
[----:B------:R-:W-:Y:S01]  /*3950*/  BSSY.RECONVERGENT B1, `(.L_x_49) ;  /* 0x000005a000017945 */ /* 0x000fe20003800200 */
[----:B------:R-:W-:Y:S02]  /*3960*/  HFMA2 R74, -RZ, RZ, 0, 1.78813934326171875e-07 ;  /* 0x00000003ff4a7431 */ /* 0x000fe400000001ff */
[----:B------:R-:W-:Y:S01]  /*3970*/  IMAD.MOV.U32 R73, RZ, RZ, 0x3 ;  /* 0x00000003ff497424 */ /* 0x000fe200078e00ff */
[----:B------:R-:W-:Y:S02]  /*3980*/  PRMT R71, RZ, 0x5410, RZ ;  /* 0x00005410ff477816 */ /* 0x000fe400000000ff */
[----:B-1----:R-:W-:Y:S01]  /*3990*/  LOP3.LUT R72, R2, 0x1, RZ, 0xc0, !PT ;  /* 0x0000000102487812 */ /* 0x002fe200078ec0ff */
[----:B0-----:R-:W-:Y:S06]  /*39a0*/  @!P0 BRA `(.L_x_50) ;  /* 0x0000000400508947 */ /* 0x001fec0003800000 */
[----:B------:R-:W1:Y:S01]  /*39b0*/  S2UR UR5, SR_CgaCtaId ;  /* 0x00000000000579c3 */ /* 0x000e620000008800 */
[----:B------:R-:W-:Y:S02]  /*39c0*/  UMOV UR4, 0x400 ;  /* 0x0000040000047882 */ /* 0x000fe40000000000 */
[----:B-1----:R-:W-:-:S06]  /*39d0*/  ULEA UR4, UR5, UR4, 0x18 ;  /* 0x0000000405047291 */ /* 0x002fcc000f8ec0ff */
[----:B------:R-:W-:-:S05]  /*39e0*/  LEA R2, R0, UR4, 0x8 ;  /* 0x0000000400027c11 */ /* 0x000fca000f8e40ff */
[----:B------:R-:W1:Y:S02]  /*39f0*/  LDS.128 R68, [R2] ;  /* 0x0000000002447984 */ /* 0x000e640000000c00 */
[----:B-1----:R-:W-:-:S04]  /*3a00*/  HFMA2 R68, R64, R68, RZ ;  /* 0x0000004440447231 */ /* 0x002fc800000000ff */
[----:B------:R-:W-:-:S04]  /*3a10*/  HFMA2 R68, R65, R69, R68 ;  /* 0x0000004541447231 */ /* 0x000fc80000000044 */
[----:B------:R-:W-:-:S04]  /*3a20*/  HFMA2 R3, R66, R70, R68 ;  /* 0x0000004642037231 */ /* 0x000fc80000000044 */
[----:B------:R-:W-:Y:S02]  /*3a30*/  HFMA2 R3, R67, R71, R3 ;  /* 0x0000004743037231 */ /* 0x000fe40000000003 */
[----:B------:R-:W1:Y:S02]  /*3a40*/  LDS.128 R68, [R2+0x10] ;  /* 0x0000100002447984 */ /* 0x000e640000000c00 */
[----:B-1----:R-:W-:-:S04]  /*3a50*/  HFMA2 R3, R60, R68, R3 ;  /* 0x000000443c037231 */ /* 0x002fc80000000003 */
        /* <DEDUP_REMOVED lines=8> */
[----:B------:R-:W0:Y:S02]  /*3ae0*/  LDS.128 R68, [R2+0x30] ;  /* 0x0000300002447984 */ /* 0x000e240000000c00 */
[----:B0-----:R-:W-:-:S04]  /*3af0*/  HFMA2 R3, R52, R68, R3 ;  /* 0x0000004434037231 */ /* 0x001fc80000000003 */
        /* <DEDUP_REMOVED lines=59> */
[----:B0----5:R-:W-:-:S04]  /*3eb0*/  HFMA2 R3, R4, R68, R3 ;  /* 0x0000004404037231 */ /* 0x021fc80000000003 */
[----:B------:R-:W-:-:S04]  /*3ec0*/  HFMA2 R3, R5, R69, R3 ;  /* 0x0000004505037231 */ /* 0x000fc80000000003 */
[----:B------:R-:W-:-:S04]  /*3ed0*/  HFMA2 R3, R6, R70, R3 ;  /* 0x0000004606037231 */ /* 0x000fc80000000003 */
[----:B------:R-:W-:-:S07]  /*3ee0*/  HFMA2 R71, R7, R71, R3 ;  /* 0x0000004707477231 */ /* 0x000fce0000000003 */
.L_x_50:
[----:B------:R-:W-:Y:S05]  /*3ef0*/  BSYNC.RECONVERGENT B1 ;  /* 0x0000000000017941 */ /* 0x000fea0003800200 */
.L_x_49:
[----:B------:R-:W2:Y:S04]  /*3f00*/  LDL.S16 R68, [R1+0xdc] ;  /* 0x0000dc0001447983 */ /* 0x000ea80000100600 */
[----:B------:R-:W3:Y:S01]  /*3f10*/  LDL.S16 R3, [R1+0x6c] ;  /* 0x00006c0001037983 */ /* 0x000ee20000100600 */
[----:B------:R-:W-:Y:S05]  /*3f20*/  WARPSYNC R74 ;  /* 0x000000004a007348 */ /* 0x000fea0003800000 */
[----:B------:R-:W-:Y:S01]  /*3f30*/  ISETP.NE.U32.AND P0, PT, R72, 0x1, PT ;  /* 0x000000014800780c */ /* 0x000fe20003f05070 */
[----:B------:R-:W-:Y:S01]  /*3f40*/  BSSY.RECONVERGENT B1, `(.L_x_51) ;  /* 0x000031e000017945 */ /* 0x000fe20003800200 */
[----:B------:R-:W-:Y:S01]  /*3f50*/  IMAD.MOV.U32 R70, RZ, RZ, R56 ;  /* 0x000000ffff467224 */ /* 0x000fe200078e0038 */
[----:B------:R-:W-:Y:S01]  /*3f60*/  MOV R72, R58 ;  /* 0x0000003a00487202 */ /* 0x000fe20000000f00 */
[----:B0-----:R-:W-:Y:S01]  /*3f70*/  IMAD.MOV.U32 R74, RZ, RZ, R52 ;  /* 0x000000ffff4a7224 */ /* 0x001fe200078e0034 */
[----:B------:R-:W-:Y:S01]  /*3f80*/  MOV R76, R54 ;  /* 0x00000036004c7202 */ /* 0x000fe20000000f00 */
[----:B------:R-:W-:-:S02]  /*3f90*/  IMAD.MOV.U32 R75, RZ, RZ, R53 ;  /* 0x000000ffff4b7224 */ /* 0x000fc400078e0035 */
[----:B------:R-:W-:Y:S01]  /*3fa0*/  IMAD.MOV.U32 R77, RZ, RZ, R55 ;  /* 0x000000ffff4d7224 */ /* 0x000fe200078e0037 */
[----:B--2---:R-:W-:Y:S02]  /*3fb0*/  PRMT R69, R68, 0x7610, R69 ;  /* 0x0000761044457816 */ /* 0x004fe40000000045 */
[----:B------:R0:W1:Y:S01]  /*3fc0*/  SHFL.UP PT, R68, R71, 0x1, 0x1e00 ;  /* 0x043e000047447f89 */ /* 0x00006200000e0000 */
[----:B---3--:R-:W-:Y:S01]  /*3fd0*/  PRMT R2, R3, 0x7610, R2 ;  /* 0x0000761003027816 */ /* 0x008fe20000000002 */
[----:B------:R-:W-:Y:S02]  /*3fe0*/  IMAD.MOV.U32 R3, RZ, RZ, R61 ;  /* 0x000000ffff037224 */ /* 0x000fe400078e003d */
[----:B------:R2:W-:Y:S01]  /*3ff0*/  STL.S16 [R1+0x76], R69 ;  /* 0x0000764501007387 */ /* 0x0005e20000100600 */
[----:B0-----:R-:W-:Y:S02]  /*4000*/  IMAD.MOV.U32 R71, RZ, RZ, R57 ;  /* 0x000000ffff477224 */ /* 0x001fe400078e0039 */
[----:B------:R-:W-:-:S02]  /*4010*/  IMAD.MOV.U32 R73, RZ, RZ, R59 ;  /* 0x000000ffff497224 */ /* 0x000fc400078e003b */
[----:B--2---:R-:W-:Y:S01]  /*4020*/  IMAD.MOV.U32 R69, RZ, RZ, R63 ;  /* 0x000000ffff457224 */ /* 0x004fe200078e003f */
[----:B-1----:R0:W-:Y:S04]  /*4030*/  STL [R1+0x44], R68 ;  /* 0x0000444401007387 */ /* 0x0021e80000100800 */
[----:B------:R-:W-:Y:S04]  /*4040*/  STL [R1+0xa8], R16 ;  /* 0x0000a81001007387 */ /* 0x000fe80000100800 */
[----:B------:R1:W-:Y:S01]  /*4050*/  STL.S16 [R1+0x74], R2 ;  /* 0x0000740201007387 */ /* 0x0003e20000100600 */
[----:B0-----:R-:W-:-:S03]  /*4060*/  MOV R68, R62 ;  /* 0x0000003e00447202 */ /* 0x001fc60000000f00 */
[----:B------:R0:W-:Y:S04]  /*4070*/  STL [R1+0xa4], R17 ;  /* 0x0000a41101007387 */ /* 0x0001e80000100800 */
[----:B------:R0:W-:Y:S01]  /*4080*/  STL [R1+0xa0], R18 ;  /* 0x0000a01201007387 */ /* 0x0001e20000100800 */
[----:B-1----:R-:W-:-:S03]  /*4090*/  IMAD.MOV.U32 R2, RZ, RZ, R60 ;  /* 0x000000ffff027224 */ /* 0x002fc600078e003c */
[----:B------:R0:W-:Y:S04]  /*40a0*/  STL [R1+0x9c], R19 ;  /* 0x00009c1301007387 */ /* 0x0001e80000100800 */
        /* <DEDUP_REMOVED lines=8> */
[----:B-----5:R0:W-:Y:S04]  /*4130*/  STL [R1+0xd8], R4 ;  /* 0x0000d80401007387 */ /* 0x0201e80000100800 */
        /* <DEDUP_REMOVED lines=38> */
[----:B------:R0:W-:Y:S01]  /*43a0*/  STL [R1], R67 ;  /* 0x0000004301007387 */ /* 0x0001e20000100800 */
[----:B------:R-:W-:Y:S05]  /*43b0*/  @P0 BRA `(.L_x_52) ;  /* 0x0000002c00580947 */ /* 0x000fea0003800000 */
[----:B0-----:R-:W2:Y:S04]  /*43c0*/  LDL.LU R7, [R1+0x44] ;  /* 0x0000440001077983 */ /* 0x001ea80000300800 */
[----:B------:R-:W3:Y:S01]  /*43d0*/  LDL R11, [R1+0xe0] ;  /* 0x0000e000010b7983 */ /* 0x000ee20000100800 */
[----:B------:R-:W0:Y:S01]  /*43e0*/  F2F.F16.F32.RP R5, 0.08838834613561630249 ;  /* 0x3db504f300057904 */ /* 0x000e220000208800 */
[----:B------:R-:W-:Y:S01]  /*43f0*/  IMAD.MOV R6, RZ, RZ, -R0 ;  /* 0x000000ffff067224 */ /* 0x000fe200078e0a00 */
[----:B------:R-:W-:Y:S01]  /*4400*/  UMOV UR4, URZ ;  /* 0x000000ff00047c82 */ /* 0x000fe20008000000 */
        /* <DEDUP_REMOVED lines=63> */
[----:B------:R-:W-:Y:S01]  /*4800*/  MOV R55, UR4 ;  /* 0x0000000400377c02 */ /* 0x000fe20008000f00 */
[----:B------:R-:W-:Y:S01]  /*4810*/  IMAD.U32 R54, RZ, RZ, UR5 ;  /* 0x00000005ff367e24 */ /* 0x000fe2000f8e00ff */
        /* <DEDUP_REMOVED lines=29> */
[----:B------:R-:W-:-:S02]  /*49f0*/  IMAD.U32 R42, RZ, RZ, UR25 ;  /* 0x00000019ff2a7e24 */ /* 0x000fc4000f8e00ff */
[----:B------:R-:W-:Y:S02]  /*4a00*/  IMAD.U32 R41, RZ, RZ, UR26 ;  /* 0x0000001aff297e24 */ /* 0x000fe4000f8e00ff */
[----:B------:R-:W-:Y:S02]  /*4a10*/  IMAD.U32 R40, RZ, RZ, UR27 ;  /* 0x0000001bff287e24 */ /* 0x000fe4000f8e00ff */
[----:B------:R-:W-:Y:S02]  /*4a20*/  IMAD.U32 R46, RZ, RZ, UR29 ;  /* 0x0000001dff2e7e24 */ /* 0x000fe4000f8e00ff */
[----:B------:R-:W-:Y:S02]  /*4a30*/  IMAD.U32 R45, RZ, RZ, UR30 ;  /* 0x0000001eff2d7e24 */ /* 0x000fe4000f8e00ff */
[----:B------:R-:W-:Y:S02]  /*4a40*/  IMAD.U32 R44, RZ, RZ, UR31 ;  /* 0x0000001fff2c7e24 */ /* 0x000fe4000f8e00ff */
        /* <DEDUP_REMOVED lines=22> */
[----:B--2---:R-:W-:Y:S02]  /*4bb0*/  HADD2 R4, R7.H0_H0, R7.H1_H1 ;  /* 0x3000000707047230 */ /* 0x004fe40000000800 */
[----:B------:R-:W-:Y:S01]  /*4bc0*/  IMAD.MOV.U32 R7, RZ, RZ, 0x3c00 ;  /* 0x00003c00ff077424 */ /* 0x000fe200078e00ff */
[----:B---3--:R-:W-:Y:S01]  /*4bd0*/  ISETP.NE.AND P1, PT, R11, R6, PT ;  /* 0x000000060b00720c */ /* 0x008fe20003f25270 */
[----:B0-----:R-:W-:-:S03]  /*4be0*/  HMUL2 R4, R4.H0_H0, R5.H0_H0 ;  /* 0x2000000504047232 */ /* 0x001fc60000000800 */
[----:B------:R0:W-:Y:S01]  /*4bf0*/  STL.S16 [R1+0xdc], R7 ;  /* 0x0000dc0701007387 */ /* 0x0001e20000100600 */
[----:B------:R-:W-:Y:S01]  /*4c00*/  MOV R6, UR55 ;  /* 0x0000003700067c02 */ /* 0x000fe20008000f00 */
[----:B------:R-:W-:Y:S01]  /*4c10*/  IMAD.U32 R5, RZ, RZ, UR56 ;  /* 0x00000038ff057e24 */ /* 0x000fe2000f8e00ff */
[----:B------:R-:W-:Y:S01]  /*4c20*/  MOV R11, UR58 ;  /* 0x0000003a000b7c02 */ /* 0x000fe20008000f00 */
[----:B------:R1:W-:Y:S01]  /*4c30*/  STL [R1+0x6c], R4 ;  /* 0x00006c0401007387 */ /* 0x0003e20000100800 */
[----:B0-----:R-:W-:Y:S02]  /*4c40*/  IMAD.U32 R7, RZ, RZ, UR54 ;  /* 0x00000036ff077e24 */ /* 0x001fe4000f8e00ff */
[----:B-1----:R-:W-:Y:S02]  /*4c50*/  IMAD.U32 R4, RZ, RZ, UR57 ;  /* 0x00000039ff047e24 */ /* 0x002fe4000f8e00ff */
[----:B------:R-:W-:Y:S05]  /*4c60*/  @!P1 BRA `(.L_x_52) ;  /* 0x00000024002c9947 */ /* 0x000fea0003800000 */
[----:B------:R-:W2:Y:S02]  /*4c70*/  LDL.S16 R4, [R1+0x6c] ;  /* 0x00006c0001047983 */ /* 0x000ea40000100600 */
[----:B--2---:R-:W-:Y:S02]  /*4c80*/  PRMT R11, R4, 0x7610, R11 ;  /* 0x00007610040b7816 */ /* 0x004fe4000000000b */
[----:B------:R-:W2:Y:S02]  /*4c90*/  LDL.S16 R4, [R1+0x74] ;  /* 0x0000740001047983 */ /* 0x000ea40000100600 */
[----:B------:R-:W-:Y:S02]  /*4ca0*/  PRMT R37, R11, 0x7610, R37 ;  /* 0x000076100b257816 */ /* 0x000fe40000000025 */
[----:B--2---:R-:W-:-:S05]  /*4cb0*/  PRMT R27, R4, 0x7610, R27 ;  /* 0x00007610041b7816 */ /* 0x004fca000000001b */
[----:B------:R-:W-:-:S13]  /*4cc0*/  HSETP2.GEU.AND P1, PT, R37.H0_H0, R27.H0_H0, PT ;  /* 0x2000001b25007234 */ /* 0x000fda0003f2e800 */
[----:B------:R-:W-:Y:S05]  /*4cd0*/  @P1 BRA `(.L_x_53) ;  /* 0x0000001000601947 */ /* 0x000fea0003800000 */
[----:B------:R-:W2:Y:S04]  /*4ce0*/  LDL.LU R14, [R1+0xa4] ;  /* 0x0000a400010e7983 */ /* 0x000ea80000300800 */
[----:B------:R-:W3:Y:S04]  /*4cf0*/  LDL.LU R13, [R1+0xa8] ;  /* 0x0000a800010d7983 */ /* 0x000ee80000300800 */
[----:B------:R-:W4:Y:S04]  /*4d00*/  LDL.LU R12, [R1+0x84] ;  /* 0x00008400010c7983 */ /* 0x000f280000300800 */
[----:B------:R-:W5:Y:S04]  /*4d10*/  LDL.LU R24, [R1+0x78] ;  /* 0x0000780001187983 */ /* 0x000f680000300800 */
[----:B------:R-:W2:Y:S04]  /*4d20*/  LDL.LU R18, [R1+0x58] ;  /* 0x0000580001127983 */ /* 0x000ea80000300800 */
[----:B------:R-:W3:Y:S04]  /*4d30*/  LDL.LU R25, [R1+0x1c] ;  /* 0x00001c0001197983 */ /* 0x000ee80000300800 */
[----:B------:R-:W2:Y:S04]  /*4d40*/  LDL.LU R17, [R1+0x98] ;  /* 0x0000980001117983 */ /* 0x000ea80000300800 */
[----:B------:R-:W4:Y:S04]  /*4d50*/  LDL.LU R26, [R1+0x2c] ;  /* 0x00002c00011a7983 */ /* 0x000f280000300800 */
[----:B------:R-:W2:Y:S04]  /*4d60*/  LDL.LU R19, [R1+0x5c] ;  /* 0x00005c0001137983 */ /* 0x000ea80000300800 */
        /* <DEDUP_REMOVED lines=10> */
[----:B------:R-:W2:Y:S01]  /*4e10*/  LDL.LU.S16 R4, [R1+0x76] ;  /* 0x0000760001047983 */ /* 0x000ea20000300600 */
[----:B-----5:R-:W-:Y:S01]  /*4e20*/  MOV R33, R24 ;  /* 0x0000001800217202 */ /* 0x020fe20000000f00 */
[----:B---3--:R-:W-:-:S02]  /*4e30*/  IMAD.MOV.U32 R32, RZ, RZ, R25 ;  /* 0x000000ffff207224 */ /* 0x008fc400078e0019 */
[----:B----4-:R-:W-:Y:S01]  /*4e40*/  IMAD.MOV.U32 R39, RZ, RZ, R26 ;  /* 0x000000ffff277224 */ /* 0x010fe200078e001a */
[----:B--2---:R-:W-:Y:S01]  /*4e50*/  MOV R38, R20 ;  /* 0x0000001400267202 */ /* 0x004fe20000000f00 */
[----:B------:R-:W-:Y:S02]  /*4e60*/  IMAD.MOV.U32 R34, RZ, RZ, R21 ;  /* 0x000000ffff227224 */ /* 0x000fe400078e0015 */
[----:B------:R-:W-:Y:S01]  /*4e70*/  IMAD.MOV.U32 R35, RZ, RZ, R22 ;  /* 0x000000ffff237224 */ /* 0x000fe200078e0016 */
[----:B------:R-:W-:Y:S01]  /*4e80*/  MOV R28, R23 ;  /* 0x00000017001c7202 */ /* 0x000fe20000000f00 */
[----:B------:R-:W-:Y:S02]  /*4e90*/  IMAD.MOV.U32 R29, RZ, RZ, R15 ;  /* 0x000000ffff1d7224 */ /* 0x000fe400078e000f */
[----:B------:R-:W2:Y:S01]  /*4ea0*/  LDL.LU R15, [R1+0x9c] ;  /* 0x00009c00010f7983 */ /* 0x000ea20000300800 */
[----:B------:R-:W-:-:S03]  /*4eb0*/  IMAD.MOV.U32 R30, RZ, RZ, R8 ;  /* 0x000000ffff1e7224 */ /* 0x000fc600078e0008 */
[----:B------:R-:W3:Y:S01]  /*4ec0*/  LDL.LU R24, [R1+0xc] ;  /* 0x00000c0001187983 */ /* 0x000ee20000300800 */
[----:B------:R-:W-:-:S03]  /*4ed0*/  PRMT R31, R4, 0x7610, R31 ;  /* 0x00007610041f7816 */ /* 0x000fc6000000001f */
[----:B------:R-:W4:Y:S04]  /*4ee0*/  LDL.LU R23, [R1+0x64] ;  /* 0x0000640001177983 */ /* 0x000f280000300800 */
[----:B------:R-:W5:Y:S04]  /*4ef0*/  LDL.LU R22, [R1+0x68] ;  /* 0x0000680001167983 */ /* 0x000f680000300800 */
[----:B------:R-:W2:Y:S04]  /*4f00*/  LDL.LU R21, [R1+0xcc] ;  /* 0x0000cc0001157983 */ /* 0x000ea80000300800 */
[----:B------:R-:W4:Y:S04]  /*4f10*/  LDL.LU R20, [R1+0xd0] ;  /* 0x0000d00001147983 */ /* 0x000f280000300800 */
[----:B------:R-:W5:Y:S04]  /*4f20*/  LDL.LU R26, [R1+0xd4] ;  /* 0x0000d400011a7983 */ /* 0x000f680000300800 */
[----:B------:R-:W2:Y:S04]  /*4f30*/  LDL.LU R25, [R1+0xd8] ;  /* 0x0000d80001197983 */ /* 0x000ea80000300800 */
[----:B------:R-:W4:Y:S04]  /*4f40*/  LDL.LU R8, [R1+0x60] ;  /* 0x0000600001087983 */ /* 0x000f280000300800 */
[----:B------:R-:W5:Y:S01]  /*4f50*/  LDL.LU R4, [R1+0xbc] ;  /* 0x0000bc0001047983 */ /* 0x000f620000300800 */
[----:B------:R-:W-:Y:S01]  /*4f60*/  HADD2 R6, R37.H0_H0, -R27.H0_H0 ;  /* 0xa000001b25067230 */ /* 0x000fe20000000800 */
[----:B------:R-:W-:Y:S01]  /*4f70*/  PRMT R43, R31, 0x7610, R43 ;  /* 0x000076101f2b7816 */ /* 0x000fe2000000002b */
[----:B------:R-:W0:Y:S03]  /*4f80*/  S2UR UR5, SR_CgaCtaId ;  /* 0x00000000000579c3 */ /* 0x000e260000008800 */
[----:B------:R-:W-:Y:S01]  /*4f90*/  HSETP2.EQ.AND P2, P1, R6.H0_H0, 0.0226898193359375, 0.007297515869140625, PT ;  /* 0x25cf1f7906007434 */ /* 0x000fe20003942800 */
[----:B------:R-:W-:-:S02]  /*4fa0*/  UMOV UR4, 0x400 ;  /* 0x0000040000047882 */ /* 0x000fc40000000000 */
[----:B------:R-:W-:-:S04]  /*4fb0*/  UIADD3 UR4, UPT, UPT, UR4, 0x6000, URZ ;  /* 0x0000600004047890 */ /* 0x000fc8000fffe0ff */
[----:B0-----:R-:W-:Y:S01]  /*4fc0*/  ULEA UR4, UR5, UR4, 0x18 ;  /* 0x0000000405047291 */ /* 0x001fe2000f8ec0ff */
[----:B------:R-:W-:Y:S01]  /*4fd0*/  MOV R37, R34 ;  /* 0x0000002200257202 */ /* 0x000fe20000000f00 */
[----:B------:R-:W-:Y:S02]  /*4fe0*/  IMAD.MOV.U32 R34, RZ, RZ, R35 ;  /* 0x000000ffff227224 */ /* 0x000fe400078e0023 */
[----:B------:R-:W-:Y:S01]  /*4ff0*/  IMAD.MOV.U32 R35, RZ, RZ, R28 ;  /* 0x000000ffff237224 */ /* 0x000fe200078e001c */
[----:B------:R-:W-:Y:S01]  /*5000*/  MOV R28, R29 ;  /* 0x0000001d001c7202 */ /* 0x000fe20000000f00 */
[----:B------:R-:W-:Y:S02]  /*5010*/  IMAD.MOV.U32 R29, RZ, RZ, R30 ;  /* 0x000000ffff1d7224 */ /* 0x000fe400078e001e */
[----:B------:R-:W2:Y:S01]  /*5020*/  LDL.LU R30, [R1+0xc0] ;  /* 0x0000c000011e7983 */ /* 0x000ea20000300800 */
[----:B---3--:R-:W-:Y:S02]  /*5030*/  IMAD.MOV.U32 R36, RZ, RZ, R24 ;  /* 0x000000ffff247224 */ /* 0x008fe400078e0018 */
[----:B-----5:R-:W-:-:S02]  /*5040*/  IMAD.MOV.U32 R31, RZ, RZ, R4 ;  /* 0x000000ffff1f7224 */ /* 0x020fc400078e0004 */
[----:B------:R-:W-:-:S05]  /*5050*/  HADD2.F32 R4, -RZ, R6.H0_H0 ;  /* 0x20000006ff047230 */ /* 0x000fca0000004100 */
[----:B------:R-:W-:-:S06]  /*5060*/  FFMA R4, R4, 1.4426950216293334961, -RZ ;  /* 0x3fb8aa3b04047823 */ /* 0x000fcc00000008ff */
[----:B------:R-:W0:Y:S01]  /*5070*/  MUFU.EX2 R4, R4 ;  /* 0x0000000400047308 */ /* 0x000e220000000800 */
[----:B----4-:R-:W-:Y:S02]  /*5080*/  MOV R24, R8 ;  /* 0x0000000800187202 */ /* 0x010fe40000000f00 */
[----:B------:R-:W-:Y:S02]  /*5090*/  SEL R8, RZ, 0x3c00, !P2 ;  /* 0x00003c00ff087807 */ /* 0x000fe40005000000 */
[----:B------:R-:W-:Y:S02]  /*50a0*/  HSETP2.EQ.AND P2, P3, R6.H0_H0, -2.966796875, -2.615234375, PT ;  /* 0xc1efc13b06007434 */ /* 0x000fe40003b42800 */
[----:B------:R-:W-:Y:S02]  /*50b0*/  SEL R6, RZ, 0x3c00, !P1 ;  /* 0x00003c00ff067807 */ /* 0x000fe40004800000 */
[----:B0-----:R-:W-:-:S05]  /*50c0*/  F2FP.F16.F32.PACK_AB R5, RZ, R4 ;  /* 0x00000004ff05723e */ /* 0x001fca00000000ff */
[----:B------:R-:W-:-:S04]  /*50d0*/  HFMA2 R5, R8.H0_H0, -0.0009765625, -0.0009765625, R5.H0_H0 ;  /* 0x9400940008057831 */ /* 0x000fc80000040805 */
[----:B------:R-:W-:Y:S01]  /*50e0*/  HFMA2 R5, R6.H0_H0, -0.0009765625, -0.0009765625, R5.H0_H0 ;  /* 0x9400940006057831 */ /* 0x000fe20000040805 */
[----:B------:R-:W-:Y:S02]  /*50f0*/  SEL R6, RZ, 0x3c00, !P2 ;  /* 0x00003c00ff067807 */ /* 0x000fe40005000000 */
[----:B------:R-:W-:-:S03]  /*5100*/  SEL R4, RZ, 0x3c00, !P3 ;  /* 0x00003c00ff047807 */ /* 0x000fc60005800000 */
[----:B------:R-:W-:-:S04]  /*5110*/  HFMA2 R5, R6.H0_H0, 6.103515625e-05, 6.103515625e-05, R5.H0_H0 ;  /* 0x0400040006057831 */ /* 0x000fc80000040805 */
[----:B------:R-:W-:Y:S01]  /*5120*/  HFMA2 R7, R4.H0_H0, 3.0517578125e-05, 3.0517578125e-05, R5.H0_H0 ;  /* 0x0200020004077831 */ /* 0x000fe20000040805 */
[----:B------:R-:W-:-:S05]  /*5130*/  LEA R4, R0, UR4, 0x8 ;  /* 0x0000000400047c11 */ /* 0x000fca000f8e40ff */
[----:B------:R-:W0:Y:S01]  /*5140*/  LDS.128 R64, [R4] ;  /* 0x0000000004407984 */ /* 0x000e220000000c00 */
[----:B------:R-:W-:Y:S02]  /*5150*/  HADD2 R5, R43.H0_H0, R7.H0_H0 ;  /* 0x200000072b057230 */ /* 0x000fe40000000800 */
[----:B------:R-:W-:Y:S01]  /*5160*/  IMAD.MOV.U32 R43, RZ, RZ, R36 ;  /* 0x000000ffff2b7224 */ /* 0x000fe200078e0024 */
[----:B------:R-:W-:Y:S01]  /*5170*/  MOV R36, R37 ;  /* 0x0000002500247202 */ /* 0x000fe20000000f00 */
[----:B------:R-:W-:Y:S01]  /*5180*/  IMAD.MOV.U32 R37, RZ, RZ, R38 ;  /* 0x000000ffff257224 */ /* 0x000fe200078e0026 */
[----:B------:R-:W1:Y:S01]  /*5190*/  LDS.128 R48, [R4+0x40] ;  /* 0x0000400004307984 */ /* 0x000e620000000c00 */
[----:B------:R-:W-:Y:S01]  /*51a0*/  IMAD.MOV.U32 R38, RZ, RZ, R39 ;  /* 0x000000ffff267224 */ /* 0x000fe200078e0027 */
[----:B------:R-:W-:Y:S01]  /*51b0*/  MOV R39, R32 ;  /* 0x0000002000277202 */ /* 0x000fe20000000f00 */
[----:B------:R-:W-:Y:S01]  /*51c0*/  IMAD.MOV.U32 R32, RZ, RZ, R33 ;  /* 0x000000ffff207224 */ /* 0x000fe200078e0021 */
[----:B------:R-:W3:Y:S01]  /*51d0*/  LDS.128 R44, [R4+0x50] ;  /* 0x00005000042c7984 */ /* 0x000ee20000000c00 */
[----:B------:R-:W-:Y:S01]  /*51e0*/  IMAD.MOV.U32 R33, RZ, RZ, R12 ;  /* 0x000000ffff217224 */ /* 0x000fe200078e000c */
[----:B------:R-:W-:Y:S01]  /*51f0*/  MOV R12, R13 ;  /* 0x0000000d000c7202 */ /* 0x000fe20000000f00 */
[----:B------:R-:W-:Y:S01]  /*5200*/  IMAD.MOV.U32 R13, RZ, RZ, R14 ;  /* 0x000000ffff0d7224 */ /* 0x000fe200078e000e */
[----:B------:R-:W-:Y:S04]  /*5210*/  STL [R1+0xdc], R5 ;  /* 0x0000dc0501007387 */ /* 0x000fe80000100800 */
[----:B------:R-:W4:Y:S04]  /*5220*/  LDL.LU R14, [R1+0xa0] ;  /* 0x0000a000010e7983 */ /* 0x000f280000300800 */
[----:B------:R-:W-:Y:S04]  /*5230*/  LDS.128 R60, [R4+0x10] ;  /* 0x00001000043c7984 */ /* 0x000fe80000000c00 */
[----:B------:R-:W-:Y:S04]  /*5240*/  LDS.128 R56, [R4+0x20] ;  /* 0x0000200004387984 */ /* 0x000fe80000000c00 */
[----:B------:R-:W-:Y:S01]  /*5250*/  LDS.128 R52, [R4+0x30] ;  /* 0x0000300004347984 */ /* 0x000fe20000000c00 */
[----:B0-----:R-:W-:-:S03]  /*5260*/  HFMA2 R64, R7.H0_H0, R64, R43 ;  /* 0x0000004007407231 */ /* 0x001fc6000000082b */
[----:B------:R-:W5:Y:S02]  /*5270*/  LDL.LU R43, [R1+0x8] ;  /* 0x00000800012b7983 */ /* 0x000f640000300800 */
[C---:B-----5:R-:W-:Y:S02]  /*5280*/  HFMA2 R65, R7.reuse.H0_H0, R65, R43 ;  /* 0x0000004107417231 */ /* 0x060fe4000000082b */
[----:B------:R-:W5:Y:S02]  /*5290*/  LDL.LU R43, [R1+0x4] ;  /* 0x00000400012b7983 */ /* 0x000f640000300800 */
[C---:B-----5:R-:W-:Y:S02]  /*52a0*/  HFMA2 R66, R7.reuse.H0_H0, R66, R43 ;  /* 0x0000004207427231 */ /* 0x060fe4000000082b */
[----:B------:R-:W5:Y:S02]  /*52b0*/  LDL.LU R43, [R1] ;  /* 0x00000000012b7983 */ /* 0x000f640000300800 */
[----:B-----5:R-:W-:-:S02]  /*52c0*/  HFMA2 R67, R7.H0_H0, R67, R43 ;  /* 0x0000004307437231 */ /* 0x020fc4000000082b */
[----:B------:R-:W-:Y:S01]  /*52d0*/  IMAD.MOV.U32 R43, RZ, RZ, R36 ;  /* 0x000000ffff2b7224 */ /* 0x000fe200078e0024 */
[----:B------:R-:W-:Y:S01]  /*52e0*/  MOV R36, R37 ;  /* 0x0000002500247202 */ /* 0x000fe20000000f00 */
[----:B------:R-:W-:Y:S02]  /*52f0*/  IMAD.MOV.U32 R37, RZ, RZ, R38 ;  /* 0x000000ffff257224 */ /* 0x000fe400078e0026 */
[----:B------:R-:W-:Y:S01]  /*5300*/  IMAD.MOV.U32 R38, RZ, RZ, R39 ;  /* 0x000000ffff267224 */ /* 0x000fe200078e0027 */
[----:B------:R-:W-:Y:S01]  /*5310*/  MOV R39, R32 ;  /* 0x0000002000277202 */ /* 0x000fe20000000f00 */
[----:B------:R-:W-:Y:S02]  /*5320*/  IMAD.MOV.U32 R32, RZ, RZ, R33 ;  /* 0x000000ffff207224 */ /* 0x000fe400078e0021 */
[C---:B-1----:R-:W-:Y:S01]  /*5330*/  HFMA2 R48, R7.reuse.H0_H0, R48, R43 ;  /* 0x0000003007307231 */ /* 0x042fe2000000082b */
[----:B------:R-:W5:Y:S04]  /*5340*/  LDL.LU R33, [R1+0x80] ;  /* 0x0000800001217983 */ /* 0x000f680000300800 */
[----:B------:R-:W2:Y:S02]  /*5350*/  LDL.LU R43, [R1+0x3c] ;  /* 0x00003c00012b7983 */ /* 0x000ea40000300800 */
[----:B--2---:R-:W-:-:S02]  /*5360*/  HFMA2 R49, R7.H0_H0, R49, R43 ;  /* 0x0000003107317231 */ /* 0x004fc4000000082b */
[----:B------:R-:W2:Y:S02]  /*5370*/  LDL.LU R43, [R1+0x38] ;  /* 0x00003800012b7983 */ /* 0x000ea40000300800 */
[C---:B--2---:R-:W-:Y:S02]  /*5380*/  HFMA2 R50, R7.reuse.H0_H0, R50, R43 ;  /* 0x0000003207327231 */ /* 0x044fe4000000082b */
[----:B------:R-:W2:Y:S02]  /*5390*/  LDL.LU R43, [R1+0x34] ;  /* 0x00003400012b7983 */ /* 0x000ea40000300800 */
[----:B--2---:R-:W-:Y:S02]  /*53a0*/  HFMA2 R51, R7.H0_H0, R51, R43 ;  /* 0x0000003307337231 */ /* 0x004fe4000000082b */
[----:B------:R-:W-:Y:S01]  /*53b0*/  IMAD.MOV.U32 R43, RZ, RZ, R36 ;  /* 0x000000ffff2b7224 */ /* 0x000fe200078e0024 */
[----:B------:R-:W-:Y:S01]  /*53c0*/  MOV R36, R37 ;  /* 0x0000002500247202 */ /* 0x000fe20000000f00 */
[----:B------:R-:W-:-:S02]  /*53d0*/  IMAD.MOV.U32 R37, RZ, RZ, R38 ;  /* 0x000000ffff257224 */ /* 0x000fc400078e0026 */
[----:B------:R-:W-:Y:S01]  /*53e0*/  IMAD.MOV.U32 R38, RZ, RZ, R39 ;  /* 0x000000ffff267224 */ /* 0x000fe200078e0027 */
[----:B------:R-:W-:Y:S01]  /*53f0*/  MOV R39, R32 ;  /* 0x0000002000277202 */ /* 0x000fe20000000f00 */
[----:B-----5:R-:W-:Y:S02]  /*5400*/  IMAD.MOV.U32 R32, RZ, RZ, R33 ;  /* 0x000000ffff207224 */ /* 0x020fe400078e0021 */
[----:B------:R-:W-:Y:S01]  /*5410*/  IMAD.MOV.U32 R33, RZ, RZ, R34 ;  /* 0x000000ffff217224 */ /* 0x000fe200078e0022 */
[----:B------:R-:W-:Y:S01]  /*5420*/  MOV R34, R35 ;  /* 0x0000002300227202 */ /* 0x000fe20000000f00 */
[----:B------:R-:W-:Y:S02]  /*5430*/  IMAD.MOV.U32 R35, RZ, RZ, R28 ;  /* 0x000000ffff237224 */ /* 0x000fe400078e001c */
[----:B------:R-:W-:Y:S01]  /*5440*/  IMAD.MOV.U32 R28, RZ, RZ, R29 ;  /* 0x000000ffff1c7224 */ /* 0x000fe200078e001d */
[----:B------:R-:W-:Y:S01]  /*5450*/  MOV R29, R30 ;  /* 0x0000001e001d7202 */ /* 0x000fe20000000f00 */
[----:B------:R-:W-:-:S02]  /*5460*/  IMAD.MOV.U32 R30, RZ, RZ, R31 ;  /* 0x000000ffff1e7224 */ /* 0x000fc400078e001f */
[----:B------:R-:W-:Y:S01]  /*5470*/  IMAD.MOV.U32 R31, RZ, RZ, R24 ;  /* 0x000000ffff1f7224 */ /* 0x000fe200078e0018 */
[----:B------:R-:W-:Y:S01]  /*5480*/  MOV R24, R25 ;  /* 0x0000001900187202 */ /* 0x000fe20000000f00 */
[----:B------:R-:W-:Y:S02]  /*5490*/  IMAD.MOV.U32 R25, RZ, RZ, R26 ;  /* 0x000000ffff197224 */ /* 0x000fe400078e001a */
[----:B------:R-:W-:Y:S01]  /*54a0*/  IMAD.MOV.U32 R26, RZ, RZ, R20 ;  /* 0x000000ffff1a7224 */ /* 0x000fe200078e0014 */
[----:B------:R-:W-:Y:S01]  /*54b0*/  MOV R20, R21 ;  /* 0x0000001500147202 */ /* 0x000fe20000000f00 */
[----:B------:R-:W-:Y:S02]  /*54c0*/  IMAD.MOV.U32 R21, RZ, RZ, R22 ;  /* 0x000000ffff157224 */ /* 0x000fe400078e0016 */
[----:B---3--:R-:W-:Y:S02]  /*54d0*/  HFMA2 R44, R7.H0_H0, R44, R43 ;  /* 0x0000002c072c7231 */ /* 0x008fe4000000082b */
[----:B------:R-:W-:-:S02]  /*54e0*/  IMAD.MOV.U32 R22, RZ, RZ, R23 ;  /* 0x000000ffff167224 */ /* 0x000fc400078e0017 */
[----:B------:R-:W2:Y:S04]  /*54f0*/  LDL.LU R23, [R1+0x90] ;  /* 0x0000900001177983 */ /* 0x000ea80000300800 */
[----:B------:R-:W3:Y:S02]  /*5500*/  LDL.LU R43, [R1+0x4c] ;  /* 0x00004c00012b7983 */ /* 0x000ee40000300800 */
[C---:B---3--:R-:W-:Y:S02]  /*5510*/  HFMA2 R45, R7.reuse.H0_H0, R45, R43 ;  /* 0x0000002d072d7231 */ /* 0x048fe4000000082b */
[----:B------:R-:W3:Y:S02]  /*5520*/  LDL.LU R43, [R1+0x48] ;  /* 0x00004800012b7983 */ /* 0x000ee40000300800 */
[----:B---3--:R-:W-:-:S02]  /*5530*/  HFMA2 R46, R7.H0_H0, R46, R43 ;  /* 0x0000002e072e7231 */ /* 0x008fc4000000082b */
[----:B------:R-:W3:Y:S01]  /*5540*/  LDL.LU R43, [R1+0x30] ;  /* 0x00003000012b7983 */ /* 0x000ee20000300800 */
[----:B------:R-:W-:Y:S01]  /*5550*/  MOV R8, R36 ;  /* 0x0000002400087202 */ /* 0x000fe20000000f00 */
[----:B------:R-:W-:Y:S02]  /*5560*/  IMAD.MOV.U32 R36, RZ, RZ, R37 ;  /* 0x000000ffff247224 */ /* 0x000fe400078e0025 */
        /* <DEDUP_REMOVED lines=16> */
[----:B--2---:R-:W-:Y:S01]  /*5670*/  MOV R22, R23 ;  /* 0x0000001700167202 */ /* 0x004fe20000000f00 */
[----:B------:R-:W-:Y:S02]  /*5680*/  IMAD.MOV.U32 R23, RZ, RZ, R16 ;  /* 0x000000ffff177224 */ /* 0x000fe400078e0010 */
[----:B------:R-:W2:Y:S01]  /*5690*/  LDL.LU R16, [R1+0x88] ;  /* 0x0000880001107983 */ /* 0x000ea20000300800 */
[----:B---3--:R-:W-:-:S03]  /*56a0*/  HFMA2 R47, R7.H0_H0, R47, R43 ;  /* 0x0000002f072f7231 */ /* 0x008fc6000000082b */
[----:B------:R-:W0:Y:S02]  /*56b0*/  LDS.128 R40, [R4+0x60] ;  /* 0x0000600004287984 */ /* 0x000e240000000c00 */
[C---:B0-----:R-:W-:Y:S02]  /*56c0*/  HFMA2 R40, R7.reuse.H0_H0, R40, R8 ;  /* 0x0000002807287231 */ /* 0x041fe40000000808 */
[----:B------:R-:W3:Y:S02]  /*56d0*/  LDL.LU R8, [R1+0x28] ;  /* 0x0000280001087983 */ /* 0x000ee40000300800 */
[C---:B---3--:R-:W-:Y:S02]  /*56e0*/  HFMA2 R41, R7.reuse.H0_H0, R41, R8 ;  /* 0x0000002907297231 */ /* 0x048fe40000000808 */
[----:B------:R-:W3:Y:S01]  /*56f0*/  LDL.LU R8, [R1+0x24] ;  /* 0x0000240001087983 */ /* 0x000ee20000300800 */
[C---:B------:R-:W-:Y:S01]  /*5700*/  HFMA2 R62, R7.reuse.H0_H0, R62, R68 ;  /* 0x0000003e073e7231 */ /* 0x040fe20000000844 */
[----:B------:R-:W-:Y:S01]  /*5710*/  MOV R68, R37 ;  /* 0x0000002500447202 */ /* 0x000fe20000000f00 */
[----:B------:R-:W-:-:S02]  /*5720*/  HFMA2 R63, R7.H0_H0, R63, R69 ;  /* 0x0000003f073f7231 */ /* 0x000fc40000000845 */
[----:B------:R-:W-:Y:S02]  /*5730*/  IMAD.MOV.U32 R69, RZ, RZ, R36 ;  /* 0x000000ffff457224 */ /* 0x000fe400078e0024 */
[----:B------:R-:W-:Y:S02]  /*5740*/  IMAD.MOV.U32 R5, RZ, RZ, R38 ;  /* 0x000000ffff057224 */ /* 0x000fe400078e0026 */
[----:B------:R-:W-:Y:S02]  /*5750*/  IMAD.MOV.U32 R6, RZ, RZ, R39 ;  /* 0x000000ffff067224 */ /* 0x000fe400078e0027 */
[----:B------:R-:W0:Y:S01]  /*5760*/  LDS.128 R36, [R4+0x70] ;  /* 0x0000700004247984 */ /* 0x000e220000000c00 */
[----:B---3--:R-:W-:-:S03]  /*5770*/  HFMA2 R42, R7.H0_H0, R42, R8 ;  /* 0x0000002a072a7231 */ /* 0x008fc60000000808 */
[----:B------:R-:W3:Y:S01]  /*5780*/  LDL.LU R8, [R1+0x20] ;  /* 0x0000200001087983 */ /* 0x000ee20000300800 */
[C---:B0-----:R-:W-:Y:S02]  /*5790*/  HFMA2 R36, R7.reuse.H0_H0, R36, R69 ;  /* 0x0000002407247231 */ /* 0x041fe40000000845 */
[----:B---3--:R-:W-:Y:S01]  /*57a0*/  HFMA2 R43, R7.H0_H0, R43, R8 ;  /* 0x0000002b072b7231 */ /* 0x008fe20000000808 */
        /* <DEDUP_REMOVED lines=12> */
[----:B--2---:R-:W-:Y:S01]  /*5870*/  MOV R23, R16 ;  /* 0x0000001000177202 */ /* 0x004fe20000000f00 */
[----:B------:R-:W-:Y:S02]  /*5880*/  IMAD.MOV.U32 R16, RZ, RZ, R19 ;  /* 0x000000ffff107224 */ /* 0x000fe400078e0013 */
[----:B------:R-:W2:Y:S04]  /*5890*/  LDL.LU R19, [R1+0x54] ;  /* 0x0000540001137983 */ /* 0x000ea80000300800 */
[----:B------:R-:W3:Y:S02]  /*58a0*/  LDL.LU R69, [R1+0x18] ;  /* 0x0000180001457983 */ /* 0x000ee40000300800 */
[----:B---3--:R-:W-:-:S02]  /*58b0*/  HFMA2 R37, R7.H0_H0, R37, R69 ;  /* 0x0000002507257231 */ /* 0x008fc40000000845 */
[----:B------:R-:W3:Y:S02]  /*58c0*/  LDL.LU R69, [R1+0x14] ;  /* 0x0000140001457983 */ /* 0x000ee40000300800 */
[C---:B---3--:R-:W-:Y:S02]  /*58d0*/  HFMA2 R38, R7.reuse.H0_H0, R38, R69 ;  /* 0x0000002607267231 */ /* 0x048fe40000000845 */
[----:B------:R-:W3:Y:S01]  /*58e0*/  LDL.LU R69, [R1+0x10] ;  /* 0x0000100001457983 */ /* 0x000ee20000300800 */
[C---:B------:R-:W-:Y:S01]  /*58f0*/  HFMA2 R58, R7.reuse.H0_H0, R58, R72 ;  /* 0x0000003a073a7231 */ /* 0x040fe20000000848 */
[----:B------:R-:W-:Y:S01]  /*5900*/  MOV R72, R5 ;  /* 0x0000000500487202 */ /* 0x000fe20000000f00 */
[C---:B------:R-:W-:Y:S02]  /*5910*/  HFMA2 R59, R7.reuse.H0_H0, R59, R73 ;  /* 0x0000003b073b7231 */ /* 0x040fe40000000849 */
[----:B------:R-:W-:Y:S02]  /*5920*/  IMAD.MOV.U32 R73, RZ, RZ, R68 ;  /* 0x000000ffff497224 */ /* 0x000fe400078e0044 */
[----:B------:R-:W-:-:S02]  /*5930*/  HFMA2 R56, R7.H0_H0, R56, R70 ;  /* 0x0000003807387231 */ /* 0x000fc40000000846 */
[----:B------:R-:W-:Y:S02]  /*5940*/  IMAD.MOV.U32 R70, RZ, RZ, R32 ;  /* 0x000000ffff467224 */ /* 0x000fe400078e0020 */
[----:B------:R-:W-:Y:S02]  /*5950*/  IMAD.MOV.U32 R68, RZ, RZ, R34 ;  /* 0x000000ffff447224 */ /* 0x000fe400078e0022 */
[----:B------:R-:W-:Y:S02]  /*5960*/  IMAD.MOV.U32 R5, RZ, RZ, R35 ;  /* 0x000000ffff057224 */ /* 0x000fe400078e0023 */
[----:B------:R-:W-:Y:S02]  /*5970*/  HFMA2 R57, R7.H0_H0, R57, R71 ;  /* 0x0000003907397231 */ /* 0x000fe40000000847 */
        /* <DEDUP_REMOVED lines=10> */
[----:B------:R-:W-:Y:S02]  /*5a20*/  MOV R16, R17 ;  /* 0x0000001100107202 */ /* 0x000fe40000000f00 */
[----:B------:R-:W5:Y:S01]  /*5a30*/  LDL.LU R17, [R1+0x94] ;  /* 0x0000940001117983 */ /* 0x000f620000300800 */
[----:B---3--:R-:W-:Y:S01]  /*5a40*/  HFMA2 R39, R7.H0_H0, R39, R69 ;  /* 0x0000002707277231 */ /* 0x008fe20000000845 */
[----:B------:R-:W-:-:S02]  /*5a50*/  MOV R69, R33 ;  /* 0x0000002100457202 */ /* 0x000fc40000000f00 */
[----:B------:R-:W0:Y:S02]  /*5a60*/  LDS.128 R32, [R4+0x80] ;  /* 0x0000800004207984 */ /* 0x000e240000000c00 */
[C---:B0-----:R-:W-:Y:S02]  /*5a70*/  HFMA2 R32, R7.reuse.H0_H0, R32, R73 ;  /* 0x0000002007207231 */ /* 0x041fe40000000849 */
[----:B------:R-:W3:Y:S01]  /*5a80*/  LDL.LU R73, [R1+0x70] ;  /* 0x0000700001497983 */ /* 0x000ee20000300800 */
[C---:B------:R-:W-:Y:S02]  /*5a90*/  HFMA2 R52, R7.reuse.H0_H0, R52, R74 ;  /* 0x0000003407347231 */ /* 0x040fe4000000084a */
[----:B------:R-:W-:Y:S01]  /*5aa0*/  IMAD.MOV.U32 R74, RZ, RZ, R72 ;  /* 0x000000ffff4a7224 */ /* 0x000fe200078e0048 */
[----:B------:R-:W-:Y:S01]  /*5ab0*/  MOV R72, R70 ;  /* 0x0000004600487202 */ /* 0x000fe20000000f00 */
[----:B------:R-:W-:Y:S02]  /*5ac0*/  IMAD.MOV.U32 R70, RZ, RZ, R68 ;  /* 0x000000ffff467224 */ /* 0x000fe400078e0044 */
[----:B------:R-:W-:-:S02]  /*5ad0*/  HFMA2 R34, R7.H0_H0, R34, R30 ;  /* 0x0000002207227231 */ /* 0x000fc4000000081e */
[----:B------:R-:W-:Y:S01]  /*5ae0*/  IMAD.MOV.U32 R68, RZ, RZ, R6 ;  /* 0x000000ffff447224 */ /* 0x000fe200078e0006 */
[----:B------:R-:W-:Y:S01]  /*5af0*/  MOV R6, R29 ;  /* 0x0000001d00067202 */ /* 0x000fe20000000f00 */
[C---:B------:R-:W-:Y:S02]  /*5b00*/  HFMA2 R35, R7.reuse.H0_H0, R35, R31 ;  /* 0x0000002307237231 */ /* 0x040fe4000000081f */
[C---:B------:R-:W-:Y:S01]  /*5b10*/  HFMA2 R61, R7.reuse.H0_H0, R61, R3 ;  /* 0x0000003d073d7231 */ /* 0x040fe20000000803 */
[----:B------:R-:W-:Y:S01]  /*5b20*/  PRMT R3, R27, 0x7610, R3 ;  /* 0x000076101b037816 */ /* 0x000fe20000000003 */
[----:B------:R-:W-:-:S03]  /*5b30*/  HFMA2 R60, R7.H0_H0, R60, R2 ;  /* 0x0000003c073c7231 */ /* 0x000fc60000000802 */
[----:B------:R-:W-:-:S05]  /*5b40*/  PRMT R2, R3, 0x7610, R2 ;  /* 0x0000761003027816 */ /* 0x000fca0000000002 */
[----:B------:R-:W-:Y:S01]  /*5b50*/  STL.S16 [R1+0x6c], R2 ;  /* 0x00006c0201007387 */ /* 0x000fe20000100600 */
[C---:B---3--:R-:W-:Y:S02]  /*5b60*/  HFMA2 R33, R7.reuse.H0_H0, R33, R73 ;  /* 0x0000002107217231 */ /* 0x048fe40000000849 */
[----:B------:R-:W-:Y:S02]  /*5b70*/  IMAD.MOV.U32 R73, RZ, RZ, R71 ;  /* 0x000000ffff497224 */ /* 0x000fe400078e0047 */
[----:B------:R-:W-:Y:S01]  /*5b80*/  IMAD.MOV.U32 R71, RZ, RZ, R69 ;  /* 0x000000ffff477224 */ /* 0x000fe200078e0045 */
[----:B------:R-:W-:Y:S01]  /*5b90*/  MOV R69, R5 ;  /* 0x0000000500457202 */ /* 0x000fe20000000f00 */
[----:B------:R-:W-:Y:S02]  /*5ba0*/  IMAD.MOV.U32 R5, RZ, RZ, R28 ;  /* 0x000000ffff057224 */ /* 0x000fe400078e001c */
[----:B------:R-:W0:Y:S02]  /*5bb0*/  LDS.128 R28, [R4+0x90] ;  /* 0x00009000041c7984 */ /* 0x000e240000000c00 */
[----:B0-----:R-:W-:-:S02]  /*5bc0*/  HFMA2 R29, R7.H0_H0, R29, R73 ;  /* 0x0000001d071d7231 */ /* 0x001fc40000000849 */
[----:B------:R-:W-:Y:S02]  /*5bd0*/  IMAD.MOV.U32 R73, RZ, RZ, R6 ;  /* 0x000000ffff497224 */ /* 0x000fe400078e0006 */
[C---:B------:R-:W-:Y:S01]  /*5be0*/  HFMA2 R30, R7.reuse.H0_H0, R30, R72 ;  /* 0x0000001e071e7231 */ /* 0x040fe20000000848 */
[----:B------:R-:W-:Y:S01]  /*5bf0*/  MOV R6, R25 ;  /* 0x0000001900067202 */ /* 0x000fe20000000f00 */
[C---:B------:R-:W-:Y:S02]  /*5c00*/  HFMA2 R31, R7.reuse.H0_H0, R31, R5 ;  /* 0x0000001f071f7231 */ /* 0x040fe40000000805 */
[----:B------:R-:W-:Y:S02]  /*5c10*/  IMAD.MOV.U32 R5, RZ, RZ, R24 ;  /* 0x000000ffff057224 */ /* 0x000fe400078e0018 */
[----:B------:R-:W-:Y:S02]  /*5c20*/  IMAD.MOV.U32 R72, RZ, RZ, R26 ;  /* 0x000000ffff487224 */ /* 0x000fe400078e001a */
[----:B------:R-:W0:Y:S02]  /*5c30*/  LDS.128 R24, [R4+0xa0] ;  /* 0x0000a00004187984 */ /* 0x000e240000000c00 */
[----:B0-----:R-:W-:-:S02]  /*5c40*/  HFMA2 R24, R7.H0_H0, R24, R20 ;  /* 0x0000001807187231 */ /* 0x001fc40000000814 */
[C---:B------:R-:W-:Y:S02]  /*5c50*/  HFMA2 R25, R7.reuse.H0_H0, R25, R21 ;  /* 0x0000001907197231 */ /* 0x040fe40000000815 */
[C---:B------:R-:W-:Y:S02]  /*5c60*/  HFMA2 R26, R7.reuse.H0_H0, R26, R22 ;  /* 0x0000001a071a7231 */ /* 0x040fe40000000816 */
[C---:B------:R-:W-:Y:S02]  /*5c70*/  HFMA2 R27, R7.reuse.H0_H0, R27, R23 ;  /* 0x0000001b071b7231 */ /* 0x040fe40000000817 */
[----:B------:R-:W0:Y:S02]  /*5c80*/  LDS.128 R20, [R4+0xb0] ;  /* 0x0000b00004147984 */ /* 0x000e240000000c00 */
[C---:B0-----:R-:W-:Y:S02]  /*5c90*/  HFMA2 R20, R7.reuse.H0_H0, R20, R16 ;  /* 0x0000001407147231 */ /* 0x041fe40000000810 */
[----:B-----5:R-:W-:-:S02]  /*5ca0*/  HFMA2 R21, R7.H0_H0, R21, R17 ;  /* 0x0000001507157231 */ /* 0x020fc40000000811 */
[C---:B------:R-:W-:Y:S02]  /*5cb0*/  HFMA2 R22, R7.reuse.H0_H0, R22, R18 ;  /* 0x0000001607167231 */ /* 0x040fe40000000812 */
[C---:B--2---:R-:W-:Y:S02]  /*5cc0*/  HFMA2 R23, R7.reuse.H0_H0, R23, R19 ;  /* 0x0000001707177231 */ /* 0x044fe40000000813 */
[----:B------:R-:W0:Y:S02]  /*5cd0*/  LDS.128 R16, [R4+0xc0] ;  /* 0x0000c00004107984 */ /* 0x000e240000000c00 */
[C---:B0-----:R-:W-:Y:S02]  /*5ce0*/  HFMA2 R16, R7.reuse.H0_H0, R16, R12 ;  /* 0x0000001007107231 */ /* 0x041fe4000000080c */
[C---:B------:R-:W-:Y:S02]  /*5cf0*/  HFMA2 R17, R7.reuse.H0_H0, R17, R13 ;  /* 0x0000001107117231 */ /* 0x040fe4000000080d */
[----:B----4-:R-:W-:-:S02]  /*5d00*/  HFMA2 R18, R7.H0_H0, R18, R14 ;  /* 0x0000001207127231 */ /* 0x010fc4000000080e */
[C---:B------:R-:W-:Y:S02]  /*5d10*/  HFMA2 R19, R7.reuse.H0_H0, R19, R15 ;  /* 0x0000001307137231 */ /* 0x040fe4000000080f */
[----:B------:R-:W0:Y:S02]  /*5d20*/  LDS.128 R12, [R4+0xd0] ;  /* 0x0000d000040c7984 */ /* 0x000e240000000c00 */
[C---:B0-----:R-:W-:Y:S02]  /*5d30*/  HFMA2 R12, R7.reuse.H0_H0, R12, R8 ;  /* 0x0000000c070c7231 */ /* 0x041fe40000000808 */
[C---:B------:R-:W-:Y:S02]  /*5d40*/  HFMA2 R13, R7.reuse.H0_H0, R13, R9 ;  /* 0x0000000d070d7231 */ /* 0x040fe40000000809 */
[C---:B------:R-:W-:Y:S02]  /*5d50*/  HFMA2 R14, R7.reuse.H0_H0, R14, R10 ;  /* 0x0000000e070e7231 */ /* 0x040fe4000000080a */
[----:B------:R-:W-:-:S02]  /*5d60*/  HFMA2 R15, R7.H0_H0, R15, R11 ;  /* 0x0000000f070f7231 */ /* 0x000fc4000000080b */
[----:B------:R-:W0:Y:S02]  /*5d70*/  LDS.128 R8, [R4+0xe0] ;  /* 0x0000e00004087984 */ /* 0x000e240000000c00 */
[C---:B0-----:R-:W-:Y:S02]  /*5d80*/  HFMA2 R8, R7.reuse.H0_H0, R8, R71 ;  /* 0x0000000807087231 */ /* 0x041fe40000000847 */
[C---:B------:R-:W-:Y:S02]  /*5d90*/  HFMA2 R9, R7.reuse.H0_H0, R9, R70 ;  /* 0x0000000907097231 */ /* 0x040fe40000000846 */
[C---:B------:R-:W-:Y:S02]  /*5da0*/  HFMA2 R10, R7.reuse.H0_H0, R10, R69 ;  /* 0x0000000a070a7231 */ /* 0x040fe40000000845 */
[C---:B------:R-:W-:Y:S02]  /*5db0*/  HFMA2 R11, R7.reuse.H0_H0, R11, R68 ;  /* 0x0000000b070b7231 */ /* 0x040fe40000000844 */
[----:B------:R-:W0:Y:S01]  /*5dc0*/  LDS.128 R68, [R4+0xf0] ;  /* 0x0000f00004447984 */ /* 0x000e220000000c00 */
[----:B------:R-:W-:-:S02]  /*5dd0*/  HFMA2 R53, R7.H0_H0, R53, R75 ;  /* 0x0000003507357231 */ /* 0x000fc4000000084b */
[C---:B------:R-:W-:Y:S02]  /*5de0*/  HFMA2 R54, R7.reuse.H0_H0, R54, R76 ;  /* 0x0000003607367231 */ /* 0x040fe4000000084c */
[C---:B------:R-:W-:Y:S02]  /*5df0*/  HFMA2 R55, R7.reuse.H0_H0, R55, R77 ;  /* 0x0000003707377231 */ /* 0x040fe4000000084d */
[C---:B------:R-:W-:Y:S02]  /*5e00*/  HFMA2 R28, R7.reuse.H0_H0, R28, R74 ;  /* 0x0000001c071c7231 */ /* 0x040fe4000000084a */
[C---:B0-----:R-:W-:Y:S02]  /*5e10*/  HFMA2 R4, R7.reuse.H0_H0, R68, R73 ;  /* 0x0000004407047231 */ /* 0x041fe40000000849 */
[C---:B------:R-:W-:Y:S02]  /*5e20*/  HFMA2 R5, R7.reuse.H0_H0, R69, R5 ;  /* 0x0000004507057231 */ /* 0x040fe40000000805 */
[----:B------:R-:W-:-:S02]  /*5e30*/  HFMA2 R6, R7.H0_H0, R70, R6 ;  /* 0x0000004607067231 */ /* 0x000fc40000000806 */
[----:B------:R-:W-:Y:S01]  /*5e40*/  HFMA2 R7, R7.H0_H0, R71, R72 ;  /* 0x0000004707077231 */ /* 0x000fe20000000848 */
[----:B------:R-:W-:Y:S06]  /*5e50*/  BRA `(.L_x_52) ;  /* 0x0000001000b07947 */ /* 0x000fec0003800000 */
.L_x_53:
[----:B------:R-:W2:Y:S04]  /*5e60*/  LDL.LU R4, [R1+0xcc] ;  /* 0x0000cc0001047983 */ /* 0x000ea80000300800 */
[----:B------:R-:W3:Y:S04]  /*5e70*/  LDL.LU R10, [R1+0xb4] ;  /* 0x0000b400010a7983 */ /* 0x000ee80000300800 */
[----:B------:R-:W4:Y:S04]  /*5e80*/  LDL.LU R9, [R1+0xb8] ;  /* 0x0000b80001097983 */ /* 0x000f280000300800 */
[----:B------:R-:W5:Y:S04]  /*5e90*/  LDL.LU R31, [R1+0x84] ;  /* 0x00008400011f7983 */ /* 0x000f680000300800 */
[----:B------:R-:W2:Y:S04]  /*5ea0*/  LDL.LU R24, [R1+0x78] ;  /* 0x0000780001187983 */ /* 0x000ea80000300800 */
[----:B------:R-:W3:Y:S04]  /*5eb0*/  LDL.LU R14, [R1+0xa0] ;  /* 0x0000a000010e7983 */ /* 0x000ee80000300800 */
[----:B------:R-:W4:Y:S04]  /*5ec0*/  LDL.LU R25, [R1+0x1c] ;  /* 0x00001c0001197983 */ /* 0x000f280000300800 */
[----:B------:R-:W3:Y:S04]  /*5ed0*/  LDL.LU R13, [R1+0xa8] ;  /* 0x0000a800010d7983 */ /* 0x000ee80000300800 */
        /* <DEDUP_REMOVED lines=12> */
[----:B------:R-:W3:Y:S01]  /*5fa0*/  LDL.S16 R11, [R1+0x76] ;  /* 0x00007600010b7983 */ /* 0x000ee20000100600 */
[----:B-----5:R-:W-:Y:S01]  /*5fb0*/  IMAD.MOV.U32 R35, RZ, RZ, R31 ;  /* 0x000000ffff237224 */ /* 0x020fe200078e001f */
[----:B--2---:R-:W-:Y:S01]  /*5fc0*/  MOV R34, R24 ;  /* 0x0000001800227202 */ /* 0x004fe20000000f00 */
[----:B----4-:R-:W-:-:S02]  /*5fd0*/  IMAD.MOV.U32 R33, RZ, RZ, R25 ;  /* 0x000000ffff217224 */ /* 0x010fc400078e0019 */
[----:B---3--:R-:W-:Y:S01]  /*5fe0*/  IMAD.MOV.U32 R32, RZ, RZ, R26 ;  /* 0x000000ffff207224 */ /* 0x008fe200078e001a */
        /* <DEDUP_REMOVED lines=9> */
[----:B------:R-:W-:Y:S02]  /*6080*/  PRMT R43, R11, 0x7610, R43 ;  /* 0x000076100b2b7816 */ /* 0x000fe4000000002b */
[----:B------:R-:W2:Y:S04]  /*6090*/  LDL.LU R11, [R1+0xac] ;  /* 0x0000ac00010b7983 */ /* 0x000ea80000300800 */
[----:B------:R-:W3:Y:S04]  /*60a0*/  LDL.LU R21, [R1+0xc] ;  /* 0x00000c0001157983 */ /* 0x000ee80000300800 */
[----:B------:R-:W4:Y:S04]  /*60b0*/  LDL.LU R19, [R1+0x64] ;  /* 0x0000640001137983 */ /* 0x000f280000300800 */
[----:B------:R-:W5:Y:S04]  /*60c0*/  LDL.LU R18, [R1+0x5c] ;  /* 0x00005c0001127983 */ /* 0x000f680000300800 */
[----:B------:R-:W2:Y:S04]  /*60d0*/  LDL.LU R17, [R1+0x88] ;  /* 0x0000880001117983 */ /* 0x000ea80000300800 */
[----:B------:R-:W4:Y:S04]  /*60e0*/  LDL.LU R16, [R1+0x8c] ;  /* 0x00008c0001107983 */ /* 0x000f280000300800 */
[----:B------:R-:W5:Y:S04]  /*60f0*/  LDL.LU R23, [R1+0x90] ;  /* 0x0000900001177983 */ /* 0x000f680000300800 */
[----:B------:R-:W2:Y:S04]  /*6100*/  LDL.LU R22, [R1+0x68] ;  /* 0x0000680001167983 */ /* 0x000ea80000300800 */
[----:B------:R-:W4:Y:S04]  /*6110*/  LDL.LU R8, [R1+0x60] ;  /* 0x0000600001087983 */ /* 0x000f280000300800 */
[----:B------:R-:W3:Y:S04]  /*6120*/  LDL.S16 R37, [R1+0x6c] ;  /* 0x00006c0001257983 */ /* 0x000ee80000100600 */
[----:B------:R-:W3:Y:S01]  /*6130*/  LDL.LU.S16 R38, [R1+0x74] ;  /* 0x0000740001267983 */ /* 0x000ee20000300600 */
[----:B------:R-:W-:-:S04]  /*6140*/  PRMT R20, R43, 0x7610, R20 ;  /* 0x000076102b147816 */ /* 0x000fc80000000014 */
[----:B------:R-:W-:Y:S01]  /*6150*/  PRMT R36, R20, 0x7610, R36 ;  /* 0x0000761014247816 */ /* 0x000fe20000000024 */
[----:B------:R-:W-:Y:S01]  /*6160*/  IMAD.MOV.U32 R20, RZ, RZ, R4 ;  /* 0x000000ffff147224 */ /* 0x000fe200078e0004 */
[----:B------:R-:W0:Y:S01]  /*6170*/  S2UR UR5, SR_CgaCtaId ;  /* 0x00000000000579c3 */ /* 0x000e220000008800 */
[----:B------:R-:W-:Y:S02]  /*6180*/  UMOV UR4, 0x400 ;  /* 0x0000040000047882 */ /* 0x000fe40000000000 */
[----:B------:R-:W-:-:S04]  /*6190*/  UIADD3 UR4, UPT, UPT, UR4, 0x6000, URZ ;  /* 0x0000600004047890 */ /* 0x000fc8000fffe0ff */
[----:B0-----:R-:W-:Y:S01]  /*61a0*/  ULEA UR4, UR5, UR4, 0x18 ;  /* 0x0000000405047291 */ /* 0x001fe2000f8ec0ff */
[----:B---3--:R-:W-:Y:S02]  /*61b0*/  HADD2 R6, R38.H0_H0, -R37.H0_H0 ;  /* 0xa000002526067230 */ /* 0x008fe40000000800 */
[----:B------:R-:W-:Y:S01]  /*61c0*/  IMAD.MOV.U32 R37, RZ, RZ, R21 ;  /* 0x000000ffff257224 */ /* 0x000fe200078e0015 */
[----:B----4-:R-:W-:Y:S02]  /*61d0*/  MOV R21, R8 ;  /* 0x0000000800157202 */ /* 0x010fe40000000f00 */
[----:B------:R-:W-:Y:S01]  /*61e0*/  MOV R38, R28 ;  /* 0x0000001c00267202 */ /* 0x000fe20000000f00 */
[----:B------:R-:W-:Y:S01]  /*61f0*/  HADD2.F32 R4, -RZ, R6.H0_H0 ;  /* 0x20000006ff047230 */ /* 0x000fe20000004100 */
[----:B------:R-:W-:Y:S01]  /*6200*/  HSETP2.EQ.AND P2, P1, R6.H0_H0, 0.0226898193359375, 0.007297515869140625, PT ;  /* 0x25cf1f7906007434 */ /* 0x000fe20003942800 */
[----:B------:R-:W-:Y:S02]  /*6210*/  IMAD.MOV.U32 R28, RZ, RZ, R29 ;  /* 0x000000ffff1c7224 */ /* 0x000fe400078e001d */
[----:B------:R-:W-:-:S02]  /*6220*/  IMAD.MOV.U32 R29, RZ, RZ, R30 ;  /* 0x000000ffff1d7224 */ /* 0x000fc400078e001e */
[----:B------:R-:W-:Y:S01]  /*6230*/  FFMA R4, R4, 1.4426950216293334961, -RZ ;  /* 0x3fb8aa3b04047823 */ /* 0x000fe200000008ff */
[----:B------:R-:W-:Y:S02]  /*6240*/  SEL R8, RZ, 0x3c00, !P2 ;  /* 0x00003c00ff087807 */ /* 0x000fe40005000000 */
[----:B------:R-:W-:Y:S01]  /*6250*/  MOV R30, R31 ;  /* 0x0000001f001e7202 */ /* 0x000fe20000000f00 */
[----:B------:R-:W-:Y:S02]  /*6260*/  IMAD.MOV.U32 R31, RZ, RZ, R24 ;  /* 0x000000ffff1f7224 */ /* 0x000fe400078e0018 */
[----:B------:R-:W0:Y:S01]  /*6270*/  MUFU.EX2 R4, R4 ;  /* 0x0000000400047308 */ /* 0x000e220000000800 */
[----:B------:R-:W-:Y:S01]  /*6280*/  HSETP2.EQ.AND P2, P3, R6.H0_H0, -2.966796875, -2.615234375, PT ;  /* 0xc1efc13b06007434 */ /* 0x000fe20003b42800 */
[----:B------:R-:W-:Y:S01]  /*6290*/  IMAD.MOV.U32 R24, RZ, RZ, R25 ;  /* 0x000000ffff187224 */ /* 0x000fe200078e0019 */
[----:B------:R-:W-:Y:S02]  /*62a0*/  SEL R6, RZ, 0x3c00, !P1 ;  /* 0x00003c00ff067807 */ /* 0x000fe40004800000 */
[----:B------:R-:W-:Y:S01]  /*62b0*/  MOV R25, R26 ;  /* 0x0000001a00197202 */ /* 0x000fe20000000f00 */
[----:B------:R-:W-:-:S02]  /*62c0*/  IMAD.MOV.U32 R26, RZ, RZ, R27 ;  /* 0x000000ffff1a7224 */ /* 0x000fc400078e001b */
[----:B------:R-:W3:Y:S01]  /*62d0*/  LDL.LU R27, [R1+0xd0] ;  /* 0x0000d000011b7983 */ /* 0x000ee20000300800 */
[----:B0-----:R-:W-:Y:S02]  /*62e0*/  F2FP.F16.F32.PACK_AB R5, RZ, R4 ;  /* 0x00000004ff05723e */ /* 0x001fe400000000ff */
[----:B------:R-:W-:-:S03]  /*62f0*/  SEL R4, RZ, 0x3c00, !P3 ;  /* 0x00003c00ff047807 */ /* 0x000fc60005800000 */
[----:B------:R-:W-:-:S04]  /*6300*/  HFMA2 R5, R8.H0_H0, -0.0009765625, -0.0009765625, R5.H0_H0 ;  /* 0x9400940008057831 */ /* 0x000fc80000040805 */
[----:B------:R-:W-:Y:S01]  /*6310*/  HFMA2 R5, R6.H0_H0, -0.0009765625, -0.0009765625, R5.H0_H0 ;  /* 0x9400940006057831 */ /* 0x000fe20000040805 */
[----:B------:R-:W-:-:S05]  /*6320*/  SEL R6, RZ, 0x3c00, !P2 ;  /* 0x00003c00ff067807 */ /* 0x000fca0005000000 */
[----:B------:R-:W-:-:S04]  /*6330*/  HFMA2 R5, R6.H0_H0, 6.103515625e-05, 6.103515625e-05, R5.H0_H0 ;  /* 0x0400040006057831 */ /* 0x000fc80000040805 */
[----:B------:R-:W-:Y:S01]  /*6340*/  HFMA2 R7, R4.H0_H0, 3.0517578125e-05, 3.0517578125e-05, R5.H0_H0 ;  /* 0x0200020004077831 */ /* 0x000fe20000040805 */
[----:B------:R-:W-:-:S03]  /*6350*/  LEA R4, R0, UR4, 0x8 ;  /* 0x0000000400047c11 */ /* 0x000fc6000f8e40ff */
[C---:B------:R-:W-:Y:S02]  /*6360*/  HFMA2 R5, R7.reuse.H0_H0, R36.H0_H0, 1, 1 ;  /* 0x3c003c0007057431 */ /* 0x040fe40000040824 */
[----:B------:R-:W-:Y:S01]  /*6370*/  IMAD.MOV.U32 R36, RZ, RZ, R37 ;  /* 0x000000ffff247224 */ /* 0x000fe200078e0025 */
[----:B------:R-:W0:Y:S01]  /*6380*/  LDS.128 R64, [R4] ;  /* 0x0000000004407984 */ /* 0x000e220000000c00 */
[----:B------:R-:W-:Y:S01]  /*6390*/  MOV R37, R38 ;  /* 0x0000002600257202 */ /* 0x000fe20000000f00 */
[----:B------:R-:W-:Y:S02]  /*63a0*/  IMAD.MOV.U32 R38, RZ, RZ, R39 ;  /* 0x000000ffff267224 */ /* 0x000fe400078e0027 */
[----:B------:R-:W-:Y:S01]  /*63b0*/  IMAD.MOV.U32 R39, RZ, RZ, R32 ;  /* 0x000000ffff277224 */ /* 0x000fe200078e0020 */
[----:B------:R-:W-:Y:S01]  /*63c0*/  MOV R32, R33 ;  /* 0x0000002100207202 */ /* 0x000fe20000000f00 */
[----:B------:R-:W-:Y:S01]  /*63d0*/  IMAD.MOV.U32 R33, RZ, RZ, R34 ;  /* 0x000000ffff217224 */ /* 0x000fe200078e0022 */
[----:B------:R-:W-:Y:S01]  /*63e0*/  STL [R1+0xdc], R5 ;  /* 0x0000dc0501007387 */ /* 0x000fe20000100800 */
[----:B------:R-:W-:Y:S01]  /*63f0*/  IMAD.MOV.U32 R34, RZ, RZ, R35 ;  /* 0x000000ffff227224 */ /* 0x000fe200078e0023 */
[----:B------:R-:W-:Y:S01]  /*6400*/  MOV R35, R9 ;  /* 0x0000000900237202 */ /* 0x000fe20000000f00 */
[----:B------:R-:W-:Y:S01]  /*6410*/  IMAD.MOV.U32 R9, RZ, RZ, R10 ;  /* 0x000000ffff097224 */ /* 0x000fe200078e000a */
[----:B------:R-:W1:Y:S04]  /*6420*/  LDS.128 R48, [R4+0x40] ;  /* 0x0000400004307984 */ /* 0x000e680000000c00 */
[----:B------:R-:W4:Y:S04]  /*6430*/  LDL.LU R10, [R1+0xb0] ;  /* 0x0000b000010a7983 */ /* 0x000f280000300800 */
[----:B------:R-:W-:Y:S04]  /*6440*/  LDS.128 R44, [R4+0x50] ;  /* 0x00005000042c7984 */ /* 0x000fe80000000c00 */
[----:B------:R-:W-:Y:S04]  /*6450*/  LDS.128 R40, [R4+0x60] ;  /* 0x0000600004287984 */ /* 0x000fe80000000c00 */
[----:B------:R-:W5:Y:S04]  /*6460*/  LDS.128 R60, [R4+0x10] ;  /* 0x00001000043c7984 */ /* 0x000f680000000c00 */
[----:B------:R-:W2:Y:S04]  /*6470*/  LDS.128 R56, [R4+0x20] ;  /* 0x0000200004387984 */ /* 0x000ea80000000c00 */
[----:B------:R-:W2:Y:S01]  /*6480*/  LDS.128 R52, [R4+0x30] ;  /* 0x0000300004347984 */ /* 0x000ea20000000c00 */
        /* <DEDUP_REMOVED lines=13> */
[----:B-1----:R-:W-:Y:S02]  /*6560*/  HFMA2 R48, R7.H0_H0, R36, R48 ;  /* 0x0000002407307231 */ /* 0x002fe40000000830 */
[----:B------:R-:W-:-:S02]  /*6570*/  IMAD.MOV.U32 R34, RZ, RZ, R35 ;  /* 0x000000ffff227224 */ /* 0x000fc400078e0023 */
[----:B------:R-:W5:Y:S01]  /*6580*/  LDL.LU R35, [R1+0x80] ;  /* 0x0000800001237983 */ /* 0x000f620000300800 */
[C---:B------:R-:W-:Y:S02]  /*6590*/  HFMA2 R60, R7.reuse.H0_H0, R2, R60 ;  /* 0x00000002073c7231 */ /* 0x040fe4000000083c */
[C---:B--2---:R-:W-:Y:S01]  /*65a0*/  HFMA2 R56, R7.reuse.H0_H0, R70, R56 ;  /* 0x0000004607387231 */ /* 0x044fe20000000838 */
[----:B------:R-:W2:Y:S01]  /*65b0*/  LDL.LU R36, [R1+0x3c] ;  /* 0x00003c0001247983 */ /* 0x000ea20000300800 */
[C---:B------:R-:W-:Y:S02]  /*65c0*/  HFMA2 R61, R7.reuse.H0_H0, R3, R61 ;  /* 0x00000003073d7231 */ /* 0x040fe4000000083d */
[C---:B------:R-:W-:Y:S02]  /*65d0*/  HFMA2 R62, R7.reuse.H0_H0, R68, R62 ;  /* 0x00000044073e7231 */ /* 0x040fe4000000083e */
[C---:B------:R-:W-:Y:S02]  /*65e0*/  HFMA2 R63, R7.reuse.H0_H0, R69, R63 ;  /* 0x00000045073f7231 */ /* 0x040fe4000000083f */
[----:B------:R-:W-:-:S02]  /*65f0*/  HFMA2 R57, R7.H0_H0, R71, R57 ;  /* 0x0000004707397231 */ /* 0x000fc40000000839 */
[C---:B------:R-:W-:Y:S02]  /*6600*/  HFMA2 R58, R7.reuse.H0_H0, R72, R58 ;  /* 0x00000048073a7231 */ /* 0x040fe4000000083a */
[C---:B------:R-:W-:Y:S02]  /*6610*/  HFMA2 R59, R7.reuse.H0_H0, R73, R59 ;  /* 0x00000049073b7231 */ /* 0x040fe4000000083b */
[C---:B------:R-:W-:Y:S02]  /*6620*/  HFMA2 R52, R7.reuse.H0_H0, R74, R52 ;  /* 0x0000004a07347231 */ /* 0x040fe40000000834 */
[C---:B------:R-:W-:Y:S02]  /*6630*/  HFMA2 R53, R7.reuse.H0_H0, R75, R53 ;  /* 0x0000004b07357231 */ /* 0x040fe40000000835 */
[C---:B------:R-:W-:Y:S02]  /*6640*/  HFMA2 R54, R7.reuse.H0_H0, R76, R54 ;  /* 0x0000004c07367231 */ /* 0x040fe40000000836 */
[----:B------:R-:W-:-:S02]  /*6650*/  HFMA2 R55, R7.H0_H0, R77, R55 ;  /* 0x0000004d07377231 */ /* 0x000fc40000000837 */
[C---:B--2---:R-:W-:Y:S02]  /*6660*/  HFMA2 R49, R7.reuse.H0_H0, R36, R49 ;  /* 0x0000002407317231 */ /* 0x044fe40000000831 */
[----:B------:R-:W2:Y:S02]  /*6670*/  LDL.LU R36, [R1+0x38] ;  /* 0x0000380001247983 */ /* 0x000ea40000300800 */
[C---:B--2---:R-:W-:Y:S02]  /*6680*/  HFMA2 R50, R7.reuse.H0_H0, R36, R50 ;  /* 0x0000002407327231 */ /* 0x044fe40000000832 */
[----:B------:R-:W2:Y:S02]  /*6690*/  LDL.LU R36, [R1+0x34] ;  /* 0x0000340001247983 */ /* 0x000ea40000300800 */
[----:B--2---:R-:W-:Y:S01]  /*66a0*/  HFMA2 R51, R7.H0_H0, R36, R51 ;  /* 0x0000002407337231 */ /* 0x004fe20000000833 */
[----:B------:R-:W-:Y:S01]  /*66b0*/  MOV R36, R37 ;  /* 0x0000002500247202 */ /* 0x000fe20000000f00 */
[----:B------:R-:W-:-:S02]  /*66c0*/  IMAD.MOV.U32 R37, RZ, RZ, R38 ;  /* 0x000000ffff257224 */ /* 0x000fc400078e0026 */
[----:B------:R-:W-:Y:S01]  /*66d0*/  IMAD.MOV.U32 R38, RZ, RZ, R39 ;  /* 0x000000ffff267224 */ /* 0x000fe200078e0027 */
[----:B------:R-:W-:Y:S01]  /*66e0*/  MOV R39, R32 ;  /* 0x0000002000277202 */ /* 0x000fe20000000f00 */
[----:B------:R-:W-:Y:S02]  /*66f0*/  IMAD.MOV.U32 R32, RZ, RZ, R33 ;  /* 0x000000ffff207224 */ /* 0x000fe400078e0021 */
[----:B------:R-:W-:Y:S01]  /*6700*/  IMAD.MOV.U32 R33, RZ, RZ, R34 ;  /* 0x000000ffff217224 */ /* 0x000fe200078e0022 */
[----:B-----5:R-:W-:Y:S01]  /*6710*/  MOV R34, R35 ;  /* 0x0000002300227202 */ /* 0x020fe20000000f00 */
[----:B------:R-:W-:Y:S02]  /*6720*/  IMAD.MOV.U32 R35, RZ, RZ, R28 ;  /* 0x000000ffff237224 */ /* 0x000fe400078e001c */
[----:B------:R-:W-:Y:S01]  /*6730*/  IMAD.MOV.U32 R28, RZ, RZ, R29 ;  /* 0x000000ffff1c7224 */ /* 0x000fe200078e001d */
[----:B------:R-:W-:Y:S01]  /*6740*/  MOV R29, R30 ;  /* 0x0000001e001d7202 */ /* 0x000fe20000000f00 */
[----:B------:R-:W-:-:S02]  /*6750*/  IMAD.MOV.U32 R30, RZ, RZ, R31 ;  /* 0x000000ffff1e7224 */ /* 0x000fc400078e001f */
[----:B------:R-:W-:Y:S01]  /*6760*/  IMAD.MOV.U32 R31, RZ, RZ, R24 ;  /* 0x000000ffff1f7224 */ /* 0x000fe200078e0018 */
[----:B------:R-:W-:Y:S01]  /*6770*/  MOV R24, R25 ;  /* 0x0000001900187202 */ /* 0x000fe20000000f00 */
[----:B------:R-:W-:Y:S02]  /*6780*/  IMAD.MOV.U32 R25, RZ, RZ, R26 ;  /* 0x000000ffff197224 */ /* 0x000fe400078e001a */
[----:B---3--:R-:W-:Y:S01]  /*6790*/  IMAD.MOV.U32 R26, RZ, RZ, R27 ;  /* 0x000000ffff1a7224 */ /* 0x008fe200078e001b */
        /* <DEDUP_REMOVED lines=8> */
[C---:B------:R-:W-:Y:S01]  /*6820*/  HFMA2 R44, R7.reuse.H0_H0, R36, R44 ;  /* 0x00000024072c7231 */ /* 0x040fe2000000082c */
[----:B------:R-:W2:Y:S04]  /*6830*/  LDL.LU R19, [R1+0x98] ;  /* 0x0000980001137983 */ /* 0x000ea80000300800 */
[----:B------:R-:W3:Y:S02]  /*6840*/  LDL.LU R36, [R1+0x4c] ;  /* 0x00004c0001247983 */ /* 0x000ee40000300800 */
[----:B---3--:R-:W-:-:S02]  /*6850*/  HFMA2 R45, R7.H0_H0, R36, R45 ;  /* 0x00000024072d7231 */ /* 0x008fc4000000082d */
[----:B------:R-:W3:Y:S02]  /*6860*/  LDL.LU R36, [R1+0x48] ;  /* 0x0000480001247983 */ /* 0x000ee40000300800 */
[C---:B---3--:R-:W-:Y:S02]  /*6870*/  HFMA2 R46, R7.reuse.H0_H0, R36, R46 ;  /* 0x00000024072e7231 */ /* 0x048fe4000000082e */
[----:B------:R-:W3:Y:S02]  /*6880*/  LDL.LU R36, [R1+0x30] ;  /* 0x0000300001247983 */ /* 0x000ee40000300800 */
[----:B---3--:R-:W-:Y:S02]  /*6890*/  HFMA2 R47, R7.H0_H0, R36, R47 ;  /* 0x00000024072f7231 */ /* 0x008fe4000000082f */
        /* <DEDUP_REMOVED lines=24> */
[C---:B------:R-:W-:Y:S01]  /*6a20*/  HFMA2 R40, R7.reuse.H0_H0, R36, R40 ;  /* 0x0000002407287231 */ /* 0x040fe20000000828 */
[----:B------:R-:W2:Y:S04]  /*6a30*/  LDL.LU R12, [R1+0x58] ;  /* 0x00005800010c7983 */ /* 0x000ea80000300800 */
[----:B------:R-:W3:Y:S02]  /*6a40*/  LDL.LU R36, [R1+0x28] ;  /* 0x0000280001247983 */ /* 0x000ee40000300800 */
[----:B---3--:R-:W-:-:S02]  /*6a50*/  HFMA2 R41, R7.H0_H0, R36, R41 ;  /* 0x0000002407297231 */ /* 0x008fc40000000829 */
[----:B------:R-:W3:Y:S02]  /*6a60*/  LDL.LU R36, [R1+0x24] ;  /* 0x0000240001247983 */ /* 0x000ee40000300800 */
[----:B---3--:R-:W-:Y:S02]  /*6a70*/  HFMA2 R42, R7.H0_H0, R36, R42 ;  /* 0x00000024072a7231 */ /* 0x008fe4000000082a */
[----:B------:R-:W3:Y:S01]  /*6a80*/  LDL.LU R36, [R1+0x20] ;  /* 0x0000200001247983 */ /* 0x000ee20000300800 */
        /* <DEDUP_REMOVED lines=27> */
[----:B------:R-:W3:Y:S02]  /*6c40*/  LDL.LU R2, [R1+0x14] ;  /* 0x0000140001027983 */ /* 0x000ee40000300800 */
[----:B---3--:R-:W-:-:S02]  /*6c50*/  HFMA2 R38, R7.H0_H0, R2, R38 ;  /* 0x0000000207267231 */ /* 0x008fc40000000826 */
[----:B------:R-:W3:Y:S01]  /*6c60*/  LDL.LU R2, [R1+0x10] ;  /* 0x0000100001027983 */ /* 0x000ee20000300800 */
[----:B------:R-:W-:Y:S02]  /*6c70*/  IMAD.MOV.U32 R70, RZ, RZ, R5 ;  /* 0x000000ffff467224 */ /* 0x000fe400078e0005 */
[----:B------:R-:W-:Y:S02]  /*6c80*/  IMAD.MOV.U32 R68, RZ, RZ, R32 ;  /* 0x000000ffff447224 */ /* 0x000fe400078e0020 */
[----:B------:R-:W-:Y:S02]  /*6c90*/  IMAD.MOV.U32 R3, RZ, RZ, R33 ;  /* 0x000000ffff037224 */ /* 0x000fe400078e0021 */
[----:B------:R-:W-:Y:S01]  /*6ca0*/  IMAD.MOV.U32 R5, RZ, RZ, R35 ;  /* 0x000000ffff057224 */ /* 0x000fe200078e0023 */
[----:B------:R-:W-:Y:S01]  /*6cb0*/  MOV R69, R6 ;  /* 0x0000000600457202 */ /* 0x000fe20000000f00 */
        /* <DEDUP_REMOVED lines=9> */
[----:B------:R-:W-:Y:S02]  /*6d50*/  IMAD.MOV.U32 R12, RZ, RZ, R13 ;  /* 0x000000ffff0c7224 */ /* 0x000fe400078e000d */
[----:B------:R-:W5:Y:S01]  /*6d60*/  LDL.LU R13, [R1+0xa4] ;  /* 0x0000a400010d7983 */ /* 0x000f620000300800 */
[----:B---3--:R-:W-:Y:S01]  /*6d70*/  HFMA2 R39, R7.H0_H0, R2, R39 ;  /* 0x0000000207277231 */ /* 0x008fe20000000827 */
[----:B------:R-:W-:-:S02]  /*6d80*/  MOV R2, R34 ;  /* 0x0000002200027202 */ /* 0x000fc40000000f00 */
[----:B------:R-:W0:Y:S02]  /*6d90*/  LDS.128 R32, [R4+0x80] ;  /* 0x0000800004207984 */ /* 0x000e240000000c00 */
[C---:B0-----:R-:W-:Y:S02]  /*6da0*/  HFMA2 R32, R7.reuse.H0_H0, R70, R32 ;  /* 0x0000004607207231 */ /* 0x041fe40000000820 */
[----:B------:R-:W3:Y:S01]  /*6db0*/  LDL.LU R70, [R1+0x70] ;  /* 0x0000700001467983 */ /* 0x000ee20000300800 */
[----:B------:R-:W-:Y:S01]  /*6dc0*/  MOV R71, R69 ;  /* 0x0000004500477202 */ /* 0x000fe20000000f00 */
[----:B------:R-:W-:Y:S02]  /*6dd0*/  IMAD.MOV.U32 R69, RZ, RZ, R3 ;  /* 0x000000ffff457224 */ /* 0x000fe400078e0003 */
[C---:B------:R-:W-:Y:S02]  /*6de0*/  HFMA2 R34, R7.reuse.H0_H0, R30, R34 ;  /* 0x0000001e07227231 */ /* 0x040fe40000000822 */
[----:B------:R-:W-:Y:S01]  /*6df0*/  IMAD.MOV.U32 R3, RZ, RZ, R5 ;  /* 0x000000ffff037224 */ /* 0x000fe200078e0005 */
[----:B------:R-:W-:Y:S01]  /*6e00*/  MOV R5, R28 ;  /* 0x0000001c00057202 */ /* 0x000fe20000000f00 */
[----:B------:R-:W-:-:S02]  /*6e10*/  HFMA2 R35, R7.H0_H0, R31, R35 ;  /* 0x0000001f07237231 */ /* 0x000fc40000000823 */
[C---:B---3--:R-:W-:Y:S02]  /*6e20*/  HFMA2 R33, R7.reuse.H0_H0, R70, R33 ;  /* 0x0000004607217231 */ /* 0x048fe40000000821 */
[----:B------:R-:W-:Y:S01]  /*6e30*/  IMAD.MOV.U32 R70, RZ, RZ, R68 ;  /* 0x000000ffff467224 */ /* 0x000fe200078e0044 */
[----:B------:R-:W-:Y:S01]  /*6e40*/  MOV R68, R2 ;  /* 0x0000000200447202 */ /* 0x000fe20000000f00 */
[----:B------:R-:W-:Y:S02]  /*6e50*/  IMAD.MOV.U32 R2, RZ, RZ, R6 ;  /* 0x000000ffff027224 */ /* 0x000fe400078e0006 */
[----:B------:R-:W-:Y:S02]  /*6e60*/  IMAD.MOV.U32 R6, RZ, RZ, R29 ;  /* 0x000000ffff067224 */ /* 0x000fe400078e001d */
[----:B------:R-:W0:Y:S02]  /*6e70*/  LDS.128 R28, [R4+0x90] ;  /* 0x00009000041c7984 */ /* 0x000e240000000c00 */
[----:B0-----:R-:W-:-:S02]  /*6e80*/  HFMA2 R28, R7.H0_H0, R71, R28 ;  /* 0x00000047071c7231 */ /* 0x001fc4000000081c */
[----:B------:R-:W-:Y:S02]  /*6e90*/  IMAD.MOV.U32 R71, RZ, RZ, R69 ;  /* 0x000000ffff477224 */ /* 0x000fe400078e0045 */
[C---:B------:R-:W-:Y:S01]  /*6ea0*/  HFMA2 R29, R7.reuse.H0_H0, R70, R29 ;  /* 0x00000046071d7231 */ /* 0x040fe2000000081d */
[----:B------:R-:W-:Y:S01]  /*6eb0*/  MOV R70, R68 ;  /* 0x0000004400467202 */ /* 0x000fe20000000f00 */
[----:B------:R-:W-:Y:S02]  /*6ec0*/  IMAD.MOV.U32 R69, RZ, RZ, R3 ;  /* 0x000000ffff457224 */ /* 0x000fe400078e0003 */
[----:B------:R-:W-:Y:S02]  /*6ed0*/  HFMA2 R30, R7.H0_H0, R5, R30 ;  /* 0x00000005071e7231 */ /* 0x000fe4000000081e */
[----:B------:R-:W-:Y:S01]  /*6ee0*/  IMAD.MOV.U32 R68, RZ, RZ, R2 ;  /* 0x000000ffff447224 */ /* 0x000fe200078e0002 */
[----:B------:R-:W-:Y:S01]  /*6ef0*/  MOV R3, R6 ;  /* 0x0000000600037202 */ /* 0x000fe20000000f00 */
[----:B------:R-:W-:Y:S01]  /*6f00*/  IMAD.MOV.U32 R5, RZ, RZ, R24 ;  /* 0x000000ffff057224 */ /* 0x000fe200078e0018 */
[----:B------:R-:W-:Y:S01]  /*6f10*/  MOV R2, R26 ;  /* 0x0000001a00027202 */ /* 0x000fe20000000f00 */
[----:B------:R-:W-:-:S02]  /*6f20*/  IMAD.MOV.U32 R6, RZ, RZ, R25 ;  /* 0x000000ffff067224 */ /* 0x000fc400078e0019 */
        /* <DEDUP_REMOVED lines=11> */
[----:B------:R-:W0:Y:S02]  /*6fe0*/  LDS.128 R16, [R4+0xc0] ;  /* 0x0000c00004107984 */ /* 0x000e240000000c00 */
[----:B0-----:R-:W-:-:S02]  /*6ff0*/  HFMA2 R16, R7.H0_H0, R12, R16 ;  /* 0x0000000c07107231 */ /* 0x001fc40000000810 */
[C---:B-----5:R-:W-:Y:S02]  /*7000*/  HFMA2 R17, R7.reuse.H0_H0, R13, R17 ;  /* 0x0000000d07117231 */ /* 0x060fe40000000811 */
[C---:B------:R-:W-:Y:S02]  /*7010*/  HFMA2 R18, R7.reuse.H0_H0, R14, R18 ;  /* 0x0000000e07127231 */ /* 0x040fe40000000812 */
[C---:B--2---:R-:W-:Y:S02]  /*7020*/  HFMA2 R19, R7.reuse.H0_H0, R15, R19 ;  /* 0x0000000f07137231 */ /* 0x044fe40000000813 */
[----:B------:R-:W0:Y:S02]  /*7030*/  LDS.128 R12, [R4+0xd0] ;  /* 0x0000d000040c7984 */ /* 0x000e240000000c00 */
[C---:B0-----:R-:W-:Y:S02]  /*7040*/  HFMA2 R12, R7.reuse.H0_H0, R8, R12 ;  /* 0x00000008070c7231 */ /* 0x041fe4000000080c */
[----:B------:R-:W-:-:S02]  /*7050*/  HFMA2 R13, R7.H0_H0, R9, R13 ;  /* 0x00000009070d7231 */ /* 0x000fc4000000080d */
[C---:B----4-:R-:W-:Y:S02]  /*7060*/  HFMA2 R14, R7.reuse.H0_H0, R10, R14 ;  /* 0x0000000a070e7231 */ /* 0x050fe4000000080e */
[C---:B------:R-:W-:Y:S02]  /*7070*/  HFMA2 R15, R7.reuse.H0_H0, R11, R15 ;  /* 0x0000000b070f7231 */ /* 0x040fe4000000080f */
[----:B------:R-:W0:Y:S02]  /*7080*/  LDS.128 R8, [R4+0xe0] ;  /* 0x0000e00004087984 */ /* 0x000e240000000c00 */
[C---:B0-----:R-:W-:Y:S02]  /*7090*/  HFMA2 R8, R7.reuse.H0_H0, R71, R8 ;  /* 0x0000004707087231 */ /* 0x041fe40000000808 */
[C---:B------:R-:W-:Y:S02]  /*70a0*/  HFMA2 R9, R7.reuse.H0_H0, R70, R9 ;  /* 0x0000004607097231 */ /* 0x040fe40000000809 */
[----:B------:R-:W-:-:S02]  /*70b0*/  HFMA2 R10, R7.H0_H0, R69, R10 ;  /* 0x00000045070a7231 */ /* 0x000fc4000000080a */
[C---:B------:R-:W-:Y:S02]  /*70c0*/  HFMA2 R11, R7.reuse.H0_H0, R68, R11 ;  /* 0x00000044070b7231 */ /* 0x040fe4000000080b */
[----:B------:R-:W0:Y:S02]  /*70d0*/  LDS.128 R68, [R4+0xf0] ;  /* 0x0000f00004447984 */ /* 0x000e240000000c00 */
[C---:B0-----:R-:W-:Y:S02]  /*70e0*/  HFMA2 R4, R7.reuse.H0_H0, R3, R68 ;  /* 0x0000000307047231 */ /* 0x041fe40000000844 */
[C---:B------:R-:W-:Y:S02]  /*70f0*/  HFMA2 R5, R7.reuse.H0_H0, R5, R69 ;  /* 0x0000000507057231 */ /* 0x040fe40000000845 */
[C---:B------:R-:W-:Y:S02]  /*7100*/  HFMA2 R6, R7.reuse.H0_H0, R6, R70 ;  /* 0x0000000607067231 */ /* 0x040fe40000000846 */
[----:B------:R-:W-:-:S07]  /*7110*/  HFMA2 R7, R7.H0_H0, R2, R71 ;  /* 0x0000000207077231 */ /* 0x000fce0000000847 */
.L_x_52:
[----:B------:R-:W-:Y:S05]  /*7120*/  BSYNC.RECONVERGENT B1 ;  /* 0x0000000000017941 */ /* 0x000fea0003800200 */
.L_x_51:
[----:B------:R-:W2:Y:S01]  /*7130*/  LDL R2, [R1+0xe4] ;  /* 0x0000e40001027983 */ /* 0x000ea20000100800 */
[----:B------:R-:W-:Y:S01]  /*7140*/  VIADD R0, R0, 0x1 ;  /* 0x0000000100007836 */ /* 0x000fe20000000000 */
[----:B--2---:R-:W-:-:S04]  /*7150*/  VIMNMX.U32 R2, PT, PT, R2, 0x60, PT ;  /* 0x0000006002027848 */ /* 0x004fc80003fe0000 */
[----:B------:R-:W-:-:S04]  /*7160*/  VIMNMX.U32 R3, PT, PT, R2, 0x1, !PT ;  /* 0x0000000102037848 */ /* 0x000fc80007fe0000 */
[----:B------:R-:W-:-:S13]  /*7170*/  ISETP.NE.AND P1, PT, R0, R3, PT ;  /* 0x000000030000720c */ /* 0x000fda0003f25270 */
[----:B------:R-:W-:Y:S05]  /*7180*/  @P1 BRA `(.L_x_54) ;  /* 0xffffffc400ec1947 */ /* 0x000fea000383ffff */
.L_x_48:
[----:B------:R-:W-:Y:S05]  /*7190*/  BSYNC B0 ;  /* 0x0000000000007941 */ /* 0x000fea0003800000 */
.L_x_47:
[----:B------:R-:W-:-:S03]  /*71a0*/  UMOV UR4, 0xffffffff ;  /* 0xffffffff00047882 */ /* 0x000fc60000000000 */
[----:B------:R-:W-:Y:S05]  /*71b0*/  BRA.DIV UR4, `(.L_x_55) ;  /* 0x0000007204f47947 */ /* 0x000fea000b800000 */
[----:B------:R-:W-:Y:S06]  /*71c0*/  BAR.SYNC.DEFER_BLOCKING 0x0 ;  /* 0x0000000000007b1d */ /* 0x000fec0000010000 */
.L_x_97:
[----:B------:R-:W2:Y:S04]  /*71d0*/  LDL.LU R2, [R1+0xe0] ;  /* 0x0000e00001027983 */ /* 0x000ea80000300800 */
[----:B------:R-:W3:Y:S01]  /*71e0*/  LDL.LU R0, [R1+0xe4] ;  /* 0x0000e40001007983 */ /* 0x000ee20000300800 */
[----:B--2---:R-:W-:Y:S01]  /*71f0*/  VIADD R2, R2, 0x60 ;  /* 0x0000006002027836 */ /* 0x004fe20000000000 */
[----:B---3--:R-:W-:-:S04]  /*7200*/  IADD3 R0, PT, PT, R0, -0x60, RZ ;  /* 0xffffffa000007810 */ /* 0x008fc80007ffe0ff */
[----:B------:R2:W-:Y:S01]  /*7210*/  STL [R1+0xe0], R2 ;  /* 0x0000e00201007387 */ /* 0x0005e20000100800 */
[----:B------:R-:W-:-:S03]  /*7220*/  ISETP.GE.U32.AND P0, PT, R2, UR72, PT ;  /* 0x0000004802007c0c */ /* 0x000fc6000bf06070 */
[----:B------:R2:W-:Y:S10]  /*7230*/  STL [R1+0xe4], R0 ;  /* 0x0000e40001007387 */ /* 0x0005f40000100800 */
[----:B--2---:R-:W-:Y:S05]  /*7240*/  @!P0 BRA `(.L_x_56) ;  /* 0xffffffa000a88947 */ /* 0x004fea000383ffff */
.L_x_12:
[----:B------:R-:W2:Y:S01]  /*7250*/  LDL.S16 R0, [R1+0xdc] ;  /* 0x0000dc0001007983 */ /* 0x000ea20000100600 */
[----:B------:R-:W1:Y:S01]  /*7260*/  LDCU UR4, c[0x0][0x374] ;  /* 0x00006e80ff0477ac */ /* 0x000e620008000800 */
[----:B------:R-:W3:Y:S01]  /*7270*/  LDC R72, c[0x0][0x3a8] ;  /* 0x0000ea00ff487b82 */ /* 0x000ee20000000800 */
[----:B------:R-:W4:Y:S01]  /*7280*/  S2R R70, SR_TID.X ;  /* 0x0000000000467919 */ /* 0x000f220000002100 */
[----:B------:R-:W3:Y:S06]  /*7290*/  S2R R69, SR_CTAID.X ;  /* 0x0000000000457919 */ /* 0x000eec0000002500 */
[----:B------:R-:W0:Y:S01]  /*72a0*/  S2UR UR5, SR_CTAID.Y ;  /* 0x00000000000579c3 */ /* 0x000e220000002600 */
[----:B--2---:R-:W-:-:S02]  /*72b0*/  PRMT R3, R0, 0x7610, R3 ;  /* 0x0000761000037816 */ /* 0x004fc40000000003 */
[----:B------:R-:W2:Y:S01]  /*72c0*/  LDL.LU.S16 R0, [R1+0x6c] ;  /* 0x00006c0001007983 */ /* 0x000ea20000300600 */
[----:B-1----:R-:W-:Y:S01]  /*72d0*/  UISETP.NE.AND UP0, UPT, UR4, 0x1, UPT ;  /* 0x000000010400788c */ /* 0x002fe2000bf05270 */
[----:B------:R-:W-:Y:S01]  /*72e0*/  PRMT R68, R3, 0x7610, R68 ;  /* 0x0000761003447816 */ /* 0x000fe20000000044 */
[----:B---3--:R-:W-:Y:S01]  /*72f0*/  IMAD R71, R69, -0x180, R72 ;  /* 0xfffffe8045477824 */ /* 0x008fe200078e0248 */
[----:B------:R-:W4:Y:S01]  /*7300*/  S2R R3, SR_TID.Y ;  /* 0x0000000000037919 */ /* 0x000f220000002200 */
[----:B--2---:R-:W-:Y:S01]  /*7310*/  PRMT R2, R0, 0x7610, R2 ;  /* 0x0000761000027816 */ /* 0x004fe20000000002 */
[----:B----4-:R-:W-:-:S03]  /*7320*/  IMAD R0, R3, 0x20, R70 ;  /* 0x0000002003007824 */ /* 0x010fc600078e0246 */
[----:B------:R-:W-:Y:S01]  /*7330*/  PRMT R68, R2, 0x5410, R68 ;  /* 0x0000541002447816 */ /* 0x000fe20000000044 */
[----:B0-----:R-:W-:Y:S06]  /*7340*/  BRA.U UP0, `(.L_x_57) ;  /* 0x0000006100287547 */ /* 0x001fec000b800000 */
[----:B------:R-:W-:Y:S02]  /*7350*/  SHF.R.U32.HI R74, RZ, 0x1, R0 ;  /* 0x00000001ff4a7819 */ /* 0x000fe40000011600 */
[----:B------:R-:W-:Y:S02]  /*7360*/  LOP3.LUT R2, R70, 0x1, RZ, 0xc0, !PT ;  /* 0x0000000146027812 */ /* 0x000fe400078ec0ff */
[----:B------:R-:W-:Y:S02]  /*7370*/  ISETP.GE.AND P0, PT, R74, UR71, PT ;  /* 0x000000474a007c0c */ /* 0x000fe4000bf06270 */
[----:B------:R-:W-:Y:S02]  /*7380*/  ISETP.GE.AND P1, PT, R71, 0x1, PT ;  /* 0x000000014700780c */ /* 0x000fe40003f26270 */
[----:B------:R-:W-:-:S13]  /*7390*/  ISETP.NE.U32.OR P0, PT, R2, 0x1, P0 ;  /* 0x000000010200780c */ /* 0x000fda0000705470 */
[----:B------:R-:W0:Y:S01]  /*73a0*/  @!P0 LDC.64 R2, c[0x0][0x3a0] ;  /* 0x0000e800ff028b82 */ /* 0x000e220000000a00 */
[----:B------:R-:W-:-:S04]  /*73b0*/  @!P0 IMAD R69, R69, 0x180, R74 ;  /* 0x0000018045458824 */ /* 0x000fc800078e024a */
[----:B------:R-:W-:-:S04]  /*73c0*/  @!P0 IMAD R69, R72, UR5, R69 ;  /* 0x0000000548458c24 */ /* 0x000fc8000f8e0245 */
[----:B0-----:R-:W-:-:S05]  /*73d0*/  @!P0 IMAD.WIDE.U32 R2, R69, 0x4, R2 ;  /* 0x0000000445028825 */ /* 0x001fca00078e0002 */
[----:B------:R0:W-:Y:S01]  /*73e0*/  @!P0 STG.E desc[UR38][R2.64], R68 ;  /* 0x0000004402008986 */ /* 0x0001e2000c101926 */
[----:B------:R-:W-:Y:S05]  /*73f0*/  @!P1 EXIT ;  /* 0x000000000000994d */ /* 0x000fea0003800000 */
[----:B------:R-:W-:Y:S01]  /*7400*/  LOP3.LUT R0, R0, 0xffff, RZ, 0xc0, !PT ;  /* 0x0000ffff00007812 */ /* 0x000fe200078ec0ff */
[----:B------:R-:W-:-:S03]  /*7410*/  IMAD.MOV.U32 R75, RZ, RZ, RZ ;  /* 0x000000ffff4b7224 */ /* 0x000fc600078e00ff */
[----:B------:R-:W-:-:S04]  /*7420*/  SHF.R.U32.HI R0, RZ, 0x1, R0 ;  /* 0x00000001ff007819 */ /* 0x000fc80000011600 */
[----:B------:R-:W-:-:S05]  /*7430*/  LOP3.LUT R0, R0, 0xffff, RZ, 0xc0, !PT ;  /* 0x0000ffff00007812 */ /* 0x000fca00078ec0ff */
[----:B------:R1:W-:Y:S02]  /*7440*/  STL [R1+0x8], R0 ;  /* 0x0000080001007387 */ /* 0x0003e40000100800 */
.L_x_74:
[----:B01----:R-:W2:Y:S01]  /*7450*/  LDL R0, [R1+0x8] ;  /* 0x0000080001007983 */ /* 0x003ea20000100800 */
[----:B0-----:R-:W0:Y:S01]  /*7460*/  S2R R2, SR_TID.X ;  /* 0x0000000000027919 */ /* 0x001e220000002100 */
[----:B------:R-:W-:-:S04]  /*7470*/  IADD3 R69, PT, PT, -R75, UR71, RZ ;  /* 0x000000474b457c10 */ /* 0x000fc8000fffe1ff */
[----:B------:R-:W-:-:S05]  /*7480*/  VIMNMX R76, PT, PT, R69, 0x60, PT ;  /* 0x00000060454c7848 */ /* 0x000fca0003fe0100 */
[----:B------:R1:W-:Y:S01]  /*7490*/  STL [R1], R76 ;  /* 0x0000004c01007387 */ /* 0x0003e20000100800 */
[----:B------:R-:W-:Y:S01]  /*74a0*/  BSSY.RECONVERGENT B0, `(.L_x_58) ;  /* 0x0000516000007945 */ /* 0x000fe20003800200 */
[----:B0-----:R-:W-:Y:S02]  /*74b0*/  LOP3.LUT R2, R2, 0x1, RZ, 0xc0, !PT ;  /* 0x0000000102027812 */ /* 0x001fe400078ec0ff */
[----:B--2---:R-:W-:-:S04]  /*74c0*/  ISETP.GE.U32.AND P0, PT, R0, R75, PT ;  /* 0x0000004b0000720c */ /* 0x004fc80003f06070 */
[----:B------:R-:W-:Y:S02]  /*74d0*/  ISETP.NE.U32.OR P0, PT, R2, 0x1, !P0 ;  /* 0x000000010200780c */ /* 0x000fe40004705470 */
[----:B------:R-:W-:-:S04]  /*74e0*/  IADD3 R2, PT, PT, R0, -R75, RZ ;  /* 0x8000004b00027210 */ /* 0x000fc80007ffe0ff */
[----:B------:R-:W-:-:S13]  /*74f0*/  ISETP.GE.OR P0, PT, R2, R76, P0 ;  /* 0x0000004c0200720c */ /* 0x000fda0000706670 */
[----:B-1----:R-:W-:Y:S05]  /*7500*/  @P0 BRA `(.L_x_59) ;  /* 0x00000050003c0947 */ /* 0x002fea0003800000 */
[----:B------:R-:W2:Y:S01]  /*7510*/  LDL.S16 R0, [R1+0xdc] ;  /* 0x0000dc0001007983 */ /* 0x000ea20000100600 */
[----:B-----5:R-:W-:Y:S01]  /*7520*/  HADD2.F32 R71, -RZ, R7.H1_H1 ;  /* 0x30000007ff477230 */ /* 0x020fe20000004100 */
[----:B------:R-:W0:Y:S01]  /*7530*/  S2UR UR5, SR_CgaCtaId ;  /* 0x00000000000579c3 */ /* 0x000e220000008800 */
[----:B------:R-:W-:Y:S02]  /*7540*/  UMOV UR4, 0x400 ;  /* 0x0000040000047882 */ /* 0x000fe40000000000 */
[----:B0-----:R-:W-:-:S06]  /*7550*/  ULEA UR4, UR5, UR4, 0x18 ;  /* 0x0000000405047291 */ /* 0x001fcc000f8ec0ff */
[----:B------:R-:W-:Y:S01]  /*7560*/  LEA R2, R2, UR4, 0x8 ;  /* 0x0000000402027c11 */ /* 0x000fe2000f8e40ff */
[----:B--2---:R-:W-:-:S04]  /*7570*/  HADD2.F32 R68, -RZ, R0.H0_H0 ;  /* 0x20000000ff447230 */ /* 0x004fc80000004100 */
[----:B------:R-:W0:Y:S02]  /*7580*/  MUFU.RCP R72, R68 ;  /* 0x0000004400487308 */ /* 0x000e240000001000 */
[----:B0-----:R-:W-:-:S05]  /*7590*/  FMUL R73, R72, R71 ;  /* 0x0000004748497220 */ /* 0x001fca0000400000 */
[----:B------:R-:W-:-:S05]  /*75a0*/  F2FP.F16.F32.PACK_AB R3, RZ, R73 ;  /* 0x00000049ff03723e */ /* 0x000fca00000000ff */
[C---:B------:R-:W-:Y:S02]  /*75b0*/  HSETP2.GEU.AND P1, PT, |R3|.reuse.H0_H0, 8.523464202880859375e-06, 8.523464202880859375e-06, PT ;  /* 0x008f008f03007434 */ /* 0x040fe40003f2ea00 */
[----:B------:R-:W-:-:S05]  /*75c0*/  HSETP2.GT.AND P0, PT, |R3|.H0_H0, RZ.H0_H0, PT ;  /* 0x200000ff03007234 */ /* 0x000fca0003f04a00 */
[----:B------:R-:W-:-:S13]  /*75d0*/  PLOP3.LUT P0, PT, P1, P0, PT, 0xf2, 0x2f ;  /* 0x00000000002f781c */ /* 0x000fda0000f01e72 */
[----:B------:R-:W-:-:S04]  /*75e0*/  @!P0 FFMA R71, -R68, R73, R71 ;  /* 0x0000004944478223 */ /* 0x000fc80000000147 */
[----:B------:R-:W-:Y:S01]  /*75f0*/  @!P0 FFMA R71, R72, R71, R73 ;  /* 0x0000004748478223 */ /* 0x000fe20000000049 */
[----:B------:R-:W-:-:S04]  /*7600*/  HADD2.F32 R73, -RZ, R64.H1_H1 ;  /* 0x30000040ff497230 */ /* 0x000fc80000004100 */
[----:B------:R-:W-:Y:S01]  /*7610*/  @!P0 F2FP.F16.F32.PACK_AB R3, RZ, R71 ;  /* 0x00000047ff03823e */ /* 0x000fe200000000ff */
[----:B------:R-:W-:-:S05]  /*7620*/  FMUL R71, R72, R73 ;  /* 0x0000004948477220 */ /* 0x000fca0000400000 */
[----:B------:R-:W-:-:S05]  /*7630*/  F2FP.F16.F32.PACK_AB R70, RZ, R71 ;  /* 0x00000047ff46723e */ /* 0x000fca00000000ff */
[C---:B------:R-:W-:Y:S02]  /*7640*/  HSETP2.GEU.AND P1, PT, |R70|.reuse.H0_H0, 8.523464202880859375e-06, 8.523464202880859375e-06, PT ;  /* 0x008f008f46007434 */ /* 0x040fe40003f2ea00 */
[----:B------:R-:W-:-:S05]  /*7650*/  HSETP2.GT.AND P0, PT, |R70|.H0_H0, RZ.H0_H0, PT ;  /* 0x200000ff46007234 */ /* 0x000fca0003f04a00 */
[----:B------:R-:W-:-:S13]  /*7660*/  PLOP3.LUT P0, PT, P1, P0, PT, 0xf2, 0x2f ;  /* 0x00000000002f781c */ /* 0x000fda0000f01e72 */
[----:B------:R-:W-:-:S04]  /*7670*/  @!P0 FFMA R0, -R68, R71, R73 ;  /* 0x0000004744008223 */ /* 0x000fc80000000149 */
[----:B------:R-:W-:Y:S02]  /*7680*/  @!P0 FFMA R0, R72, R0, R71 ;  /* 0x0000000048008223 */ /* 0x000fe40000000047 */
[----:B------:R-:W0:Y:S03]  /*7690*/  MUFU.RCP R71, R68 ;  /* 0x0000004400477308 */ /* 0x000e260000001000 */
[----:B------:R-:W-:Y:S01]  /*76a0*/  @!P0 F2FP.F16.F32.PACK_AB R70, RZ, R0 ;  /* 0x00000000ff46823e */ /* 0x000fe200000000ff */
[----:B------:R-:W-:-:S05]  /*76b0*/  HADD2.F32 R0, -RZ, R64.H0_H0 ;  /* 0x20000040ff007230 */ /* 0x000fca0000004100 */
[----:B0-----:R-:W-:-:S05]  /*76c0*/  FMUL R74, R71, R0 ;  /* 0x00000000474a7220 */ /* 0x001fca0000400000 */
[----:B------:R-:W-:-:S05]  /*76d0*/  F2FP.F16.F32.PACK_AB R73, RZ, R74 ;  /* 0x0000004aff49723e */ /* 0x000fca00000000ff */
[C---:B------:R-:W-:Y:S02]  /*76e0*/  HSETP2.GEU.AND P1, PT, |R73|.reuse.H0_H0, 8.523464202880859375e-06, 8.523464202880859375e-06, PT ;  /* 0x008f008f49007434 */ /* 0x040fe40003f2ea00 */
[----:B------:R-:W-:-:S05]  /*76f0*/  HSETP2.GT.AND P0, PT, |R73|.H0_H0, RZ.H0_H0, PT ;  /* 0x200000ff49007234 */ /* 0x000fca0003f04a00 */
[----:B------:R-:W-:-:S13]  /*7700*/  PLOP3.LUT P0, PT, P1, P0, PT, 0xf2, 0x2f ;  /* 0x00000000002f781c */ /* 0x000fda0000f01e72 */
[----:B------:R-:W-:-:S04]  /*7710*/  @!P0 FFMA R0, -R68, R74, R0 ;  /* 0x0000004a44008223 */ /* 0x000fc80000000100 */
[----:B------:R-:W-:-:S05]  /*7720*/  @!P0 FFMA R0, R71, R0, R74 ;  /* 0x0000000047008223 */ /* 0x000fca000000004a */
[----:B------:R-:W-:Y:S01]  /*7730*/  @!P0 F2FP.F16.F32.PACK_AB R73, RZ, R0 ;  /* 0x00000000ff49823e */ /* 0x000fe200000000ff */
[----:B------:R-:W-:-:S03]  /*7740*/  HADD2.F32 R0, -RZ, R65.H1_H1 ;  /* 0x30000041ff007230 */ /* 0x000fc60000004100 */
[----:B------:R-:W-:Y:S02]  /*7750*/  PRMT R70, R73, 0x5410, R70 ;  /* 0x0000541049467816 */ /* 0x000fe40000000046 */
[----:B------:R-:W-:-:S03]  /*7760*/  FMUL R77, R72, R0 ;  /* 0x00000000484d7220 */ /* 0x000fc60000400000 */
[----:B------:R0:W-:Y:S02]  /*7770*/  STS [R2], R70 ;  /* 0x0000004602007388 */ /* 0x0001e40000000800 */
[----:B------:R-:W-:-:S05]  /*7780*/  F2FP.F16.F32.PACK_AB R73, RZ, R77 ;  /* 0x0000004dff49723e */ /* 0x000fca00000000ff */
[C---:B------:R-:W-:Y:S02]  /*7790*/  HSETP2.GEU.AND P1, PT, |R73|.reuse.H0_H0, 8.523464202880859375e-06, 8.523464202880859375e-06, PT ;  /* 0x008f008f49007434 */ /* 0x040fe40003f2ea00 */
[----:B------:R-:W-:-:S05]  /*77a0*/  HSETP2.GT.AND P0, PT, |R73|.H0_H0, RZ.H0_H0, PT ;  /* 0x200000ff49007234 */ /* 0x000fca0003f04a00 */
[----:B------:R-:W-:-:S13]  /*77b0*/  PLOP3.LUT P0, PT, P1, P0, PT, 0xf2, 0x2f ;  /* 0x00000000002f781c */ /* 0x000fda0000f01e72 */
[----:B------:R-:W-:-:S04]  /*77c0*/  @!P0 FFMA R0, -R68, R77, R0 ;  /* 0x0000004d44008223 */ /* 0x000fc80000000100 */
[----:B------:R-:W-:-:S05]  /*77d0*/  @!P0 FFMA R0, R72, R0, R77 ;  /* 0x0000000048008223 */ /* 0x000fca000000004d */
[----:B------:R-:W-:Y:S01]  /*77e0*/  @!P0 F2FP.F16.F32.PACK_AB R73, RZ, R0 ;  /* 0x00000000ff49823e */ /* 0x000fe200000000ff */
[----:B------:R-:W-:-:S05]  /*77f0*/  HADD2.F32 R0, -RZ, R65.H0_H0 ;  /* 0x20000041ff007230 */ /* 0x000fca0000004100 */
[----:B------:R-:W-:-:S05]  /*7800*/  FMUL R74, R71, R0 ;  /* 0x00000000474a7220 */ /* 0x000fca0000400000 */
[----:B0-----:R-:W-:-:S05]  /*7810*/  F2FP.F16.F32.PACK_AB R70, RZ, R74 ;  /* 0x0000004aff46723e */ /* 0x001fca00000000ff */
        /* <DEDUP_REMOVED lines=9> */
[----:B------:R0:W-:Y:S02]  /*78b0*/  STS [R2+0x4], R70 ;  /* 0x0000044602007388 */ /* 0x0001e40000000800 */
        /* <DEDUP_REMOVED lines=1196> */
[----:B------:R-:W-:-:S04]  /*c380*/  @!P0 F2FP.F16.F32.PACK_AB R70, RZ, R0 ;  /* 0x00000000ff46823e */ /* 0x000fc800000000ff */
[----:B------:R-:W-:Y:S01]  /*c390*/  PRMT R70, R70, 0x5410, R73 ;  /* 0x0000541046467816 */ /* 0x000fe20000000049 */
[----:B------:R-:W-:-:S04]  /*c3a0*/  FMUL R73, R72, R77 ;  /* 0x0000004d48497220 */ /* 0x000fc80000400000 */
[----:B------:R0:W-:Y:S01]  /*c3b0*/  STS [R2+0xf4], R70 ;  /* 0x0000f44602007388 */ /* 0x0001e20000000800 */
[----:B------:R-:W-:-:S05]  /*c3c0*/  F2FP.F16.F32.PACK_AB R0, RZ, R73 ;  /* 0x00000049ff00723e */ /* 0x000fca00000000ff */
[C---:B------:R-:W-:Y:S02]  /*c3d0*/  HSETP2.GEU.AND P1, PT, |R0|.reuse.H0_H0, 8.523464202880859375e-06, 8.523464202880859375e-06, PT ;  /* 0x008f008f00007434 */ /* 0x040fe40003f2ea00 */
[----:B------:R-:W-:-:S05]  /*c3e0*/  HSETP2.GT.AND P0, PT, |R0|.H0_H0, RZ.H0_H0, PT ;  /* 0x200000ff00007234 */ /* 0x000fca0003f04a00 */
[----:B------:R-:W-:-:S13]  /*c3f0*/  PLOP3.LUT P0, PT, P1, P0, PT, 0xf2, 0x2f ;  /* 0x00000000002f781c */ /* 0x000fda0000f01e72 */
[----:B------:R-:W-:-:S04]  /*c400*/  @!P0 FFMA R74, -R68, R73, R77 ;  /* 0x00000049444a8223 */ /* 0x000fc8000000014d */
[----:B------:R-:W-:Y:S01]  /*c410*/  @!P0 FFMA R74, R72, R74, R73 ;  /* 0x0000004a484a8223 */ /* 0x000fe20000000049 */
[----:B------:R-:W-:-:S04]  /*c420*/  HADD2.F32 R73, -RZ, R6.H0_H0 ;  /* 0x20000006ff497230 */ /* 0x000fc80000004100 */
[----:B------:R-:W-:Y:S01]  /*c430*/  @!P0 F2FP.F16.F32.PACK_AB R0, RZ, R74 ;  /* 0x0000004aff00823e */ /* 0x000fe200000000ff */
        /* <DEDUP_REMOVED lines=8> */
[----:B------:R-:W-:-:S03]  /*c4c0*/  HADD2.F32 R73, -RZ, R7.H0_H0 ;  /* 0x20000007ff497230 */ /* 0x000fc60000004100 */
[----:B------:R-:W-:Y:S02]  /*c4d0*/  PRMT R70, R70, 0x5410, R0 ;  /* 0x0000541046467816 */ /* 0x000fe40000000000 */
[----:B------:R-:W-:-:S03]  /*c4e0*/  FMUL R72, R71, R73 ;  /* 0x0000004947487220 */ /* 0x000fc60000400000 */
[----:B------:R-:W-:Y:S02]  /*c4f0*/  STS [R2+0xf8], R70 ;  /* 0x0000f84602007388 */ /* 0x000fe40000000800 */
[----:B------:R-:W-:-:S05]  /*c500*/  F2FP.F16.F32.PACK_AB R0, RZ, R72 ;  /* 0x00000048ff00723e */ /* 0x000fca00000000ff */
[C---:B------:R-:W-:Y:S02]  /*c510*/  HSETP2.GEU.AND P1, PT, |R0|.reuse.H0_H0, 8.523464202880859375e-06, 8.523464202880859375e-06, PT ;  /* 0x008f008f00007434 */ /* 0x040fe40003f2ea00 */
[----:B------:R-:W-:-:S05]  /*c520*/  HSETP2.GT.AND P0, PT, |R0|.H0_H0, RZ.H0_H0, PT ;  /* 0x200000ff00007234 */ /* 0x000fca0003f04a00 */
[----:B------:R-:W-:-:S13]  /*c530*/  PLOP3.LUT P0, PT, P1, P0, PT, 0xf2, 0x2f ;  /* 0x00000000002f781c */ /* 0x000fda0000f01e72 */
[----:B------:R-:W-:-:S04]  /*c540*/  @!P0 FFMA R68, -R68, R72, R73 ;  /* 0x0000004844448223 */ /* 0x000fc80000000149 */
[----:B------:R-:W-:Y:S02]  /*c550*/  @!P0 FFMA R68, R71, R68, R72 ;  /* 0x0000004447448223 */ /* 0x000fe40000000048 */
[----:B------:R-:W0:Y:S03]  /*c560*/  S2R R71, SR_TID.Y ;  /* 0x0000000000477919 */ /* 0x000e260000002200 */
[----:B------:R-:W-:Y:S01]  /*c570*/  @!P0 F2FP.F16.F32.PACK_AB R0, RZ, R68 ;  /* 0x00000044ff00823e */ /* 0x000fe200000000ff */
[----:B------:R-:W0:Y:S03]  /*c580*/  S2R R72, SR_TID.X ;  /* 0x0000000000487919 */ /* 0x000e260000002100 */
[----:B------:R-:W-:-:S05]  /*c590*/  PRMT R0, R0, 0x5410, R3 ;  /* 0x0000541000007816 */ /* 0x000fca0000000003 */
[----:B------:R1:W-:Y:S01]  /*c5a0*/  STS [R2+0xfc], R0 ;  /* 0x0000fc0002007388 */ /* 0x0003e20000000800 */
[----:B0-----:R-:W-:-:S05]  /*c5b0*/  IMAD R71, R71, 0x20, R72 ;  /* 0x0000002047477824 */ /* 0x001fca00078e0248 */
[----:B------:R-:W-:-:S04]  /*c5c0*/  LOP3.LUT R71, R71, 0xffff, RZ, 0xc0, !PT ;  /* 0x0000ffff47477812 */ /* 0x000fc800078ec0ff */
[----:B------:R-:W-:-:S04]  /*c5d0*/  SHF.R.U32.HI R71, RZ, 0x1, R71 ;  /* 0x00000001ff477819 */ /* 0x000fc80000011647 */
[----:B-1----:R-:W-:-:S05]  /*c5e0*/  LOP3.LUT R0, R71, 0xffff, RZ, 0xc0, !PT ;  /* 0x0000ffff47007812 */ /* 0x002fca00078ec0ff */
[----:B------:R0:W-:Y:S02]  /*c5f0*/  STL [R1+0x8], R0 ;  /* 0x0000080001007387 */ /* 0x0001e40000100800 */
.L_x_59:
[----:B------:R-:W-:Y:S05]  /*c600*/  BSYNC.RECONVERGENT B0 ;  /* 0x0000000000007941 */ /* 0x000fea0003800200 */
.L_x_58:
[----:B------:R-:W1:Y:S01]  /*c610*/  S2R R70, SR_TID.Y ;  /* 0x0000000000467919 */ /* 0x000e620000002200 */
[----:B------:R-:W-:Y:S01]  /*c620*/  UMOV UR4, 0xffffffff ;  /* 0xffffffff00047882 */ /* 0x000fe20000000000 */
[----:B-1----:R-:W-:Y:S02]  /*c630*/  ISETP.GT.U32.AND P0, PT, R70, 0x17, PT ;  /* 0x000000174600780c */ /* 0x002fe40003f04070 */
[----:B------:R-:W-:Y:S11]  /*c640*/  BRA.DIV UR4, `(.L_x_60) ;  /* 0x0000002204007947 */ /* 0x000ff6000b800000 */
[----:B------:R-:W-:Y:S06]  /*c650*/  BAR.SYNC.DEFER_BLOCKING 0x0 ;  /* 0x0000000000007b1d */ /* 0x000fec0000010000 */
.L_x_100:
[----:B------:R-:W-:Y:S05]  /*c660*/  @P0 BRA `(.L_x_61) ;  /* 0x0000000c00480947 */ /* 0x000fea0003800000 */
[----:B0-----:R-:W-:Y:S01]  /*c670*/  IMAD.HI R0, R76, 0x2aaaaaab, RZ ;  /* 0x2aaaaaab4c007827 */ /* 0x001fe200078e02ff */
[----:B------:R-:W-:Y:S01]  /*c680*/  ISETP.GE.AND P0, PT, R69, 0xc, PT ;  /* 0x0000000c4500780c */ /* 0x000fe20003f06270 */
[----:B------:R-:W-:Y:S03]  /*c690*/  BSSY.RECONVERGENT B0, `(.L_x_62) ;  /* 0x00000b6000007945 */ /* 0x000fe60003800200 */
[----:B------:R-:W-:-:S04]  /*c6a0*/  SHF.R.S32.HI R3, RZ, 0x1, R0 ;  /* 0x00000001ff037819 */ /* 0x000fc80000011400 */
[----:B------:R-:W-:-:S05]  /*c6b0*/  LEA.HI R2, R0, R3, RZ, 0x1 ;  /* 0x0000000300027211 */ /* 0x000fca00078f08ff */
[----:B------:R0:W-:Y:S01]  /*c6c0*/  STL [R1+0x4], R2 ;  /* 0x0000040201007387 */ /* 0x0001e20000100800 */
[----:B------:R-:W-:Y:S05]  /*c6d0*/  @!P0 BRA `(.L_x_63) ;  /* 0x0000000800c48947 */ /* 0x000fea0003800000 */
[----:B------:R-:W-:Y:S01]  /*c6e0*/  ISETP.GE.U32.AND P0, PT, R69, 0x30, PT ;  /* 0x000000304500780c */ /* 0x000fe20003f06070 */
[----:B------:R-:W-:Y:S01]  /*c6f0*/  BSSY.RECONVERGENT B1, `(.L_x_64) ;  /* 0x0000092000017945 */ /* 0x000fe20003800200 */
[----:B------:R-:W-:Y:S01]  /*c700*/  VIMNMX R0, PT, PT, R2, 0x1, !PT ;  /* 0x0000000102007848 */ /* 0x000fe20007fe0100 */
[----:B------:R-:W-:-:S03]  /*c710*/  IMAD.MOV.U32 R3, RZ, RZ, RZ ;  /* 0x000000ffff037224 */ /* 0x000fc600078e00ff */
[----:B------:R-:W-:-:S07]  /*c720*/  LOP3.LUT R77, R0, 0x3, RZ, 0xc0, !PT ;  /* 0x00000003004d7812 */ /* 0x000fce00078ec0ff */
[----:B------:R-:W-:Y:S05]  /*c730*/  @!P0 BRA `(.L_x_65) ;  /* 0x0000000800348947 */ /* 0x000fea0003800000 */
[----:B0-----:R-:W0:Y:S01]  /*c740*/  S2R R2, SR_TID.X ;  /* 0x0000000000027919 */ /* 0x001e220000002100 */
[----:B------:R-:W1:Y:S01]  /*c750*/  LDC.64 R72, c[0x0][0x398] ;  /* 0x0000e600ff487b82 */ /* 0x000e620000000a00 */
[----:B------:R-:W-:Y:S01]  /*c760*/  LOP3.LUT R74, R0, 0xffff, RZ, 0xc0, !PT ;  /* 0x0000ffff004a7812 */ /* 0x000fe200078ec0ff */
[----:B------:R-:W-:Y:S01]  /*c770*/  UMOV UR4, 0x400 ;  /* 0x0000040000047882 */ /* 0x000fe20000000000 */
[----:B------:R-:W2:Y:S01]  /*c780*/  S2R R3, SR_CTAID.X ;  /* 0x0000000000037919 */ /* 0x000ea20000002500 */
[----:B------:R-:W-:Y:S01]  /*c790*/  BSSY.RELIABLE B2, `(.L_x_66) ;  /* 0x0000071000027945 */ /* 0x000fe20003800100 */
[----:B------:R-:W-:-:S03]  /*c7a0*/  SHF.R.U32.HI R74, RZ, 0x2, R74 ;  /* 0x00000002ff4a7819 */ /* 0x000fc6000001164a */
[----:B------:R-:W3:Y:S02]  /*c7b0*/  S2UR UR5, SR_CgaCtaId ;  /* 0x00000000000579c3 */ /* 0x000ee40000008800 */
[----:B------:R-:W-:-:S05]  /*c7c0*/  IMAD.SHL.U32 R74, R74, 0x4, RZ ;  /* 0x000000044a4a7824 */ /* 0x000fca00078e00ff */
[----:B------:R-:W-:-:S04]  /*c7d0*/  LOP3.LUT R74, R74, 0xc, RZ, 0xe2, !PT ;  /* 0x0000000c4a4a7812 */ /* 0x000fc800078ee2ff */
[----:B------:R-:W-:Y:S02]  /*c7e0*/  IADD3 R74, PT, PT, -R74, RZ, RZ ;  /* 0x000000ff4a4a7210 */ /* 0x000fe40007ffe1ff */
[----:B0-----:R-:W-:Y:S01]  /*c7f0*/  LEA R0, R70, R2, 0x5 ;  /* 0x0000000246007211 */ /* 0x001fe200078e28ff */
[----:B---3--:R-:W-:Y:S01]  /*c800*/  ULEA UR4, UR5, UR4, 0x18 ;  /* 0x0000000405047291 */ /* 0x008fe2000f8ec0ff */
[----:B--2---:R-:W-:-:S03]  /*c810*/  IMAD R70, R3, 0x180, R75 ;  /* 0x0000018003467824 */ /* 0x004fc600078e024b */
[----:B-1----:R-:W-:-:S04]  /*c820*/  IMAD.WIDE.U32 R2, R0, 0x4, R72 ;  /* 0x0000000400027825 */ /* 0x002fc800078e0048 */
[----:B------:R-:W-:-:S04]  /*c830*/  IMAD.SHL.U32 R70, R70, 0x40, RZ ;  /* 0x0000004046467824 */ /* 0x000fc800078e00ff */
[----:B------:R-:W-:-:S03]  /*c840*/  IMAD.WIDE R2, R70, 0x4, R2 ;  /* 0x0000000446027825 */ /* 0x000fc600078e0202 */
[----:B------:R-:W-:Y:S02]  /*c850*/  IADD3 R68, P0, PT, R2, 0x1800, RZ ;  /* 0x0000180002447810 */ /* 0x000fe40007f1e0ff */
[----:B------:R-:W-:-:S03]  /*c860*/  LEA R2, R0, UR4, 0x2 ;  /* 0x0000000400027c11 */ /* 0x000fc6000f8e10ff */
[----:B------:R-:W-:Y:S01]  /*c870*/  IMAD.X R69, RZ, RZ, R3, P0 ;  /* 0x000000ffff457224 */ /* 0x000fe200000e0603 */
[----:B------:R-:W-:Y:S01]  /*c880*/  ISETP.GE.AND P0, PT, R74, RZ, PT ;  /* 0x000000ff4a00720c */ /* 0x000fe20003f06270 */
[----:B------:R-:W-:Y:S02]  /*c890*/  HFMA2 R3, -RZ, RZ, 0, 0 ;  /* 0x00000000ff037431 */ /* 0x000fe400000001ff */
[----:B------:R-:W-:-:S10]  /*c8a0*/  VIADD R2, R2, 0x1800 ;  /* 0x0000180002027836 */ /* 0x000fd40000000000 */
[----:B------:R-:W-:Y:S05]  /*c8b0*/  @P0 BRA `(.L_x_67) ;  /* 0x0000000400780947 */ /* 0x000fea0003800000 */
[----:B------:R-:W-:Y:S01]  /*c8c0*/  IMAD.MOV R71, RZ, RZ, -R74 ;  /* 0x000000ffff477224 */ /* 0x000fe200078e0a4a */
[----:B------:R-:W-:Y:S01]  /*c8d0*/  BSSY.RECONVERGENT B3, `(.L_x_68) ;  /* 0x0000035000037945 */ /* 0x000fe20003800200 */
[----:B------:R-:W-:-:S03]  /*c8e0*/  PLOP3.LUT P0, PT, PT, PT, PT, 0x80, 0x8 ;  /* 0x000000000008781c */ /* 0x000fc60003f0f070 */
[----:B------:R-:W-:-:S13]  /*c8f0*/  ISETP.GT.AND P1, PT, R71, 0xc, PT ;  /* 0x0000000c4700780c */ /* 0x000fda0003f24270 */
[----:B------:R-:W-:Y:S05]  /*c900*/  @!P1 BRA `(.L_x_69) ;  /* 0x0000000000c49947 */ /* 0x000fea0003800000 */
[----:B------:R-:W-:Y:S01]  /*c910*/  PLOP3.LUT P0, PT, PT, PT, PT, 0x8, 0x80 ;  /* 0x000000000080781c */ /* 0x000fe20003f0e170 */
[----:B------:R-:W-:-:S12]  /*c920*/  IMAD.WIDE R70, R70, 0x4, R72 ;  /* 0x0000000446467825 */ /* 0x000fd800078e0248 */
.L_x_70:
[----:B------:R-:W0:Y:S01]  /*c930*/  LDS R76, [R2+-0x1800] ;  /* 0xffe80000024c7984 */ /* 0x000e220000000800 */
[----:B------:R-:W-:-:S04]  /*c940*/  IMAD.WIDE.U32 R72, R0, 0x4, R70 ;  /* 0x0000000400487825 */ /* 0x000fc800078e0046 */
[----:B------:R-:W-:Y:S02]  /*c950*/  VIADD R74, R74, 0x10 ;  /* 0x000000104a4a7836 */ /* 0x000fe40000000000 */
[----:B------:R-:W-:-:S03]  /*c960*/  VIADD R3, R3, 0x3000 ;  /* 0x0000300003037836 */ /* 0x000fc60000000000 */
[----:B------:R-:W-:Y:S01]  /*c970*/  ISETP.GE.AND P1, PT, R74, -0xc, PT ;  /* 0xfffffff44a00780c */ /* 0x000fe20003f26270 */
[----:B0-----:R-:W-:Y:S04]  /*c980*/  STG.E desc[UR38][R72.64], R76 ;  /* 0x0000004c48007986 */ /* 0x001fe8000c101926 */
[----:B------:R-:W0:Y:S04]  /*c990*/  LDS R72, [R2+-0xc00] ;  /* 0xfff4000002487984 */ /* 0x000e280000000800 */
[----:B------:R-:W-:Y:S04]  /*c9a0*/  LDS R76, [R2+0x1800] ;  /* 0x00180000024c7984 */ /* 0x000fe80000000800 */
[----:B0-----:R-:W-:Y:S04]  /*c9b0*/  STG.E desc[UR38][R68.64+-0xc00], R72 ;  /* 0xfff4004844007986 */ /* 0x001fe8000c101926 */
[----:B------:R-:W0:Y:S04]  /*c9c0*/  LDS R72, [R2] ;  /* 0x0000000002487984 */ /* 0x000e280000000800 */
[----:B0-----:R-:W-:Y:S04]  /*c9d0*/  STG.E desc[UR38][R68.64], R72 ;  /* 0x0000004844007986 */ /* 0x001fe8000c101926 */
[----:B------:R-:W0:Y:S04]  /*c9e0*/  LDS R72, [R2+0xc00] ;  /* 0x000c000002487984 */ /* 0x000e280000000800 */
[----:B0-----:R0:W-:Y:S02]  /*c9f0*/  STG.E desc[UR38][R68.64+0xc00], R72 ;  /* 0x000c004844007986 */ /* 0x0011e4000c101926 */
[----:B0-----:R-:W-:-:S04]  /*ca00*/  VIADD R72, R0, 0xc00 ;  /* 0x00000c0000487836 */ /* 0x001fc80000000000 */
[----:B------:R-:W-:-:S05]  /*ca10*/  IMAD.WIDE.U32 R72, R72, 0x4, R70 ;  /* 0x0000000448487825 */ /* 0x000fca00078e0046 */
[----:B------:R-:W-:Y:S04]  /*ca20*/  STG.E desc[UR38][R72.64], R76 ;  /* 0x0000004c48007986 */ /* 0x000fe8000c101926 */
[----:B------:R-:W0:Y:S04]  /*ca30*/  LDS R72, [R2+0x2400] ;  /* 0x0024000002487984 */ /* 0x000e280000000800 */
[----:B------:R-:W-:Y:S04]  /*ca40*/  LDS R76, [R2+0x4800] ;  /* 0x00480000024c7984 */ /* 0x000fe80000000800 */
[----:B0-----:R-:W-:Y:S04]  /*ca50*/  STG.E desc[UR38][R68.64+0x2400], R72 ;  /* 0x0024004844007986 */ /* 0x001fe8000c101926 */
[----:B------:R-:W0:Y:S04]  /*ca60*/  LDS R72, [R2+0x3000] ;  /* 0x0030000002487984 */ /* 0x000e280000000800 */
[----:B0-----:R-:W-:Y:S04]  /*ca70*/  STG.E desc[UR38][R68.64+0x3000], R72 ;  /* 0x0030004844007986 */ /* 0x001fe8000c101926 */
[----:B------:R-:W0:Y:S04]  /*ca80*/  LDS R72, [R2+0x3c00] ;  /* 0x003c000002487984 */ /* 0x000e280000000800 */
[----:B0-----:R0:W-:Y:S02]  /*ca90*/  STG.E desc[UR38][R68.64+0x3c00], R72 ;  /* 0x003c004844007986 */ /* 0x0011e4000c101926 */
[----:B0-----:R-:W-:-:S05]  /*caa0*/  IADD3 R72, PT, PT, R0, 0x1800, RZ ;  /* 0x0000180000487810 */ /* 0x001fca0007ffe0ff */
        /* <DEDUP_REMOVED lines=9> */
[----:B0-----:R-:W-:-:S02]  /*cb40*/  VIADD R72, R0, 0x2400 ;  /* 0x0000240000487836 */ /* 0x001fc40000000000 */
[----:B------:R-:W-:Y:S02]  /*cb50*/  VIADD R0, R0, 0x3000 ;  /* 0x0000300000007836 */ /* 0x000fe40000000000 */
[----:B------:R-:W-:-:S05]  /*cb60*/  IMAD.WIDE.U32 R72, R72, 0x4, R70 ;  /* 0x0000000448487825 */ /* 0x000fca00078e0046 */
[----:B------:R-:W-:Y:S04]  /*cb70*/  STG.E desc[UR38][R72.64], R76 ;  /* 0x0000004c48007986 */ /* 0x000fe8000c101926 */
[----:B------:R-:W0:Y:S04]  /*cb80*/  LDS R72, [R2+0x8400] ;  /* 0x0084000002487984 */ /* 0x000e280000000800 */
[----:B0-----:R-:W-:Y:S04]  /*cb90*/  STG.E desc[UR38][R68.64+0x8400], R72 ;  /* 0x0084004844007986 */ /* 0x001fe8000c101926 */
[----:B------:R-:W0:Y:S04]  /*cba0*/  LDS R72, [R2+0x9000] ;  /* 0x0090000002487984 */ /* 0x000e280000000800 */
[----:B0-----:R-:W-:Y:S04]  /*cbb0*/  STG.E desc[UR38][R68.64+0x9000], R72 ;  /* 0x0090004844007986 */ /* 0x001fe8000c101926 */
[----:B------:R0:W1:Y:S02]  /*cbc0*/  LDS R72, [R2+0x9c00] ;  /* 0x009c000002487984 */ /* 0x0000640000000800 */
[----:B0-----:R-:W-:-:S02]  /*cbd0*/  IADD3 R2, PT, PT, R2, 0xc000, RZ ;  /* 0x0000c00002027810 */ /* 0x001fc40007ffe0ff */
[----:B-1----:R0:W-:Y:S02]  /*cbe0*/  STG.E desc[UR38][R68.64+0x9c00], R72 ;  /* 0x009c004844007986 */ /* 0x0021e4000c101926 */
[----:B0-----:R-:W-:-:S04]  /*cbf0*/  IADD3 R68, P2, PT, R68, 0xc000, RZ ;  /* 0x0000c00044447810 */ /* 0x001fc80007f5e0ff */
[----:B------:R-:W-:Y:S01]  /*cc00*/  IADD3.X R69, PT, PT, RZ, R69, RZ, P2, !PT ;  /* 0x00000045ff457210 */ /* 0x000fe200017fe4ff */
[----:B------:R-:W-:Y:S08]  /*cc10*/  @!P1 BRA `(.L_x_70) ;  /* 0xfffffffc00449947 */ /* 0x000ff0000383ffff */
.L_x_69:
[----:B------:R-:W-:Y:S05]  /*cc20*/  BSYNC.RECONVERGENT B3 ;  /* 0x0000000000037941 */ /* 0x000fea0003800200 */
.L_x_68:
[----:B------:R-:W-:Y:S01]  /*cc30*/  IMAD.MOV R70, RZ, RZ, -R74 ;  /* 0x000000ffff467224 */ /* 0x000fe200078e0a4a */
[----:B------:R-:W-:Y:S04]  /*cc40*/  BSSY.RECONVERGENT B3, `(.L_x_71) ;  /* 0x0000022000037945 */ /* 0x000fe80003800200 */
[----:B------:R-:W-:-:S13]  /*cc50*/  ISETP.GT.AND P1, PT, R70, 0x4, PT ;  /* 0x000000044600780c */ /* 0x000fda0003f24270 */
[----:B------:R-:W-:Y:S05]  /*cc60*/  @!P1 BRA `(.L_x_72) ;  /* 0x00000000007c9947 */ /* 0x000fea0003800000 */
[----:B------:R-:W0:Y:S01]  /*cc70*/  S2R R71, SR_CTAID.X ;  /* 0x0000000000477919 */ /* 0x000e220000002500 */
[----:B------:R-:W1:Y:S01]  /*cc80*/  LDC.64 R72, c[0x0][0x398] ;  /* 0x0000e600ff487b82 */ /* 0x000e620000000a00 */
[----:B------:R-:W-:Y:S01]  /*cc90*/  PLOP3.LUT P0, PT, PT, PT, PT, 0x8, 0x80 ;  /* 0x000000000080781c */ /* 0x000fe20003f0e170 */
[----:B------:R-:W-:Y:S01]  /*cca0*/  VIADD R74, R74, 0x8 ;  /* 0x000000084a4a7836 */ /* 0x000fe20000000000 */
[----:B------:R-:W2:Y:S01]  /*ccb0*/  LDS R76, [R2+-0x1800] ;  /* 0xffe80000024c7984 */ /* 0x000ea20000000800 */
[----:B------:R-:W-:Y:S01]  /*ccc0*/  IADD3 R3, PT, PT, R3, 0x1800, RZ ;  /* 0x0000180003037810 */ /* 0x000fe20007ffe0ff */
[----:B0-----:R-:W-:-:S04]  /*ccd0*/  IMAD R70, R71, 0x180, R75 ;  /* 0x0000018047467824 */ /* 0x001fc800078e024b */
[----:B------:R-:W-:-:S04]  /*cce0*/  IMAD.SHL.U32 R70, R70, 0x40, RZ ;  /* 0x0000004046467824 */ /* 0x000fc800078e00ff */
[----:B-1----:R-:W-:-:S04]  /*ccf0*/  IMAD.WIDE R70, R70, 0x4, R72 ;  /* 0x0000000446467825 */ /* 0x002fc800078e0248 */
[----:B------:R-:W-:-:S05]  /*cd00*/  IMAD.WIDE.U32 R72, R0, 0x4, R70 ;  /* 0x0000000400487825 */ /* 0x000fca00078e0046 */
[----:B--2---:R-:W-:Y:S04]  /*cd10*/  STG.E desc[UR38][R72.64], R76 ;  /* 0x0000004c48007986 */ /* 0x004fe8000c101926 */
[----:B------:R-:W0:Y:S04]  /*cd20*/  LDS R72, [R2+-0xc00] ;  /* 0xfff4000002487984 */ /* 0x000e280000000800 */
[----:B0-----:R-:W-:Y:S04]  /*cd30*/  STG.E desc[UR38][R68.64+-0xc00], R72 ;  /* 0xfff4004844007986 */ /* 0x001fe8000c101926 */
[----:B------:R-:W0:Y:S04]  /*cd40*/  LDS R72, [R2] ;  /* 0x0000000002487984 */ /* 0x000e280000000800 */
[----:B0-----:R-:W-:Y:S04]  /*cd50*/  STG.E desc[UR38][R68.64], R72 ;  /* 0x0000004844007986 */ /* 0x001fe8000c101926 */
[----:B------:R-:W0:Y:S04]  /*cd60*/  LDS R72, [R2+0xc00] ;  /* 0x000c000002487984 */ /* 0x000e280000000800 */
[----:B0-----:R0:W-:Y:S02]  /*cd70*/  STG.E desc[UR38][R68.64+0xc00], R72 ;  /* 0x000c004844007986 */ /* 0x0011e4000c101926 */
[C---:B0-----:R-:W-:Y:S01]  /*cd80*/  IADD3 R72, PT, PT, R0.reuse, 0xc00, RZ ;  /* 0x00000c0000487810 */ /* 0x041fe20007ffe0ff */
[----:B------:R-:W-:-:S04]  /*cd90*/  VIADD R0, R0, 0x1800 ;  /* 0x0000180000007836 */ /* 0x000fc80000000000 */
[----:B------:R-:W-:Y:S02]  /*cda0*/  IMAD.WIDE.U32 R70, R72, 0x4, R70 ;  /* 0x0000000448467825 */ /* 0x000fe400078e0046 */
[----:B------:R-:W0:Y:S04]  /*cdb0*/  LDS R72, [R2+0x1800] ;  /* 0x0018000002487984 */ /* 0x000e280000000800 */
[----:B0-----:R-:W-:Y:S04]  /*cdc0*/  STG.E desc[UR38][R70.64], R72 ;  /* 0x0000004846007986 */ /* 0x001fe8000c101926 */
[----:B------:R-:W0:Y:S04]  /*cdd0*/  LDS R70, [R2+0x2400] ;  /* 0x0024000002467984 */ /* 0x000e280000000800 */
[----:B------:R-:W1:Y:S04]  /*cde0*/  LDS R71, [R2+0x3c00] ;  /* 0x003c000002477984 */ /* 0x000e680000000800 */
[----:B0-----:R-:W-:Y:S04]  /*cdf0*/  STG.E desc[UR38][R68.64+0x2400], R70 ;  /* 0x0024004644007986 */ /* 0x001fe8000c101926 */
[----:B------:R0:W2:Y:S04]  /*ce00*/  LDS R70, [R2+0x3000] ;  /* 0x0030000002467984 */ /* 0x0000a80000000800 */
[----:B-1----:R-:W-:Y:S01]  /*ce10*/  STG.E desc[UR38][R68.64+0x3c00], R71 ;  /* 0x003c004744007986 */ /* 0x002fe2000c101926 */
[----:B0-----:R-:W-:-:S03]  /*ce20*/  VIADD R2, R2, 0x6000 ;  /* 0x0000600002027836 */ /* 0x001fc60000000000 */
[----:B--2---:R0:W-:Y:S02]  /*ce30*/  STG.E desc[UR38][R68.64+0x3000], R70 ;  /* 0x0030004644007986 */ /* 0x0041e4000c101926 */
[----:B0-----:R-:W-:-:S05]  /*ce40*/  IADD3 R68, P1, PT, R68, 0x6000, RZ ;  /* 0x0000600044447810 */ /* 0x001fca0007f3e0ff */
[----:B------:R-:W-:-:S08]  /*ce50*/  IMAD.X R69, RZ, RZ, R69, P1 ;  /* 0x000000ffff457224 */ /* 0x000fd000008e0645 */
.L_x_72:
[----:B------:R-:W-:Y:S05]  /*ce60*/  BSYNC.RECONVERGENT B3 ;  /* 0x0000000000037941 */ /* 0x000fea0003800200 */
.L_x_71:
[----:B------:R-:W-:-:S13]  /*ce70*/  ISETP.NE.OR P0, PT, R74, RZ, P0 ;  /* 0x000000ff4a00720c */ /* 0x000fda0000705670 */
[----:B------:R-:W-:Y:S05]  /*ce80*/  @!P0 BREAK.RELIABLE B2 ;  /* 0x0000000000028942 */ /* 0x000fea0003800100 */
[----:B------:R-:W-:Y:S05]  /*ce90*/  @!P0 BRA `(.L_x_65) ;  /* 0x00000000005c8947 */ /* 0x000fea0003800000 */
.L_x_67:
[----:B------:R-:W-:Y:S05]  /*cea0*/  BSYNC.RELIABLE B2 ;  /* 0x0000000000027941 */ /* 0x000fea0003800100 */
.L_x_66:
[----:B------:R-:W0:Y:S01]  /*ceb0*/  S2R R70, SR_CTAID.X ;  /* 0x0000000000467919 */ /* 0x000e220000002500 */
[----:B------:R-:W1:Y:S01]  /*cec0*/  LDC.64 R72, c[0x0][0x398] ;  /* 0x0000e600ff487b82 */ /* 0x000e620000000a00 */
[----:B0-----:R-:W-:-:S05]  /*ced0*/  IMAD R70, R70, 0x180, R75 ;  /* 0x0000018046467824 */ /* 0x001fca00078e024b */
[----:B------:R-:W-:-:S05]  /*cee0*/  SHF.L.U32 R70, R70, 0x6, RZ ;  /* 0x0000000646467819 */ /* 0x000fca00000006ff */
[----:B-1----:R-:W-:-:S07]  /*cef0*/  IMAD.WIDE R72, R70, 0x4, R72 ;  /* 0x0000000446487825 */ /* 0x002fce00078e0248 */
.L_x_73:
[----:B------:R-:W0:Y:S01]  /*cf00*/  LDS R76, [R2+-0x1800] ;  /* 0xffe80000024c7984 */ /* 0x000e220000000800 */
[----:B------:R-:W-:Y:S01]  /*cf10*/  IMAD.WIDE.U32 R70, R0, 0x4, R72 ;  /* 0x0000000400467825 */ /* 0x000fe200078e0048 */
[----:B------:R-:W-:-:S03]  /*cf20*/  IADD3 R3, PT, PT, R3, 0xc00, RZ ;  /* 0x00000c0003037810 */ /* 0x000fc60007ffe0ff */
[----:B------:R-:W-:Y:S02]  /*cf30*/  VIADD R74, R74, 0x4 ;  /* 0x000000044a4a7836 */ /* 0x000fe40000000000 */
[----:B------:R-:W-:-:S03]  /*cf40*/  VIADD R0, R0, 0xc00 ;  /* 0x00000c0000007836 */ /* 0x000fc60000000000 */
[----:B------:R-:W-:Y:S01]  /*cf50*/  ISETP.NE.AND P0, PT, R74, RZ, PT ;  /* 0x000000ff4a00720c */ /* 0x000fe20003f05270 */
[----:B0-----:R-:W-:Y:S04]  /*cf60*/  STG.E desc[UR38][R70.64], R76 ;  /* 0x0000004c46007986 */ /* 0x001fe8000c101926 */
[----:B------:R-:W0:Y:S04]  /*cf70*/  LDS R70, [R2+-0xc00] ;  /* 0xfff4000002467984 */ /* 0x000e280000000800 */
[----:B0-----:R-:W-:Y:S04]  /*cf80*/  STG.E desc[UR38][R68.64+-0xc00], R70 ;  /* 0xfff4004644007986 */ /* 0x001fe8000c101926 */
[----:B------:R-:W0:Y:S04]  /*cf90*/  LDS R70, [R2] ;  /* 0x0000000002467984 */ /* 0x000e280000000800 */
[----:B0-----:R-:W-:Y:S04]  /*cfa0*/  STG.E desc[UR38][R68.64], R70 ;  /* 0x0000004644007986 */ /* 0x001fe8000c101926 */
[----:B------:R0:W1:Y:S02]  /*cfb0*/  LDS R70, [R2+0xc00] ;  /* 0x000c000002467984 */ /* 0x0000640000000800 */
[----:B0-----:R-:W-:-:S02]  /*cfc0*/  VIADD R2, R2, 0x3000 ;  /* 0x0000300002027836 */ /* 0x001fc40000000000 */
[----:B-1----:R0:W-:Y:S02]  /*cfd0*/  STG.E desc[UR38][R68.64+0xc00], R70 ;  /* 0x000c004644007986 */ /* 0x0021e4000c101926 */
[----:B0-----:R-:W-:-:S05]  /*cfe0*/  IADD3 R68, P1, PT, R68, 0x3000, RZ ;  /* 0x0000300044447810 */ /* 0x001fca0007f3e0ff */
[----:B------:R-:W-:Y:S01]  /*cff0*/  IMAD.X R69, RZ, RZ, R69, P1 ;  /* 0x000000ffff457224 */ /* 0x000fe200008e0645 */
[----:B------:R-:W-:Y:S07]  /*d000*/  @P0 BRA `(.L_x_73) ;  /* 0xfffffffc00bc0947 */ /* 0x000fee000383ffff */
.L_x_65:
[----:B------:R-:W-:Y:S05]  /*d010*/  BSYNC.RECONVERGENT B1 ;  /* 0x0000000000017941 */ /* 0x000fea0003800200 */
.L_x_64:
[----:B------:R-:W-:-:S13]  /*d020*/  ISETP.NE.AND P0, PT, R77, RZ, PT ;  /* 0x000000ff4d00720c */ /* 0x000fda0003f05270 */
[----:B------:R-:W-:Y:S05]  /*d030*/  @!P0 BRA `(.L_x_63) ;  /* 0x00000000006c8947 */ /* 0x000fea0003800000 */
[----:B------:R-:W1:Y:S01]  /*d040*/  S2R R72, SR_TID.X ;  /* 0x0000000000487919 */ /* 0x000e620000002100 */
[----:B------:R-:W2:Y:S01]  /*d050*/  S2UR UR5, SR_CgaCtaId ;  /* 0x00000000000579c3 */ /* 0x000ea20000008800 */
[----:B------:R-:W-:Y:S01]  /*d060*/  UMOV UR4, 0x400 ;  /* 0x0000040000047882 */ /* 0x000fe20000000000 */
[----:B------:R-:W-:Y:S01]  /*d070*/  ISETP.NE.AND P0, PT, R77, 0x1, PT ;  /* 0x000000014d00780c */ /* 0x000fe20003f05270 */
[----:B------:R-:W1:Y:S01]  /*d080*/  S2R R70, SR_TID.Y ;  /* 0x0000000000467919 */ /* 0x000e620000002200 */
[----:B------:R-:W3:Y:S04]  /*d090*/  S2R R0, SR_CTAID.X ;  /* 0x0000000000007919 */ /* 0x000ee80000002500 */
[----:B------:R-:W4:Y:S01]  /*d0a0*/  LDC.64 R68, c[0x0][0x398] ;  /* 0x0000e600ff447b82 */ /* 0x000f220000000a00 */
[----:B--2---:R-:W-:Y:S01]  /*d0b0*/  ULEA UR4, UR5, UR4, 0x18 ;  /* 0x0000000405047291 */ /* 0x004fe2000f8ec0ff */
[----:B-1----:R-:W-:-:S02]  /*d0c0*/  IMAD R72, R70, 0x20, R72 ;  /* 0x0000002046487824 */ /* 0x002fc400078e0248 */
[----:B---3--:R-:W-:Y:S02]  /*d0d0*/  IMAD R0, R0, 0x180, R75 ;  /* 0x0000018000007824 */ /* 0x008fe400078e024b */
[----:B------:R-:W-:-:S03]  /*d0e0*/  IMAD.IADD R70, R72, 0x1, R3 ;  /* 0x0000000148467824 */ /* 0x000fc600078e0203 */
[----:B------:R-:W-:Y:S02]  /*d0f0*/  SHF.L.U32 R71, R0, 0x6, RZ ;  /* 0x0000000600477819 */ /* 0x000fe400000006ff */
[----:B------:R-:W-:-:S03]  /*d100*/  LEA R0, R70, UR4, 0x2 ;  /* 0x0000000446007c11 */ /* 0x000fc6000f8e10ff */
[----:B----4-:R-:W-:Y:S02]  /*d110*/  IMAD.WIDE R68, R71, 0x4, R68 ;  /* 0x0000000447447825 */ /* 0x010fe400078e0244 */
[----:B0-----:R-:W0:Y:S02]  /*d120*/  LDS R2, [R0] ;  /* 0x0000000000027984 */ /* 0x001e240000000800 */
[----:B------:R-:W-:-:S05]  /*d130*/  IMAD.WIDE.U32 R70, R70, 0x4, R68 ;  /* 0x0000000446467825 */ /* 0x000fca00078e0044 */
[----:B0-----:R1:W-:Y:S01]  /*d140*/  STG.E desc[UR38][R70.64], R2 ;  /* 0x0000000246007986 */ /* 0x0013e2000c101926 */
[----:B------:R-:W-:Y:S05]  /*d150*/  @!P0 BRA `(.L_x_63) ;  /* 0x0000000000248947 */ /* 0x000fea0003800000 */
[----:B------:R-:W-:-:S04]  /*d160*/  IADD3 R3, P0, PT, R72, R3, RZ ;  /* 0x0000000348037210 */ /* 0x000fc80007f1e0ff */
[----:B-1----:R-:W-:Y:S02]  /*d170*/  IADD3.X R70, PT, PT, RZ, RZ, RZ, P0, !PT ;  /* 0x000000ffff467210 */ /* 0x002fe400007fe4ff */
[----:B------:R-:W-:-:S04]  /*d180*/  LEA R2, P0, R3, R68, 0x2 ;  /* 0x0000004403027211 */ /* 0x000fc800078010ff */
[----:B------:R-:W-:Y:S02]  /*d190*/  LEA.HI.X R3, R3, R69, R70, 0x2, P0 ;  /* 0x0000004503037211 */ /* 0x000fe400000f1446 */
[----:B------:R-:W-:Y:S01]  /*d1a0*/  ISETP.NE.AND P0, PT, R77, 0x2, PT ;  /* 0x000000024d00780c */ /* 0x000fe20003f05270 */
[----:B------:R-:W0:-:S12]  /*d1b0*/  LDS R69, [R0+0xc00] ;  /* 0x000c000000457984 */ /* 0x000e180000000800 */
[----:B------:R-:W1:Y:S04]  /*d1c0*/  @P0 LDS R71, [R0+0x1800] ;  /* 0x0018000000470984 */ /* 0x000e680000000800 */
[----:B0-----:R2:W-:Y:S04]  /*d1d0*/  STG.E desc[UR38][R2.64+0xc00], R69 ;  /* 0x000c004502007986 */ /* 0x0015e8000c101926 */
[----:B-1----:R2:W-:Y:S02]  /*d1e0*/  @P0 STG.E desc[UR38][R2.64+0x1800], R71 ;  /* 0x0018004702000986 */ /* 0x0025e4000c101926 */
.L_x_63:
[----:B------:R-:W-:Y:S05]  /*d1f0*/  BSYNC.RECONVERGENT B0 ;  /* 0x0000000000007941 */ /* 0x000fea0003800200 */
.L_x_62:
[----:B------:R-:W3:Y:S01]  /*d200*/  LDL.LU R0, [R1] ;  /* 0x0000000001007983 */ /* 0x000ee20000300800 */
[----:B------:R-:W4:Y:S01]  /*d210*/  S2R R68, SR_TID.X ;  /* 0x0000000000447919 */ /* 0x000f220000002100 */
[----:B--2---:R-:W4:Y:S02]  /*d220*/  S2R R69, SR_TID.Y ;  /* 0x0000000000457919 */ /* 0x004f240000002200 */
[----:B----4-:R-:W-:Y:S02]  /*d230*/  IMAD R68, R69, 0x20, R68 ;  /* 0x0000002045447824 */ /* 0x010fe400078e0244 */
[----:B---3--:R-:W-:-:S04]  /*d240*/  IMAD.SHL.U32 R0, R0, 0x40, RZ ;  /* 0x0000004000007824 */ /* 0x008fc800078e00ff */
[----:B01----:R-:W-:-:S05]  /*d250*/  IMAD.HI R2, R0, 0x2aaaaaab, RZ ;  /* 0x2aaaaaab00027827 */ /* 0x003fca00078e02ff */
[----:B------:R-:W-:-:S04]  /*d260*/  SHF.R.U32.HI R3, RZ, 0x1f, R2 ;  /* 0x0000001fff037819 */ /* 0x000fc80000011602 */
[----:B------:R-:W-:-:S05]  /*d270*/  LEA.HI R3, R2, R3, RZ, 0x19 ;  /* 0x0000000302037211 */ /* 0x000fca00078fc8ff */
[----:B------:R-:W-:-:S05]  /*d280*/  IMAD R3, R3, -0x300, R0 ;  /* 0xfffffd0003037824 */ /* 0x000fca00078e0200 */
[----:B------:R-:W-:-:S13]  /*d290*/  ISETP.GE.AND P0, PT, R68, R3, PT ;  /* 0x000000034400720c */ /* 0x000fda0003f06270 */
[----:B------:R-:W-:Y:S05]  /*d2a0*/  @P0 BRA `(.L_x_61) ;  /* 0x0000000000380947 */ /* 0x000fea0003800000 */
[----:B------:R-:W2:Y:S01]  /*d2b0*/  LDL.LU R69, [R1+0x4] ;  /* 0x0000040001457983 */ /* 0x000ea20000300800 */
[----:B------:R-:W0:Y:S01]  /*d2c0*/  S2UR UR5, SR_CgaCtaId ;  /* 0x00000000000579c3 */ /* 0x000e220000008800 */
[----:B------:R-:W-:-:S07]  /*d2d0*/  UMOV UR4, 0x400 ;  /* 0x0000040000047882 */ /* 0x000fce0000000000 */
[----:B------:R-:W1:Y:S01]  /*d2e0*/  LDC.64 R2, c[0x0][0x398] ;  /* 0x0000e600ff027b82 */ /* 0x000e620000000a00 */
[----:B0-----:R-:W-:Y:S01]  /*d2f0*/  ULEA UR4, UR5, UR4, 0x18 ;  /* 0x0000000405047291 */ /* 0x001fe2000f8ec0ff */
[----:B--2---:R-:W-:Y:S02]  /*d300*/  IMAD R69, R69, 0x300, R68 ;  /* 0x0000030045457824 */ /* 0x004fe400078e0244 */
[----:B------:R-:W0:Y:S03]  /*d310*/  S2R R68, SR_CTAID.X ;  /* 0x0000000000447919 */ /* 0x000e260000002500 */
[----:B------:R-:W-:-:S06]  /*d320*/  LEA R0, R69, UR4, 0x2 ;  /* 0x0000000445007c11 */ /* 0x000fcc000f8e10ff */
[----:B------:R-:W2:Y:S01]  /*d330*/  LDS R0, [R0] ;  /* 0x0000000000007984 */ /* 0x000ea20000000800 */
[----:B0-----:R-:W-:-:S05]  /*d340*/  IMAD R68, R68, 0x180, R75 ;  /* 0x0000018044447824 */ /* 0x001fca00078e024b */
[----:B------:R-:W-:-:S05]  /*d350*/  SHF.L.U32 R71, R68, 0x6, RZ ;  /* 0x0000000644477819 */ /* 0x000fca00000006ff */
[----:B-1----:R-:W-:-:S04]  /*d360*/  IMAD.WIDE R2, R71, 0x4, R2 ;  /* 0x0000000447027825 */ /* 0x002fc800078e0202 */
[----:B------:R-:W-:-:S05]  /*d370*/  IMAD.WIDE R2, R69, 0x4, R2 ;  /* 0x0000000445027825 */ /* 0x000fca00078e0202 */
[----:B--2---:R1:W-:Y:S02]  /*d380*/  STG.E desc[UR38][R2.64], R0 ;  /* 0x0000000002007986 */ /* 0x0043e4000c101926 */
.L_x_61:
[----:B------:R-:W-:Y:S01]  /*d390*/  VIADD R75, R75, 0x60 ;  /* 0x000000604b4b7836 */ /* 0x000fe20000000000 */
[----:B------:R-:W-:Y:S05]  /*d3a0*/  WARPSYNC.ALL ;  /* 0x0000000000007948 */ /* 0x000fea0003800000 */
[----:B------:R-:W-:Y:S01]  /*d3b0*/  BAR.SYNC.DEFER_BLOCKING 0x0 ;  /* 0x0000000000007b1d */ /* 0x000fe20000010000 */
[----:B------:R-:W-:-:S13]  /*d3c0*/  ISETP.GE.AND P0, PT, R75, UR71, PT ;  /* 0x000000474b007c0c */ /* 0x000fda000bf06270 */
[----:B------:R-:W-:Y:S05]  /*d3d0*/  @!P0 BRA `(.L_x_74) ;  /* 0xffffffa0001c8947 */ /* 0x000fea000383ffff */
[----:B------:R-:W-:Y:S05]  /*d3e0*/  EXIT ;  /* 0x000000000000794d */ /* 0x000fea0003800000 */
.L_x_57:
[----:B------:R-:W0:Y:S01]  /*d3f0*/  LDC.64 R2, c[0x0][0x3a0] ;  /* 0x0000e800ff027b82 */ /* 0x000e220000000a00 */
[----:B------:R-:W-:Y:S02]  /*d400*/  SHF.R.U32.HI R0, RZ, 0x1, R0 ;  /* 0x00000001ff007819 */ /* 0x000fe40000011600 */
[----:B------:R-:W-:-:S03]  /*d410*/  ISETP.GE.AND P0, PT, R71, 0x1, PT ;  /* 0x000000014700780c */ /* 0x000fc60003f06270 */
[----:B------:R-:W-:-:S04]  /*d420*/  IMAD R69, R69, 0x180, R0 ;  /* 0x0000018045457824 */ /* 0x000fc800078e0200 */
[----:B------:R-:W-:-:S04]  /*d430*/  IMAD R69, R72, UR5, R69 ;  /* 0x0000000548457c24 */ /* 0x000fc8000f8e0245 */
[----:B0-----:R-:W-:-:S05]  /*d440*/  IMAD.WIDE.U32 R2, R69, 0x4, R2 ;  /* 0x0000000445027825 */ /* 0x001fca00078e0002 */
[----:B------:R0:W-:Y:S01]  /*d450*/  STG.E desc[UR38][R2.64], R68 ;  /* 0x0000004402007986 */ /* 0x0001e2000c101926 */
[----:B------:R-:W-:Y:S05]  /*d460*/  @!P0 EXIT ;  /* 0x000000000000894d */ /* 0x000fea0003800000 */
[----:B------:R1:W-:Y:S02]  /*d470*/  STL [R1], RZ ;  /* 0x000000ff01007387 */ /* 0x0003e40000100800 */
.L_x_94:
[----:B------:R-:W2:Y:S01]  /*d480*/  LDL R73, [R1] ;  /* 0x0000000001497983 */ /* 0x000ea20000100800 */
[----:B------:R-:W-:Y:S01]  /*d490*/  BSSY.RECONVERGENT B0, `(.L_x_75) ;  /* 0x0000024000007945 */ /* 0x000fe20003800200 */
[----:B0--3--:R-:W0:Y:S02]  /*d4a0*/  S2R R3, SR_TID.Y ;  /* 0x0000000000037919 */ /* 0x009e240000002200 */
[C---:B0-----:R-:W-:Y:S01]  /*d4b0*/  IMAD R0, R3.reuse, 0x20, R70 ;  /* 0x0000002003007824 */ /* 0x041fe200078e0246 */
[----:B------:R-:W-:Y:S02]  /*d4c0*/  ISETP.GT.U32.AND P1, PT, R3, 0x17, PT ;  /* 0x000000170300780c */ /* 0x000fe40003f24070 */
[----:B------:R-:W-:Y:S02]  /*d4d0*/  LOP3.LUT R3, R70, 0x1, RZ, 0xc0, !PT ;  /* 0x0000000146037812 */ /* 0x000fe400078ec0ff */
[----:B------:R-:W-:-:S04]  /*d4e0*/  LOP3.LUT R2, R0, 0xffff, RZ, 0xc0, !PT ;  /* 0x0000ffff00027812 */ /* 0x000fc800078ec0ff */
[----:B------:R-:W-:-:S04]  /*d4f0*/  SHF.R.U32.HI R2, RZ, 0x1, R2 ;  /* 0x00000001ff027819 */ /* 0x000fc80000011602 */
[----:B------:R-:W-:Y:S02]  /*d500*/  LOP3.LUT R2, R2, 0xffff, RZ, 0xc0, !PT ;  /* 0x0000ffff02027812 */ /* 0x000fe400078ec0ff */
[----:B--2---:R-:W-:Y:S02]  /*d510*/  IADD3 R69, PT, PT, -R73, UR71, RZ ;  /* 0x0000004749457c10 */ /* 0x004fe4000fffe1ff */
[CC--:B------:R-:W-:Y:S02]  /*d520*/  ISETP.GE.U32.AND P0, PT, R2.reuse, R73.reuse, PT ;  /* 0x000000490200720c */ /* 0x0c0fe40003f06070 */
[----:B------:R-:W-:Y:S02]  /*d530*/  VIMNMX R74, PT, PT, R69, 0x60, PT ;  /* 0x00000060454a7848 */ /* 0x000fe40003fe0100 */
[----:B------:R-:W-:Y:S02]  /*d540*/  ISETP.NE.U32.OR P0, PT, R3, 0x1, !P0 ;  /* 0x000000010300780c */ /* 0x000fe40004705470 */
[----:B------:R-:W-:Y:S01]  /*d550*/  IADD3 R2, PT, PT, R2, -R73, RZ ;  /* 0x8000004902027210 */ /* 0x000fe20007ffe0ff */
[----:B------:R0:W-:Y:S03]  /*d560*/  STL [R1+0x8], R74 ;  /* 0x0000084a01007387 */ /* 0x0001e60000100800 */
[----:B------:R-:W-:-:S13]  /*d570*/  ISETP.GE.OR P0, PT, R2, R74, P0 ;  /* 0x0000004a0200720c */ /* 0x000fda0000706670 */
[----:B0-----:R-:W-:Y:S05]  /*d580*/  @P0 BRA `(.L_x_76) ;  /* 0x0000000000500947 */ /* 0x001fea0003800000 */
[----:B------:R-:W0:Y:S01]  /*d590*/  S2UR UR5, SR_CgaCtaId ;  /* 0x00000000000579c3 */ /* 0x000e220000008800 */
[----:B------:R-:W-:Y:S02]  /*d5a0*/  UMOV UR4, 0x400 ;  /* 0x0000040000047882 */ /* 0x000fe40000000000 */
[----:B0-----:R-:W-:-:S06]  /*d5b0*/  ULEA UR4, UR5, UR4, 0x18 ;  /* 0x0000000405047291 */ /* 0x001fcc000f8ec0ff */
[----:B------:R-:W-:-:S05]  /*d5c0*/  LEA R2, R2, UR4, 0x8 ;  /* 0x0000000402027c11 */ /* 0x000fca000f8e40ff */
[----:B------:R0:W-:Y:S04]  /*d5d0*/  STS.128 [R2], R64 ;  /* 0x0000004002007388 */ /* 0x0001e80000000c00 */
[----:B------:R0:W-:Y:S04]  /*d5e0*/  STS.128 [R2+0x10], R60 ;  /* 0x0000103c02007388 */ /* 0x0001e80000000c00 */
        /* <DEDUP_REMOVED lines=13> */
[----:B-----5:R0:W-:Y:S02]  /*d6c0*/  STS.128 [R2+0xf0], R4 ;  /* 0x0000f00402007388 */ /* 0x0201e40000000c00 */
.L_x_76:
[----:B------:R-:W-:Y:S05]  /*d6d0*/  BSYNC.RECONVERGENT B0 ;  /* 0x0000000000007941 */ /* 0x000fea0003800200 */
.L_x_75:
[----:B------:R-:W-:-:S03]  /*d6e0*/  UMOV UR4, 0xffffffff ;  /* 0xffffffff00047882 */ /* 0x000fc60000000000 */
[----:B------:R-:W-:Y:S05]  /*d6f0*/  BRA.DIV UR4, `(.L_x_77) ;  /* 0x0000001204047947 */ /* 0x000fea000b800000 */
[----:B------:R-:W-:Y:S06]  /*d700*/  BAR.SYNC.DEFER_BLOCKING 0x0 ;  /* 0x0000000000007b1d */ /* 0x000fec0000010000 */
.L_x_103:
[----:B------:R-:W-:Y:S05]  /*d710*/  @P1 BRA `(.L_x_78) ;  /* 0x0000000c007c1947 */ /* 0x000fea0003800000 */
[----:B------:R-:W2:Y:S01]  /*d720*/  S2UR UR4, SR_CTAID.Y ;  /* 0x00000000000479c3 */ /* 0x000ea20000002600 */
[----:B------:R-:W2:Y:S01]  /*d730*/  LDCU UR5, c[0x0][0x3a8] ;  /* 0x00007500ff0577ac */ /* 0x000ea20008000800 */
[----:B------:R-:W-:Y:S01]  /*d740*/  IMAD.HI R68, R74, 0x2aaaaaab, RZ ;  /* 0x2aaaaaab4a447827 */ /* 0x000fe200078e02ff */
[----:B------:R-:W-:Y:S01]  /*d750*/  ISETP.GE.AND P0, PT, R69, 0xc, PT ;  /* 0x0000000c4500780c */ /* 0x000fe20003f06270 */
[----:B------:R-:W-:Y:S04]  /*d760*/  BSSY.RECONVERGENT B3, `(.L_x_79) ;  /* 0x00000c9000037945 */ /* 0x000fe80003800200 */
[----:B------:R-:W3:Y:S08]  /*d770*/  S2UR UR6, SR_CTAID.X ;  /* 0x00000000000679c3 */ /* 0x000ef00000002500 */
[----:B------:R-:W4:Y:S01]  /*d780*/  LDC.64 R70, c[0x0][0x398] ;  /* 0x0000e600ff467b82 */ /* 0x000f220000000a00 */
[----:B--2---:R-:W-:-:S04]  /*d790*/  UIMAD UR4, UR4, UR5, URZ ;  /* 0x00000005040472a4 */ /* 0x004fc8000f8e02ff */
[----:B---3--:R-:W-:-:S06]  /*d7a0*/  UIMAD UR4, UR6, 0x180, UR4 ;  /* 0x00000180060478a4 */ /* 0x008fcc000f8e0204 */
[----:B0-----:R-:W-:Y:S01]  /*d7b0*/  VIADD R2, R73, UR4 ;  /* 0x0000000449027c36 */ /* 0x001fe20008000000 */
[----:B------:R-:W-:-:S03]  /*d7c0*/  SHF.R.S32.HI R73, RZ, 0x1, R68 ;  /* 0x00000001ff497819 */ /* 0x000fc60000011444 */
[----:B------:R-:W-:Y:S01]  /*d7d0*/  IMAD.SHL.U32 R3, R2, 0x40, RZ ;  /* 0x0000004002037824 */ /* 0x000fe200078e00ff */
[----:B------:R-:W-:-:S03]  /*d7e0*/  LEA.HI R74, R68, R73, RZ, 0x1 ;  /* 0x00000049444a7211 */ /* 0x000fc600078f08ff */
[----:B----4-:R-:W-:Y:S02]  /*d7f0*/  IMAD.WIDE.U32 R70, R3, 0x4, R70 ;  /* 0x0000000403467825 */ /* 0x010fe400078e0046 */
[----:B------:R0:W-:Y:S01]  /*d800*/  STL [R1+0xc], R74 ;  /* 0x00000c4a01007387 */ /* 0x0001e20000100800 */
[----:B------:R-:W-:Y:S05]  /*d810*/  @!P0 BRA `(.L_x_80) ;  /* 0x0000000800f48947 */ /* 0x000fea0003800000 */
[----:B------:R-:W-:Y:S01]  /*d820*/  VIMNMX R2, PT, PT, R74, 0x1, !PT ;  /* 0x000000014a027848 */ /* 0x000fe20007fe0100 */
[----:B------:R-:W-:Y:S01]  /*d830*/  BSSY.RECONVERGENT B2, `(.L_x_81) ;  /* 0x00000a5000027945 */ /* 0x000fe20003800200 */
[----:B------:R-:W-:Y:S01]  /*d840*/  ISETP.GE.U32.AND P0, PT, R69, 0x30, PT ;  /* 0x000000304500780c */ /* 0x000fe20003f06070 */
[----:B------:R-:W-:Y:S01]  /*d850*/  HFMA2 R69, -RZ, RZ, 0, 0 ;  /* 0x00000000ff457431 */ /* 0x000fe200000001ff */
[----:B------:R-:W-:-:S05]  /*d860*/  LOP3.LUT R3, R2, 0x3, RZ, 0xc0, !PT ;  /* 0x0000000302037812 */ /* 0x000fca00078ec0ff */
[----:B------:R2:W-:Y:S06]  /*d870*/  STL [R1+0x4], R3 ;  /* 0x0000040301007387 */ /* 0x0005ec0000100800 */
[----:B------:R-:W-:Y:S05]  /*d880*/  @!P0 BRA `(.L_x_82) ;  /* 0x00000008007c8947 */ /* 0x000fea0003800000 */
[----:B------:R-:W-:Y:S01]  /*d890*/  LOP3.LUT R2, R2, 0xc, RZ, 0xc0, !PT ;  /* 0x0000000c02027812 */ /* 0x000fe200078ec0ff */
[----:B------:R-:W-:Y:S04]  /*d8a0*/  BSSY.RECONVERGENT B1, `(.L_x_83) ;  /* 0x000009c000017945 */ /* 0x000fe80003800200 */
[----:B------:R-:W-:Y:S01]  /*d8b0*/  BSSY.RELIABLE B0, `(.L_x_84) ;  /* 0x0000082000007945 */ /* 0x000fe20003800100 */
[----:B--2---:R-:W-:Y:S01]  /*d8c0*/  IMAD.MOV.U32 R3, RZ, RZ, RZ ;  /* 0x000000ffff037224 */ /* 0x004fe200078e00ff */
[----:B------:R-:W-:-:S13]  /*d8d0*/  ISETP.GT.AND P0, PT, R2, RZ, PT ;  /* 0x000000ff0200720c */ /* 0x000fda0003f04270 */
[----:B------:R-:W-:Y:S05]  /*d8e0*/  @!P0 BRA `(.L_x_85) ;  /* 0x0000000400f88947 */ /* 0x000fea0003800000 */
[----:B------:R-:W-:Y:S01]  /*d8f0*/  IMAD.IADD R68, R2, 0x1, -R3 ;  /* 0x0000000102447824 */ /* 0x000fe200078e0a03 */
[----:B------:R-:W-:Y:S01]  /*d900*/  BSSY.RECONVERGENT B4, `(.L_x_86) ;  /* 0x000004f000047945 */ /* 0x000fe20003800200 */
[----:B------:R-:W-:-:S03]  /*d910*/  PLOP3.LUT P0, PT, PT, PT, PT, 0x80, 0x8 ;  /* 0x000000000008781c */ /* 0x000fc60003f0f070 */
[----:B------:R-:W-:-:S13]  /*d920*/  ISETP.GT.AND P1, PT, R68, 0xc, PT ;  /* 0x0000000c4400780c */ /* 0x000fda0003f24270 */
[----:B------:R-:W-:Y:S05]  /*d930*/  @!P1 BRA `(.L_x_87) ;  /* 0x00000004002c9947 */ /* 0x000fea0003800000 */
[----:B------:R-:W2:Y:S01]  /*d940*/  S2R R69, SR_CgaCtaId ;  /* 0x0000000000457919 */ /* 0x000ea20000008800 */
[----:B0-----:R-:W-:Y:S01]  /*d950*/  MOV R74, 0x400 ;  /* 0x00000400004a7802 */ /* 0x001fe20000000f00 */
[----:B------:R-:W-:Y:S01]  /*d960*/  BSSY.RECONVERGENT B5, `(.L_x_88) ;  /* 0x0000047000057945 */ /* 0x000fe20003800200 */
[----:B------:R-:W-:Y:S02]  /*d970*/  PLOP3.LUT P0, PT, PT, PT, PT, 0x8, 0x80 ;  /* 0x000000000080781c */ /* 0x000fe40003f0e170 */
[----:B--2---:R-:W-:Y:S02]  /*d980*/  LEA R74, R69, R74, 0x18 ;  /* 0x0000004a454a7211 */ /* 0x004fe400078ec0ff */
[----:B------:R-:W-:-:S09]  /*d990*/  IADD3 R69, PT, PT, R2, -0xc, RZ ;  /* 0xfffffff402457810 */ /* 0x000fd20007ffe0ff */
.L_x_89:
[C---:B------:R-:W-:Y:S02]  /*d9a0*/  IMAD R68, R3.reuse, 0x300, RZ ;  /* 0x0000030003447824 */ /* 0x040fe400078e02ff */
[----:B------:R-:W-:Y:S02]  /*d9b0*/  VIADD R3, R3, 0x10 ;  /* 0x0000001003037836 */ /* 0x000fe40000000000 */
[----:B0-----:R-:W-:-:S04]  /*d9c0*/  IMAD.IADD R72, R68, 0x1, R0 ;  /* 0x0000000144487824 */ /* 0x001fc800078e0200 */
[C---:B------:R-:W-:Y:S02]  /*d9d0*/  IMAD R75, R72.reuse, 0x4, R74 ;  /* 0x00000004484b7824 */ /* 0x040fe400078e024a */
[----:B------:R-:W-:-:S03]  /*d9e0*/  IMAD.WIDE.U32 R72, R72, 0x4, R70 ;  /* 0x0000000448487825 */ /* 0x000fc600078e0046 */
[----:B------:R-:W0:Y:S04]  /*d9f0*/  LDS R76, [R75] ;  /* 0x000000004b4c7984 */ /* 0x000e280000000800 */
[----:B0-----:R0:W-:Y:S02]  /*da00*/  STG.E desc[UR38][R72.64], R76 ;  /* 0x0000004c48007986 */ /* 0x0011e4000c101926 */
[----:B0-----:R-:W-:-:S04]  /*da10*/  IADD3 R73, P1, PT, R68, R0, RZ ;  /* 0x0000000044497210 */ /* 0x001fc80007f3e0ff */
[----:B------:R-:W-:Y:S02]  /*da20*/  IADD3.X R76, PT, PT, RZ, RZ, RZ, P1, !PT ;  /* 0x000000ffff4c7210 */ /* 0x000fe40000ffe4ff */
[----:B------:R-:W-:-:S04]  /*da30*/  LEA R72, P1, R73, R70, 0x2 ;  /* 0x0000004649487211 */ /* 0x000fc800078210ff */
[----:B------:R-:W-:Y:S02]  /*da40*/  LEA.HI.X R73, R73, R71, R76, 0x2, P1 ;  /* 0x0000004749497211 */ /* 0x000fe400008f144c */
[----:B------:R-:W0:Y:S04]  /*da50*/  LDS R76, [R75+0xc00] ;  /* 0x000c00004b4c7984 */ /* 0x000e280000000800 */
[----:B0-----:R-:W-:Y:S04]  /*da60*/  STG.E desc[UR38][R72.64+0xc00], R76 ;  /* 0x000c004c48007986 */ /* 0x001fe8000c101926 */
[----:B------:R-:W0:Y:S04]  /*da70*/  LDS R76, [R75+0x1800] ;  /* 0x001800004b4c7984 */ /* 0x000e280000000800 */
[----:B------:R-:W2:Y:S04]  /*da80*/  LDS R75, [R75+0x2400] ;  /* 0x002400004b4b7984 */ /* 0x000ea80000000800 */
[----:B0-----:R0:W-:Y:S04]  /*da90*/  STG.E desc[UR38][R72.64+0x1800], R76 ;  /* 0x0018004c48007986 */ /* 0x0011e8000c101926 */
[----:B--2---:R2:W-:Y:S01]  /*daa0*/  STG.E desc[UR38][R72.64+0x2400], R75 ;  /* 0x0024004b48007986 */ /* 0x0045e2000c101926 */
[----:B0-----:R-:W-:-:S04]  /*dab0*/  VIADD R76, R68, 0xc00 ;  /* 0x00000c00444c7836 */ /* 0x001fc80000000000 */
[C---:B--2---:R-:W-:Y:S01]  /*dac0*/  IMAD.IADD R72, R76.reuse, 0x1, R0 ;  /* 0x000000014c487824 */ /* 0x044fe200078e0200 */
[----:B------:R-:W-:-:S04]  /*dad0*/  IADD3 R76, P1, PT, R76, R0, RZ ;  /* 0x000000004c4c7210 */ /* 0x000fc80007f3e0ff */
[C---:B------:R-:W-:Y:S01]  /*dae0*/  LEA R75, R72.reuse, R74, 0x2 ;  /* 0x0000004a484b7211 */ /* 0x040fe200078e10ff */
[----:B------:R-:W-:-:S04]  /*daf0*/  IMAD.WIDE.U32 R72, R72, 0x4, R70 ;  /* 0x0000000448487825 */ /* 0x000fc800078e0046 */
[----:B------:R-:W0:Y:S04]  /*db00*/  LDS R77, [R75] ;  /* 0x000000004b4d7984 */ /* 0x000e280000000800 */
[----:B0-----:R0:W-:Y:S02]  /*db10*/  STG.E desc[UR38][R72.64], R77 ;  /* 0x0000004d48007986 */ /* 0x0011e4000c101926 */
[----:B0-----:R-:W-:Y:S01]  /*db20*/  IMAD.X R73, RZ, RZ, RZ, P1 ;  /* 0x000000ffff497224 */ /* 0x001fe200008e06ff */
        /* <DEDUP_REMOVED lines=8> */
[C---:B0-----:R-:W-:Y:S01]  /*dbb0*/  VIADD R76, R68.reuse, 0x1800 ;  /* 0x00001800444c7836 */ /* 0x041fe20000000000 */
[----:B------:R-:W-:-:S04]  /*dbc0*/  IADD3 R68, PT, PT, R68, 0x2400, RZ ;  /* 0x0000240044447810 */ /* 0x000fc80007ffe0ff */
[CC--:B--2---:R-:W-:Y:S02]  /*dbd0*/  IADD3 R72, PT, PT, R76.reuse, R0.reuse, RZ ;  /* 0x000000004c487210 */ /* 0x0c4fe40007ffe0ff */
[----:B------:R-:W-:-:S03]  /*dbe0*/  IADD3 R76, P1, PT, R76, R0, RZ ;  /* 0x000000004c4c7210 */ /* 0x000fc60007f3e0ff */
[C---:B------:R-:W-:Y:S02]  /*dbf0*/  IMAD R75, R72.reuse, 0x4, R74 ;  /* 0x00000004484b7824 */ /* 0x040fe400078e024a */
[----:B------:R-:W-:-:S03]  /*dc00*/  IMAD.WIDE.U32 R72, R72, 0x4, R70 ;  /* 0x0000000448487825 */ /* 0x000fc600078e0046 */
        /* <DEDUP_REMOVED lines=9> */
[----:B0-----:R-:W-:Y:S04]  /*dca0*/  STG.E desc[UR38][R72.64+0x1800], R76 ;  /* 0x0018004c48007986 */ /* 0x001fe8000c101926 */
[----:B--2---:R0:W-:Y:S02]  /*dcb0*/  STG.E desc[UR38][R72.64+0x2400], R75 ;  /* 0x0024004b48007986 */ /* 0x0041e4000c101926 */
        /* <DEDUP_REMOVED lines=9> */
[----:B------:R-:W0:Y:S01]  /*dd50*/  LDS R76, [R75+0xc00] ;  /* 0x000c00004b4c7984 */ /* 0x000e220000000800 */
[----:B------:R-:W-:-:S03]  /*dd60*/  ISETP.GE.AND P1, PT, R3, R69, PT ;  /* 0x000000450300720c */ /* 0x000fc60003f26270 */
[----:B0-----:R-:W-:Y:S04]  /*dd70*/  STG.E desc[UR38][R72.64+0xc00], R76 ;  /* 0x000c004c48007986 */ /* 0x001fe8000c101926 */
[----:B------:R-:W0:Y:S04]  /*dd80*/  LDS R76, [R75+0x1800] ;  /* 0x001800004b4c7984 */ /* 0x000e280000000800 */
[----:B------:R-:W2:Y:S04]  /*dd90*/  LDS R75, [R75+0x2400] ;  /* 0x002400004b4b7984 */ /* 0x000ea80000000800 */
[----:B0-----:R0:W-:Y:S04]  /*dda0*/  STG.E desc[UR38][R72.64+0x1800], R76 ;  /* 0x0018004c48007986 */ /* 0x0011e8000c101926 */
[----:B--2---:R0:W-:Y:S01]  /*ddb0*/  STG.E desc[UR38][R72.64+0x2400], R75 ;  /* 0x0024004b48007986 */ /* 0x0041e2000c101926 */
[----:B------:R-:W-:Y:S05]  /*ddc0*/  @!P1 BRA `(.L_x_89) ;  /* 0xfffffff800f49947 */ /* 0x000fea000383ffff */
[----:B------:R-:W-:Y:S05]  /*ddd0*/  BSYNC.RECONVERGENT B5 ;  /* 0x0000000000057941 */ /* 0x000fea0003800200 */
.L_x_88:
[----:B0-----:R-:W-:-:S07]  /*dde0*/  IMAD.MOV.U32 R72, RZ, RZ, R68 ;  /* 0x000000ffff487224 */ /* 0x001fce00078e0044 */
.L_x_87:
[----:B------:R-:W-:Y:S05]  /*ddf0*/  BSYNC.RECONVERGENT B4 ;  /* 0x0000000000047941 */ /* 0x000fea0003800200 */
.L_x_86:
[----:B------:R-:W-:Y:S01]  /*de00*/  IADD3 R68, PT, PT, R2, -R3, RZ ;  /* 0x8000000302447210 */ /* 0x000fe20007ffe0ff */
[----:B------:R-:W-:Y:S03]  /*de10*/  BSSY.RECONVERGENT B4, `(.L_x_90) ;  /* 0x0000028000047945 */ /* 0x000fe60003800200 */
[----:B------:R-:W-:-:S13]  /*de20*/  ISETP.GT.AND P1, PT, R68, 0x4, PT ;  /* 0x000000044400780c */ /* 0x000fda0003f24270 */
[----:B------:R-:W-:Y:S05]  /*de30*/  @!P1 BRA `(.L_x_91) ;  /* 0x0000000000949947 */ /* 0x000fea0003800000 */
[----:B------:R-:W2:Y:S01]  /*de40*/  S2UR UR5, SR_CgaCtaId ;  /* 0x00000000000579c3 */ /* 0x000ea20000008800 */
[C---:B------:R-:W-:Y:S01]  /*de50*/  IMAD R72, R3.reuse, 0x300, RZ ;  /* 0x0000030003487824 */ /* 0x040fe200078e02ff */
[----:B------:R-:W-:Y:S01]  /*de60*/  UMOV UR4, 0x400 ;  /* 0x0000040000047882 */ /* 0x000fe20000000000 */
[----:B------:R-:W-:Y:S02]  /*de70*/  IADD3 R3, PT, PT, R3, 0x8, RZ ;  /* 0x0000000803037810 */ /* 0x000fe40007ffe0ff */
[----:B------:R-:W-:Y:S01]  /*de80*/  IMAD.IADD R69, R72, 0x1, R0 ;  /* 0x0000000148457824 */ /* 0x000fe200078e0200 */
[----:B--2---:R-:W-:-:S06]  /*de90*/  ULEA UR4, UR5, UR4, 0x18 ;  /* 0x0000000405047291 */ /* 0x004fcc000f8ec0ff */
[C---:B------:R-:W-:Y:S01]  /*dea0*/  LEA R73, R69.reuse, UR4, 0x2 ;  /* 0x0000000445497c11 */ /* 0x040fe2000f8e10ff */
[----:B------:R-:W-:-:S04]  /*deb0*/  IMAD.WIDE.U32 R68, R69, 0x4, R70 ;  /* 0x0000000445447825 */ /* 0x000fc800078e0046 */
[----:B0-----:R-:W0:Y:S04]  /*dec0*/  LDS R74, [R73] ;  /* 0x00000000494a7984 */ /* 0x001e280000000800 */
[----:B------:R-:W2:Y:S04]  /*ded0*/  LDS R75, [R73+0x2400] ;  /* 0x00240000494b7984 */ /* 0x000ea80000000800 */
[----:B0-----:R0:W-:Y:S02]  /*dee0*/  STG.E desc[UR38][R68.64], R74 ;  /* 0x0000004a44007986 */ /* 0x0011e4000c101926 */
[----:B0-----:R-:W-:-:S02]  /*def0*/  IADD3 R69, P0, PT, R72, R0, RZ ;  /* 0x0000000048457210 */ /* 0x001fc40007f1e0ff */
[----:B------:R-:W-:-:S03]  /*df00*/  IADD3 R72, PT, PT, R72, 0xc00, RZ ;  /* 0x00000c0048487810 */ /* 0x000fc60007ffe0ff */
[----:B------:R-:W-:Y:S01]  /*df10*/  IMAD.X R74, RZ, RZ, RZ, P0 ;  /* 0x000000ffff4a7224 */ /* 0x000fe200000e06ff */
[----:B------:R-:W-:Y:S01]  /*df20*/  LEA R68, P0, R69, R70, 0x2 ;  /* 0x0000004645447211 */ /* 0x000fe200078010ff */
[----:B------:R-:W-:-:S03]  /*df30*/  IMAD.IADD R77, R72, 0x1, R0 ;  /* 0x00000001484d7824 */ /* 0x000fc600078e0200 */
[----:B------:R-:W-:Y:S02]  /*df40*/  LEA.HI.X R69, R69, R71, R74, 0x2, P0 ;  /* 0x0000004745457211 */ /* 0x000fe400000f144a */
[----:B------:R-:W0:Y:S04]  /*df50*/  LDS R74, [R73+0xc00] ;  /* 0x000c0000494a7984 */ /* 0x000e280000000800 */
[----:B--2---:R-:W-:Y:S04]  /*df60*/  STG.E desc[UR38][R68.64+0x2400], R75 ;  /* 0x0024004b44007986 */ /* 0x004fe8000c101926 */
[----:B0-----:R-:W-:Y:S04]  /*df70*/  STG.E desc[UR38][R68.64+0xc00], R74 ;  /* 0x000c004a44007986 */ /* 0x001fe8000c101926 */
[----:B------:R0:W2:Y:S02]  /*df80*/  LDS R74, [R73+0x1800] ;  /* 0x00180000494a7984 */ /* 0x0000a40000000800 */
[----:B0-----:R-:W-:-:S05]  /*df90*/  LEA R73, R77, UR4, 0x2 ;  /* 0x000000044d497c11 */ /* 0x001fca000f8e10ff */
[----:B------:R-:W-:Y:S04]  /*dfa0*/  LDS R75, [R73+0x2400] ;  /* 0x00240000494b7984 */ /* 0x000fe80000000800 */
[----:B--2---:R0:W-:Y:S04]  /*dfb0*/  STG.E desc[UR38][R68.64+0x1800], R74 ;  /* 0x0018004a44007986 */ /* 0x0041e8000c101926 */
[----:B------:R-:W2:Y:S01]  /*dfc0*/  LDS R74, [R73] ;  /* 0x00000000494a7984 */ /* 0x000ea20000000800 */
[----:B0-----:R-:W-:-:S05]  /*dfd0*/  IMAD.WIDE.U32 R68, R77, 0x4, R70 ;  /* 0x000000044d447825 */ /* 0x001fca00078e0046 */
[----:B--2---:R0:W-:Y:S02]  /*dfe0*/  STG.E desc[UR38][R68.64], R74 ;  /* 0x0000004a44007986 */ /* 0x0041e4000c101926 */
[----:B0-----:R-:W-:-:S05]  /*dff0*/  IADD3 R69, P0, PT, R72, R0, RZ ;  /* 0x0000000048457210 */ /* 0x001fca0007f1e0ff */
[----:B------:R-:W-:Y:S01]  /*e000*/  IMAD.X R74, RZ, RZ, RZ, P0 ;  /* 0x000000ffff4a7224 */ /* 0x000fe200000e06ff */
[----:B------:R-:W-:-:S04]  /*e010*/  LEA R68, P0, R69, R70, 0x2 ;  /* 0x0000004645447211 */ /* 0x000fc800078010ff */
[----:B------:R-:W-:Y:S02]  /*e020*/  LEA.HI.X R69, R69, R71, R74, 0x2, P0 ;  /* 0x0000004745457211 */ /* 0x000fe400000f144a */
[----:B------:R-:W0:Y:S01]  /*e030*/  LDS R74, [R73+0xc00] ;  /* 0x000c0000494a7984 */ /* 0x000e220000000800 */
[----:B------:R-:W-:-:S03]  /*e040*/  PLOP3.LUT P0, PT, PT, PT, PT, 0x8, 0x80 ;  /* 0x000000000080781c */ /* 0x000fc60003f0e170 */
[----:B------:R-:W-:Y:S04]  /*e050*/  STG.E desc[UR38][R68.64+0x2400], R75 ;  /* 0x0024004b44007986 */ /* 0x000fe8000c101926 */
[----:B0-----:R-:W-:Y:S04]  /*e060*/  STG.E desc[UR38][R68.64+0xc00], R74 ;  /* 0x000c004a44007986 */ /* 0x001fe8000c101926 */
[----:B------:R-:W0:Y:S04]  /*e070*/  LDS R74, [R73+0x1800] ;  /* 0x00180000494a7984 */ /* 0x000e280000000800 */
[----:B0-----:R2:W-:Y:S02]  /*e080*/  STG.E desc[UR38][R68.64+0x1800], R74 ;  /* 0x0018004a44007986 */ /* 0x0015e4000c101926 */
.L_x_91:
[----:B------:R-:W-:Y:S05]  /*e090*/  BSYNC.RECONVERGENT B4 ;  /* 0x0000000000047941 */ /* 0x000fea0003800200 */
.L_x_90:
[----:B------:R-:W-:-:S13]  /*e0a0*/  ISETP.NE.OR P0, PT, R3, R2, P0 ;  /* 0x000000020300720c */ /* 0x000fda0000705670 */
[----:B------:R-:W-:Y:S05]  /*e0b0*/  @!P0 BREAK.RELIABLE B0 ;  /* 0x0000000000008942 */ /* 0x000fea0003800100 */
[----:B------:R-:W-:Y:S05]  /*e0c0*/  @!P0 BRA `(.L_x_92) ;  /* 0x0000000000648947 */ /* 0x000fea0003800000 */
.L_x_85:
[----:B------:R-:W-:Y:S05]  /*e0d0*/  BSYNC.RELIABLE B0 ;  /* 0x0000000000007941 */ /* 0x000fea0003800100 */
.L_x_84:
[----:B--2---:R-:W2:Y:S01]  /*e0e0*/  S2R R68, SR_CgaCtaId ;  /* 0x0000000000447919 */ /* 0x004ea20000008800 */
[----:B------:R-:W-:Y:S01]  /*e0f0*/  MOV R73, 0x400 ;  /* 0x0000040000497802 */ /* 0x000fe20000000f00 */
[----:B------:R-:W-:Y:S03]  /*e100*/  BSSY.RECONVERGENT B0, `(.L_x_92) ;  /* 0x0000015000007945 */ /* 0x000fe60003800200 */
[----:B--2---:R-:W-:-:S07]  /*e110*/  LEA R73, R68, R73, 0x18 ;  /* 0x0000004944497211 */ /* 0x004fce00078ec0ff */
.L_x_93:
[C---:B------:R-:W-:Y:S02]  /*e120*/  IMAD R72, R3.reuse, 0x300, RZ ;  /* 0x0000030003487824 */ /* 0x040fe400078e02ff */
[----:B------:R-:W-:Y:S02]  /*e130*/  VIADD R3, R3, 0x4 ;  /* 0x0000000403037836 */ /* 0x000fe40000000000 */
[----:B---3--:R-:W-:-:S04]  /*e140*/  IMAD.IADD R68, R72, 0x1, R0 ;  /* 0x0000000148447824 */ /* 0x008fc800078e0200 */
[C---:B0-----:R-:W-:Y:S02]  /*e150*/  IMAD R74, R68.reuse, 0x4, R73 ;  /* 0x00000004444a7824 */ /* 0x041fe400078e0249 */
        /* <DEDUP_REMOVED lines=8> */
[----:B------:R-:W-:-:S03]  /*e1e0*/  ISETP.NE.AND P0, PT, R3, R2, PT ;  /* 0x000000020300720c */ /* 0x000fc60003f05270 */
[----:B0-----:R-:W-:Y:S04]  /*e1f0*/  STG.E desc[UR38][R68.64+0xc00], R75 ;  /* 0x000c004b44007986 */ /* 0x001fe8000c101926 */
[----:B------:R-:W0:Y:S04]  /*e200*/  LDS R75, [R74+0x1800] ;  /* 0x001800004a4b7984 */ /* 0x000e280000000800 */
[----:B------:R-:W2:Y:S04]  /*e210*/  LDS R74, [R74+0x2400] ;  /* 0x002400004a4a7984 */ /* 0x000ea80000000800 */
[----:B0-----:R3:W-:Y:S04]  /*e220*/  STG.E desc[UR38][R68.64+0x1800], R75 ;  /* 0x0018004b44007986 */ /* 0x0017e8000c101926 */
[----:B--2---:R3:W-:Y:S01]  /*e230*/  STG.E desc[UR38][R68.64+0x2400], R74 ;  /* 0x0024004a44007986 */ /* 0x0047e2000c101926 */
[----:B------:R-:W-:Y:S05]  /*e240*/  @P0 BRA `(.L_x_93) ;  /* 0xfffffffc00b40947 */ /* 0x000fea000383ffff */
[----:B------:R-:W-:Y:S05]  /*e250*/  BSYNC.RECONVERGENT B0 ;  /* 0x0000000000007941 */ /* 0x000fea0003800200 */
.L_x_92:
[----:B------:R-:W-:Y:S05]  /*e260*/  BSYNC.RECONVERGENT B1 ;  /* 0x0000000000017941 */ /* 0x000fea0003800200 */
.L_x_83:
[----:B--23--:R-:W-:-:S07]  /*e270*/  VIADD R69, R72, 0xc00 ;  /* 0x00000c0048457836 */ /* 0x00cfce0000000000 */
.L_x_82:
[----:B------:R-:W-:Y:S05]  /*e280*/  BSYNC.RECONVERGENT B2 ;  /* 0x0000000000027941 */ /* 0x000fea0003800200 */
.L_x_81:
[----:B0-----:R-:W3:Y:S02]  /*e290*/  LDL R74, [R1+0x4] ;  /* 0x00000400014a7983 */ /* 0x001ee40000100800 */
[----:B---3--:R-:W-:-:S13]  /*e2a0*/  ISETP.NE.AND P0, PT, R74, RZ, PT ;  /* 0x000000ff4a00720c */ /* 0x008fda0003f05270 */
[----:B------:R-:W-:Y:S05]  /*e2b0*/  @!P0 BRA `(.L_x_80) ;  /* 0x00000000004c8947 */ /* 0x000fea0003800000 */
[----:B------:R-:W0:Y:S01]  /*e2c0*/  S2UR UR5, SR_CgaCtaId ;  /* 0x00000000000579c3 */ /* 0x000e220000008800 */
[----:B------:R-:W-:Y:S01]  /*e2d0*/  UMOV UR4, 0x400 ;  /* 0x0000040000047882 */ /* 0x000fe20000000000 */
[----:B--2---:R-:W-:Y:S02]  /*e2e0*/  IADD3 R3, PT, PT, R0, R69, RZ ;  /* 0x0000004500037210 */ /* 0x004fe40007ffe0ff */
[----:B------:R-:W-:Y:S01]  /*e2f0*/  ISETP.NE.AND P0, PT, R74, 0x1, PT ;  /* 0x000000014a00780c */ /* 0x000fe20003f05270 */
[----:B0-----:R-:W-:-:S06]  /*e300*/  ULEA UR4, UR5, UR4, 0x18 ;  /* 0x0000000405047291 */ /* 0x001fcc000f8ec0ff */
[C---:B------:R-:W-:Y:S01]  /*e310*/  LEA R68, R3.reuse, UR4, 0x2 ;  /* 0x0000000403447c11 */ /* 0x040fe2000f8e10ff */
[----:B------:R-:W-:-:S04]  /*e320*/  IMAD.WIDE.U32 R2, R3, 0x4, R70 ;  /* 0x0000000403027825 */ /* 0x000fc800078e0046 */
[----:B------:R-:W0:Y:S04]  /*e330*/  LDS R73, [R68] ;  /* 0x0000000044497984 */ /* 0x000e280000000800 */
[----:B0-----:R3:W-:Y:S01]  /*e340*/  STG.E desc[UR38][R2.64], R73 ;  /* 0x0000004902007986 */ /* 0x0017e2000c101926 */
[----:B------:R-:W-:Y:S05]  /*e350*/  @!P0 BRA `(.L_x_80) ;  /* 0x0000000000248947 */ /* 0x000fea0003800000 */
[----:B------:R-:W-:Y:S02]  /*e360*/  ISETP.NE.AND P0, PT, R74, 0x2, PT ;  /* 0x000000024a00780c */ /* 0x000fe40003f05270 */
[----:B------:R-:W-:-:S05]  /*e370*/  IADD3 R69, P1, PT, R0, R69, RZ ;  /* 0x0000004500457210 */ /* 0x000fca0007f3e0ff */
[----:B---3--:R-:W-:Y:S01]  /*e380*/  IMAD.X R3, RZ, RZ, RZ, P1 ;  /* 0x000000ffff037224 */ /* 0x008fe200008e06ff */
[----:B------:R-:W-:-:S04]  /*e390*/  LEA R2, P1, R69, R70, 0x2 ;  /* 0x0000004645027211 */ /* 0x000fc800078210ff */
[----:B------:R-:W-:Y:S01]  /*e3a0*/  LEA.HI.X R3, R69, R71, R3, 0x2, P1 ;  /* 0x0000004745037211 */ /* 0x000fe200008f1403 */
[----:B------:R-:W0:Y:S04]  /*e3b0*/  @P0 LDS R73, [R68+0x1800] ;  /* 0x0018000044490984 */ /* 0x000e280000000800 */
[----:B------:R-:W2:Y:S04]  /*e3c0*/  LDS R69, [R68+0xc00] ;  /* 0x000c000044457984 */ /* 0x000ea80000000800 */
[----:B0-----:R4:W-:Y:S04]  /*e3d0*/  @P0 STG.E desc[UR38][R2.64+0x1800], R73 ;  /* 0x0018004902000986 */ /* 0x0019e8000c101926 */
[----:B--2---:R4:W-:Y:S02]  /*e3e0*/  STG.E desc[UR38][R2.64+0xc00], R69 ;  /* 0x000c004502007986 */ /* 0x0049e4000c101926 */
.L_x_80:
[----:B------:R-:W-:Y:S05]  /*e3f0*/  BSYNC.RECONVERGENT B3 ;  /* 0x0000000000037941 */ /* 0x000fea0003800200 */
.L_x_79:
[----:B---34-:R-:W3:Y:S04]  /*e400*/  LDL.LU R2, [R1+0x8] ;  /* 0x0000080001027983 */ /* 0x018ee80000300800 */
[----:B------:R-:W4:Y:S01]  /*e410*/  LDL.LU R73, [R1+0xc] ;  /* 0x00000c0001497983 */ /* 0x000f220000300800 */
[----:B---3--:R-:W-:-:S04]  /*e420*/  IMAD.SHL.U32 R2, R2, 0x40, RZ ;  /* 0x0000004002027824 */ /* 0x008fc800078e00ff */
[----:B--2---:R-:W-:-:S05]  /*e430*/  IMAD.HI R3, R2, 0x2aaaaaab, RZ ;  /* 0x2aaaaaab02037827 */ /* 0x004fca00078e02ff */
[----:B------:R-:W-:-:S04]  /*e440*/  SHF.R.U32.HI R68, RZ, 0x1f, R3 ;  /* 0x0000001fff447819 */ /* 0x000fc80000011603 */
[----:B------:R-:W-:-:S05]  /*e450*/  LEA.HI R3, R3, R68, RZ, 0x19 ;  /* 0x0000004403037211 */ /* 0x000fca00078fc8ff */
[----:B------:R-:W-:-:S05]  /*e460*/  IMAD R3, R3, -0x300, R2 ;  /* 0xfffffd0003037824 */ /* 0x000fca00078e0202 */
[----:B------:R-:W-:-:S13]  /*e470*/  ISETP.GE.AND P0, PT, R0, R3, PT ;  /* 0x000000030000720c */ /* 0x000fda0003f06270 */
[----:B------:R-:W2:Y:S01]  /*e480*/  @!P0 S2R R69, SR_CgaCtaId ;  /* 0x0000000000458919 */ /* 0x000ea20000008800 */
[----:B----4-:R-:W-:Y:S01]  /*e490*/  @!P0 IMAD R3, R73, 0x300, R0 ;  /* 0x0000030049038824 */ /* 0x010fe200078e0200 */
[----:B------:R-:W-:-:S04]  /*e4a0*/  @!P0 MOV R0, 0x400 ;  /* 0x0000040000008802 */ /* 0x000fc80000000f00 */
[----:B--2---:R-:W-:-:S04]  /*e4b0*/  @!P0 LEA R0, R69, R0, 0x18 ;  /* 0x0000000045008211 */ /* 0x004fc800078ec0ff */
[C---:B------:R-:W-:Y:S01]  /*e4c0*/  @!P0 LEA R0, R3.reuse, R0, 0x2 ;  /* 0x0000000003008211 */ /* 0x040fe200078e10ff */
[----:B------:R-:W-:Y:S02]  /*e4d0*/  @!P0 IMAD.WIDE R2, R3, 0x4, R70 ;  /* 0x0000000403028825 */ /* 0x000fe400078e0246 */
[----:B------:R-:W2:Y:S02]  /*e4e0*/  S2R R70, SR_TID.X ;  /* 0x0000000000467919 */ /* 0x000ea40000002100 */
[----:B------:R-:W3:Y:S04]  /*e4f0*/  @!P0 LDS R69, [R0] ;  /* 0x0000000000458984 */ /* 0x000ee80000000800 */
[----:B--23--:R3:W-:Y:S02]  /*e500*/  @!P0 STG.E desc[UR38][R2.64], R69 ;  /* 0x0000004502008986 */ /* 0x00c7e4000c101926 */
.L_x_78:
[----:B------:R-:W2:Y:S01]  /*e510*/  LDL.LU R0, [R1] ;  /* 0x0000000001007983 */ /* 0x000ea20000300800 */
[----:B------:R-:W-:Y:S05]  /*e520*/  WARPSYNC.ALL ;  /* 0x0000000000007948 */ /* 0x000fea0003800000 */
[----:B------:R-:W-:Y:S01]  /*e530*/  BAR.SYNC.DEFER_BLOCKING 0x0 ;  /* 0x0000000000007b1d */ /* 0x000fe20000010000 */
[----:B--2---:R-:W-:-:S05]  /*e540*/  VIADD R0, R0, 0x60 ;  /* 0x0000006000007836 */ /* 0x004fca0000000000 */
[----:B------:R2:W-:Y:S01]  /*e550*/  STL [R1], R0 ;  /* 0x0000000001007387 */ /* 0x0005e20000100800 */
[----:B------:R-:W-:-:S13]  /*e560*/  ISETP.GE.AND P0, PT, R0, UR71, PT ;  /* 0x0000004700007c0c */ /* 0x000fda000bf06270 */
[----:B--2---:R-:W-:Y:S05]  /*e570*/  @!P0 BRA `(.L_x_94) ;  /* 0xffffffec00c08947 */ /* 0x004fea000383ffff */
[----:B------:R-:W-:Y:S05]  /*e580*/  EXIT ;  /* 0x000000000000794d */ /* 0x000fea0003800000 */
.L_x_55:
[----:B------:R-:W-:Y:S01]  /*e590*/  HFMA2 R3, -RZ, RZ, 0, 0 ;  /* 0x00000000ff037431 */ /* 0x000fe200000001ff */
[----:B------:R-:W-:Y:S01]  /*e5a0*/  BSSY B0, `(.L_x_95) ;  /* 0x0000009000007945 */ /* 0x000fe20003800000 */
[----:B------:R-:W-:Y:S02]  /*e5b0*/  IMAD.MOV.U32 R68, RZ, RZ, 0x0 ;  /* 0x00000000ff447424 */ /* 0x000fe400078e00ff */
[----:B------:R-:W-:-:S07]  /*e5c0*/  IMAD.MOV.U32 R2, RZ, RZ, -0x1 ;  /* 0xffffffffff027424 */ /* 0x000fce00078e00ff */
[----:B0----5:R-:W-:Y:S05]  /*e5d0*/  WARPSYNC.COLLECTIVE.ALL `(.L_x_96) ;  /* 0x0000000000147948 */ /* 0x021fea0003c00000 */
[----:B------:R-:W-:-:S04]  /*e5e0*/  SHF.L.U32 R3, R3, 0x10, RZ ;  /* 0x0000001003037819 */ /* 0x000fc800000006ff */
[----:B------:R-:W-:-:S05]  /*e5f0*/  LOP3.LUT R3, R3, 0xf, R68, 0xf8, !PT ;  /* 0x0000000f03037812 */ /* 0x000fca00078ef844 */
[----:B------:R1:W-:Y:S02]  /*e600*/  BAR.SYNC.DEFER_BLOCKING R3, R3 ;  /* 0x000000030000731d */ /* 0x0003e40000010000 */
[----:B-1----:R-:W-:-:S04]  /*e610*/  SHF.R.U32 R3, R3, 0x10, RZ ;  /* 0x0000001003037819 */ /* 0x002fc800000016ff */
[----:B0----5:R-:W-:Y:S05]  /*e620*/  ENDCOLLECTIVE ;  /* 0x000000000000791b */ /* 0x021fea0003800000 */
.L_x_96:
[----:B------:R-:W-:Y:S05]  /*e630*/  BSYNC B0 ;  /* 0x0000000000007941 */ /* 0x000fea0003800000 */
.L_x_95:
[----:B------:R-:W-:Y:S05]  /*e640*/  BRA `(.L_x_97) ;  /* 0xffffff8800e07947 */ /* 0x000fea000383ffff */
.L_x_60:
[----:B------:R-:W-:Y:S01]  /*e650*/  BSSY B0, `(.L_x_98) ;  /* 0x000000a000007945 */ /* 0x000fe20003800000 */
[----:B------:R-:W-:Y:S01]  /*e660*/  IMAD.MOV.U32 R68, RZ, RZ, 0x0 ;  /* 0x00000000ff447424 */ /* 0x000fe200078e00ff */
[----:B------:R-:W-:Y:S01]  /*e670*/  MOV R3, 0x0 ;  /* 0x0000000000037802 */ /* 0x000fe20000000f00 */
[----:B------:R-:W-:-:S07]  /*e680*/  IMAD.MOV.U32 R2, RZ, RZ, -0x1 ;  /* 0xffffffffff027424 */ /* 0x000fce00078e00ff */
[----:B0----5:R-:W-:Y:S05]  /*e690*/  WARPSYNC.COLLECTIVE.ALL `(.L_x_99) ;  /* 0x0000000000147948 */ /* 0x021fea0003c00000 */
[----:B------:R-:W-:-:S04]  /*e6a0*/  SHF.L.U32 R3, R3, 0x10, RZ ;  /* 0x0000001003037819 */ /* 0x000fc800000006ff */
[----:B------:R-:W-:-:S05]  /*e6b0*/  LOP3.LUT R3, R3, 0xf, R68, 0xf8, !PT ;  /* 0x0000000f03037812 */ /* 0x000fca00078ef844 */
[----:B------:R1:W-:Y:S02]  /*e6c0*/  BAR.SYNC.DEFER_BLOCKING R3, R3 ;  /* 0x000000030000731d */ /* 0x0003e40000010000 */
[----:B-1----:R-:W-:-:S04]  /*e6d0*/  SHF.R.U32 R3, R3, 0x10, RZ ;  /* 0x0000001003037819 */ /* 0x002fc800000016ff */
[----:B0----5:R-:W-:Y:S05]  /*e6e0*/  ENDCOLLECTIVE ;  /* 0x000000000000791b */ /* 0x021fea0003800000 */
.L_x_99:
[----:B------:R-:W-:Y:S05]  /*e6f0*/  BSYNC B0 ;  /* 0x0000000000007941 */ /* 0x000fea0003800000 */
.L_x_98:
[----:B------:R-:W-:Y:S05]  /*e700*/  BRA `(.L_x_100) ;  /* 0xffffffdc00d47947 */ /* 0x000fea000383ffff */
.L_x_77:
[----:B------:R-:W-:Y:S01]  /*e710*/  HFMA2 R3, -RZ, RZ, 0, 0 ;  /* 0x00000000ff037431 */ /* 0x000fe200000001ff */
[----:B------:R-:W-:Y:S01]  /*e720*/  BSSY B0, `(.L_x_101) ;  /* 0x0000009000007945 */ /* 0x000fe20003800000 */
[----:B------:R-:W-:Y:S02]  /*e730*/  IMAD.MOV.U32 R68, RZ, RZ, 0x0 ;  /* 0x00000000ff447424 */ /* 0x000fe400078e00ff */
[----:B0-----:R-:W-:-:S07]  /*e740*/  IMAD.MOV.U32 R2, RZ, RZ, -0x1 ;  /* 0xffffffffff027424 */ /* 0x001fce00078e00ff */
[----:B-1---5:R-:W-:Y:S05]  /*e750*/  WARPSYNC.COLLECTIVE.ALL `(.L_x_102) ;  /* 0x0000000000147948 */ /* 0x022fea0003c00000 */
[----:B------:R-:W-:-:S04]  /*e760*/  SHF.L.U32 R3, R3, 0x10, RZ ;  /* 0x0000001003037819 */ /* 0x000fc800000006ff */
[----:B------:R-:W-:-:S05]  /*e770*/  LOP3.LUT R3, R3, 0xf, R68, 0xf8, !PT ;  /* 0x0000000f03037812 */ /* 0x000fca00078ef844 */
[----:B------:R0:W-:Y:S02]  /*e780*/  BAR.SYNC.DEFER_BLOCKING R3, R3 ;  /* 0x000000030000731d */ /* 0x0001e40000010000 */
[----:B0-----:R-:W-:-:S04]  /*e790*/  SHF.R.U32 R3, R3, 0x10, RZ ;  /* 0x0000001003037819 */ /* 0x001fc800000016ff */
[----:B-1---5:R-:W-:Y:S05]  /*e7a0*/  ENDCOLLECTIVE ;  /* 0x000000000000791b */ /* 0x022fea0003800000 */
.L_x_102:
[----:B------:R-:W-:Y:S05]  /*e7b0*/  BSYNC B0 ;  /* 0x0000000000007941 */ /* 0x000fea0003800000 */
.L_x_101:
[----:B------:R-:W-:Y:S05]  /*e7c0*/  BRA `(.L_x_103) ;  /* 0xffffffec00d07947 */ /* 0x000fea000383ffff */
.L_x_104:
[----:B------:R-:W-:-:S00]  /*e7d0*/  BRA `(.L_x_104) ;  /* 0xfffffffc00fc7947 */ /* 0x000fc0000383ffff */
[----:B------:R-:W-:-:S00]  /*e7e0*/  NOP ;  /* 0x0000000000007918 */ /* 0x000fc00000000000 */
        /* <DEDUP_REMOVED lines=9> */
.L_x_105:


//--------------------- .nv.shared._Z11flashKernelP7__half2S0_S0_S0_S0_ii --------------------------
	.section	.nv.shared._Z11flashKernelP7__half2S0_S0_S0_S0_ii,"aw",@nobits
	.sectionflags	@""
	.align	4
.nv.shared._Z11flashKernelP7__half2S0_S0_S0_S0_ii:
	.zero		50176


//--------------------- .nv.shared.reserved.0     --------------------------
	.section	.nv.shared.reserved.0,"aw",@nobits
	.weak		__nv_reservedSMEM_offset_0_alias
	.size		__nv_reservedSMEM_offset_0_alias, 0, 64
	.other		__nv_reservedSMEM_offset_0_alias,@"STO_CUDA_RESERVED_SHARED STV_DEFAULT"
__nv_reservedSMEM_offset_0_alias:
	.zero		0
	.zero		64


//--------------------- .nv.constant0._Z11flashKernelP7__half2S0_S0_S0_S0_ii --------------------------
	.section	.nv.constant0._Z11flashKernelP7__half2S0_S0_S0_S0_ii,"a",@progbits
	.sectionflags	@""
	.align	4
.nv.constant0._Z11flashKernelP7__half2S0_S0_S0_S0_ii:
	.zero		944


//--------------------- SYMBOLS --------------------------

	.type		.nv.reservedSmem.offset0,@object
	.size		.nv.reservedSmem.offset0,0x4
	.type		.nv.reservedSmem.cap,@object
	.size		.nv.reservedSmem.cap,0x4
